def matmul_kernel(
    a_ptr,
    b_ptr,
    c_ptr,
    M,
    N,
    K,
    stride_am,
    stride_ak,
    stride_bk,
    stride_bn,
    stride_cm,
    stride_cn,
    BLOCK_M: tl.constexpr,
    BLOCK_N: tl.constexpr,
    BLOCK_K: tl.constexpr,
    GROUP_M: tl.constexpr,
):
    pid = tl.program_id(axis=0)
    num_pid_m = tl.cdiv(M, BLOCK_M)
    num_pid_n = tl.cdiv(N, BLOCK_N)
    num_pid_in_group = GROUP_M * num_pid_n
    group_id = pid // num_pid_in_group
    first_pid_m = group_id * GROUP_M
    group_size_m = min(num_pid_m - first_pid_m, GROUP_M)
    pid_m = first_pid_m + ((pid % num_pid_in_group) % group_size_m)
    pid_n = (pid % num_pid_in_group) // group_size_m

    offs_am = (pid_m * BLOCK_M + tl.arange(0, BLOCK_M)) % M
    offs_bn = (pid_n * BLOCK_N + tl.arange(0, BLOCK_N)) % N
    offs_k = tl.arange(0, BLOCK_K)
    a_ptrs = a_ptr + offs_am[:, None] * stride_am + offs_k[None, :] * stride_ak
    b_ptrs = b_ptr + offs_k[:, None] * stride_bk + offs_bn[None, :] * stride_bn

    acc = tl.zeros((BLOCK_M, BLOCK_N), dtype=tl.float32)
    for kk in range(0, tl.cdiv(K, BLOCK_K)):
        a = tl.load(a_ptrs, mask=offs_k[None, :] < K - kk * BLOCK_K, other=0.0)
        b = tl.load(b_ptrs, mask=offs_k[:, None] < K - kk * BLOCK_K, other=0.0)
        acc = tl.dot(a, b, acc)
        a_ptrs += BLOCK_K * stride_ak
        b_ptrs += BLOCK_K * stride_bk

    c = acc.to(c_ptr.dtype.element_ty)
    offs_cm = pid_m * BLOCK_M + tl.arange(0, BLOCK_M)
    offs_cn = pid_n * BLOCK_N + tl.arange(0, BLOCK_N)
    c_ptrs = c_ptr + offs_cm[:, None] * stride_cm + offs_cn[None, :] * stride_cn
    mask = (offs_cm[:, None] < M) & (offs_cn[None, :] < N)
    tl.store(c_ptrs, c, mask=mask)

# config = {"BLOCK_K": 64, "BLOCK_M": 32, "BLOCK_N": 512, "GROUP_M": 8, "arch": "sm_90", "dtype": "fp8e4m3", "num_ctas": 1, "num_stages": 2, "num_warps": 4}
# arch = sm_90


// ===== COMPILED SASS (sm_90a) =====

	.target	sm_90a

	.elftype	@"ET_EXEC"


//--------------------- .note.nv.tkinfo           --------------------------
	.section	.note.nv.tkinfo,"",@"SHT_NOTE"
	.sectionflags	@"SHF_NOTE_NV_TKINFO"
	.tkinfo
        /*0018*/ 	.word	0x00000002
        /*0030*/ 	.string	""
        /*0030*/ 	.string	"ptxas"
        /*0030*/ 	.string	"Cuda compilation tools, release 13.0, V13.0.88"
        /*0030*/ 	.string	"Build cuda_13.0.r13.0/compiler.36424714_0"
        /*0030*/ 	.string	"-v  -suppress-debug-info  -lineinfo  -arch sm_90a "



//--------------------- .note.nv.cuinfo           --------------------------
	.section	.note.nv.cuinfo,"",@"SHT_NOTE"
	.sectionflags	@"SHF_NOTE_NV_CUINFO"
        /*0018*/ 	.short	0x0002
        /*001a*/ 	.short	0x005a
        /*001c*/ 	.short	0x0082
	.zero		2


//--------------------- .nv.info                  --------------------------
	.section	.nv.info,"",@"SHT_CUDA_INFO"
	.align	4


	//----- nvinfo : EIATTR_REGCOUNT
	.align		4
        /*0000*/ 	.byte	0x04, 0x2f
        /*0002*/ 	.short	(.L_1 - .L_0)
	.align		4
.L_0:
        /*0004*/ 	.word	index@(matmul_kernel)
        /*0008*/ 	.word	0x00000020


	//----- nvinfo : EIATTR_FRAME_SIZE
	.align		4
.L_1:
        /*000c*/ 	.byte	0x04, 0x11
        /*000e*/ 	.short	(.L_3 - .L_2)
	.align		4
.L_2:
        /*0010*/ 	.word	index@(matmul_kernel)
        /*0014*/ 	.word	0x00001a38


	//----- nvinfo : EIATTR_MIN_STACK_SIZE
	.align		4
.L_3:
        /*0018*/ 	.byte	0x04, 0x12
        /*001a*/ 	.short	(.L_5 - .L_4)
	.align		4
.L_4:
        /*001c*/ 	.word	index@(matmul_kernel)
        /*0020*/ 	.word	0x00001a38
.L_5:


//--------------------- .nv.compat                --------------------------
	.section	.nv.compat,"",@"SHT_CUDA_COMPAT_INFO"
	.align	4
        /*0000*/ 	.byte	0x02, 0x09, 0x01, 0x00, 0x02, 0x02, 0x02, 0x00, 0x02, 0x05, 0x05, 0x00, 0x03, 0x07, 0x01, 0x01
        /*0010*/ 	.byte	0x02, 0x03, 0x00, 0x00, 0x02, 0x06, 0x01, 0x00, 0x04, 0x0b, 0x08, 0x00, 0x00, 0x00, 0x00, 0x00
        /*0020*/ 	.byte	0x00, 0x00, 0x00, 0x00


//--------------------- .nv.info.matmul_kernel    --------------------------
	.section	.nv.info.matmul_kernel,"",@"SHT_CUDA_INFO"
	.sectionflags	@""
	.align	4


	//----- nvinfo : EIATTR_CUDA_API_VERSION
	.align		4
        /*0000*/ 	.byte	0x04, 0x37
        /*0002*/ 	.short	(.L_7 - .L_6)
.L_6:
        /*0004*/ 	.word	0x00000082


	//----- nvinfo : EIATTR_KPARAM_INFO
	.align		4
.L_7:
        /*0008*/ 	.byte	0x04, 0x17
        /*000a*/ 	.short	(.L_9 - .L_8)
.L_8:
        /*000c*/ 	.word	0x00000000
        /*0010*/ 	.short	0x000d
        /*0012*/ 	.short	0x0048
        /*0014*/ 	.byte	0x00, 0xf4, 0x21, 0x00


	//----- nvinfo : EIATTR_KPARAM_INFO
	.align		4
.L_9:
        /*0018*/ 	.byte	0x04, 0x17
        /*001a*/ 	.short	(.L_11 - .L_10)
.L_10:
        /*001c*/ 	.word	0x00000000
        /*0020*/ 	.short	0x000c
        /*0022*/ 	.short	0x0040
        /*0024*/ 	.byte	0x00, 0xf4, 0x21, 0x00


	//----- nvinfo : EIATTR_KPARAM_INFO
	.align		4
.L_11:
        /*0028*/ 	.byte	0x04, 0x17
        /*002a*/ 	.short	(.L_13 - .L_12)
.L_12:
        /*002c*/ 	.word	0x00000000
        /*0030*/ 	.short	0x000b
        /*0032*/ 	.short	0x0038
        /*0034*/ 	.byte	0x00, 0xf0, 0x11, 0x00


	//----- nvinfo : EIATTR_KPARAM_INFO
	.align		4
.L_13:
        /*0038*/ 	.byte	0x04, 0x17
        /*003a*/ 	.short	(.L_15 - .L_14)
.L_14:
        /*003c*/ 	.word	0x00000000
        /*0040*/ 	.short	0x000a
        /*0042*/ 	.short	0x0034
        /*0044*/ 	.byte	0x00, 0xf0, 0x11, 0x00


	//----- nvinfo : EIATTR_KPARAM_INFO
	.align		4
.L_15:
        /*0048*/ 	.byte	0x04, 0x17
        /*004a*/ 	.short	(.L_17 - .L_16)
.L_16:
        /*004c*/ 	.word	0x00000000
        /*0050*/ 	.short	0x0009
        /*0052*/ 	.short	0x0030
        /*0054*/ 	.byte	0x00, 0xf0, 0x11, 0x00


	//----- nvinfo : EIATTR_KPARAM_INFO
	.align		4
.L_17:
        /*0058*/ 	.byte	0x04, 0x17
        /*005a*/ 	.short	(.L_19 - .L_18)
.L_18:
        /*005c*/ 	.word	0x00000000
        /*0060*/ 	.short	0x0008
        /*0062*/ 	.short	0x002c
        /*0064*/ 	.byte	0x00, 0xf0, 0x11, 0x00


	//----- nvinfo : EIATTR_KPARAM_INFO
	.align		4
.L_19:
        /*0068*/ 	.byte	0x04, 0x17
        /*006a*/ 	.short	(.L_21 - .L_20)
.L_20:
        /*006c*/ 	.word	0x00000000
        /*0070*/ 	.short	0x0007
        /*0072*/ 	.short	0x0028
        /*0074*/ 	.byte	0x00, 0xf0, 0x11, 0x00


	//----- nvinfo : EIATTR_KPARAM_INFO
	.align		4
.L_21:
        /*0078*/ 	.byte	0x04, 0x17
        /*007a*/ 	.short	(.L_23 - .L_22)
.L_22:
        /*007c*/ 	.word	0x00000000
        /*0080*/ 	.short	0x0006
        /*0082*/ 	.short	0x0024
        /*0084*/ 	.byte	0x00, 0xf0, 0x11, 0x00


	//----- nvinfo : EIATTR_KPARAM_INFO
	.align		4
.L_23:
        /*0088*/ 	.byte	0x04, 0x17
        /*008a*/ 	.short	(.L_25 - .L_24)
.L_24:
        /*008c*/ 	.word	0x00000000
        /*0090*/ 	.short	0x0005
        /*0092*/ 	.short	0x0020
        /*0094*/ 	.byte	0x00, 0xf0, 0x11, 0x00


	//----- nvinfo : EIATTR_KPARAM_INFO
	.align		4
.L_25:
        /*0098*/ 	.byte	0x04, 0x17
        /*009a*/ 	.short	(.L_27 - .L_26)
.L_26:
        /*009c*/ 	.word	0x00000000
        /*00a0*/ 	.short	0x0004
        /*00a2*/ 	.short	0x001c
        /*00a4*/ 	.byte	0x00, 0xf0, 0x11, 0x00


	//----- nvinfo : EIATTR_KPARAM_INFO
	.align		4
.L_27:
        /*00a8*/ 	.byte	0x04, 0x17
        /*00aa*/ 	.short	(.L_29 - .L_28)
.L_28:
        /*00ac*/ 	.word	0x00000000
        /*00b0*/ 	.short	0x0003
        /*00b2*/ 	.short	0x0018
        /*00b4*/ 	.byte	0x00, 0xf0, 0x11, 0x00


	//----- nvinfo : EIATTR_KPARAM_INFO
	.align		4
.L_29:
        /*00b8*/ 	.byte	0x04, 0x17
        /*00ba*/ 	.short	(.L_31 - .L_30)
.L_30:
        /*00bc*/ 	.word	0x00000000
        /*00c0*/ 	.short	0x0002
        /*00c2*/ 	.short	0x0010
        /*00c4*/ 	.byte	0x00, 0xf4, 0x21, 0x00


	//----- nvinfo : EIATTR_KPARAM_INFO
	.align		4
.L_31:
        /*00c8*/ 	.byte	0x04, 0x17
        /*00ca*/ 	.short	(.L_33 - .L_32)
.L_32:
        /*00cc*/ 	.word	0x00000000
        /*00d0*/ 	.short	0x0001
        /*00d2*/ 	.short	0x0008
        /*00d4*/ 	.byte	0x00, 0xf4, 0x21, 0x00


	//----- nvinfo : EIATTR_KPARAM_INFO
	.align		4
.L_33:
        /*00d8*/ 	.byte	0x04, 0x17
        /*00da*/ 	.short	(.L_35 - .L_34)
.L_34:
        /*00dc*/ 	.word	0x00000000
        /*00e0*/ 	.short	0x0000
        /*00e2*/ 	.short	0x0000
        /*00e4*/ 	.byte	0x00, 0xf4, 0x21, 0x00


	//----- nvinfo : EIATTR_SPARSE_MMA_MASK
	.align		4
.L_35:
        /*00e8*/ 	.byte	0x03, 0x50
        /*00ea*/ 	.short	0x0000


	//----- nvinfo : EIATTR_MAXREG_COUNT
	.align		4
        /*00ec*/ 	.byte	0x03, 0x1b
        /*00ee*/ 	.short	0x00ff


	//----- nvinfo : EIATTR_NUM_BARRIERS
	.align		4
        /*00f0*/ 	.byte	0x02, 0x4c
        /*00f2*/ 	.byte	0x01
	.zero		1


	//----- nvinfo : EIATTR_ANNOTATIONS
	.align		4
        /*00f4*/ 	.byte	0x04, 0x55
        /*00f6*/ 	.short	(.L_37 - .L_36)


	//   ....[0]....
.L_36:
        /*00f8*/ 	.word	0x00000001
        /*00fc*/ 	.byte	0x50, 0x00, 0x00, 0x00, 0x01, 0x00, 0x00, 0x00, 0x60, 0x00, 0x00, 0x00, 0x01, 0x00, 0x00, 0x00
        /* <DEDUP_REMOVED lines=3671> */
        /*e67c*/ 	.byte	0x20, 0xe1, 0x03, 0x00


	//----- nvinfo : EIATTR_MERCURY_ISA_VERSION
	.align		4
.L_37:
        /*e680*/ 	.byte	0x03, 0x5f
        /*e682*/ 	.short	0x0101


	//----- nvinfo : EIATTR_EXIT_INSTR_OFFSETS
	.align		4
        /*e684*/ 	.byte	0x04, 0x1c
        /*e686*/ 	.short	(.L_39 - .L_38)


	//   ....[0]....
.L_38:
        /*e688*/ 	.word	0x0003e570


	//   ....[1]....
        /*e68c*/ 	.word	0x0003e590


	//----- nvinfo : EIATTR_REQNTID
	.align		4
.L_39:
        /*e690*/ 	.byte	0x04, 0x10
        /*e692*/ 	.short	(.L_41 - .L_40)
.L_40:
        /*e694*/ 	.word	0x00000080
        /*e698*/ 	.word	0x00000001
        /*e69c*/ 	.word	0x00000001


	//----- nvinfo : EIATTR_CBANK_PARAM_SIZE
	.align		4
.L_41:
        /*e6a0*/ 	.byte	0x03, 0x19
        /*e6a2*/ 	.short	0x0050


	//----- nvinfo : EIATTR_PARAM_CBANK
	.align		4
        /*e6a4*/ 	.byte	0x04, 0x0a
        /*e6a6*/ 	.short	(.L_43 - .L_42)
	.align		4
.L_42:
        /*e6a8*/ 	.word	index@(.nv.constant0.matmul_kernel)
        /*e6ac*/ 	.short	0x0210
        /*e6ae*/ 	.short	0x0050


	//----- nvinfo : EIATTR_SW_WAR
	.align		4
.L_43:
        /*e6b0*/ 	.byte	0x04, 0x36
        /*e6b2*/ 	.short	(.L_45 - .L_44)
.L_44:
        /*e6b4*/ 	.word	0x00000008
.L_45:


//--------------------- .nv.callgraph             --------------------------
	.section	.nv.callgraph,"",@"SHT_CUDA_CALLGRAPH"
	.align	4
	.sectionentsize	8
	.align		4
        /*0000*/ 	.word	0x00000000
	.align		4
        /*0004*/ 	.word	0xffffffff
	.align		4
        /*0008*/ 	.word	0x00000000
	.align		4
        /*000c*/ 	.word	0xfffffffe
	.align		4
        /*0010*/ 	.word	0x00000000
	.align		4
        /*0014*/ 	.word	0xfffffffd
	.align		4
        /*0018*/ 	.word	0x00000000
	.align		4
        /*001c*/ 	.word	0xfffffffc


//--------------------- .text.matmul_kernel       --------------------------
	.section	.text.matmul_kernel,"ax",@progbits
	.align	128
        .global         matmul_kernel
        .type           matmul_kernel,@function
        .size           matmul_kernel,(.L_x_3 - matmul_kernel)
        .other          matmul_kernel,@"STO_CUDA_ENTRY STV_DEFAULT"
matmul_kernel:
.text.matmul_kernel:
[----:B------:R-:W0:Y:S08]  /*0000*/  LDC R1, c[0x0][0x28] ;  /* 0x00000a00ff017b82 */ /* 0x000e300000000800 */
[----:B------:R-:W1:Y:S01]  /*0010*/  LDC.64 R2, c[0x0][0x228] ;  /* 0x00008a00ff027b82 */ /* 0x000e620000000a00 */
[----:B------:R-:W2:Y:S01]  /*0020*/  S2R R7, SR_CTAID.X ;  /* 0x0000000000077919 */ /* 0x000ea20000002500 */
[----:B0-----:R-:W-:Y:S01]  /*0030*/  VIADD R1, R1, 0xffffe5c8 ;  /* 0xffffe5c801017836 */ /* 0x001fe20000000000 */
[----:B------:R-:W-:-:S04]  /*0040*/  ULDC.64 UR8, c[0x0][0x208] ;  /* 0x0000820000087ab9 */ /* 0x000fc80000000a00 */
[----:B------:R0:W-:Y:S04]  /*0050*/  STL [R1+0x240], RZ ;  /* 0x000240ff01007387 */ /* 0x0001e80000100800 */
[----:B------:R0:W-:Y:S04]  /*0060*/  STL [R1+0x244], RZ ;  /* 0x000244ff01007387 */ /* 0x0001e80000100800 */
[----:B------:R0:W-:Y:S04]  /*0070*/  STL [R1+0x248], RZ ;  /* 0x000248ff01007387 */ /* 0x0001e80000100800 */
[----:B------:R0:W-:Y:S01]  /*0080*/  STL [R1+0x24c], RZ ;  /* 0x00024cff01007387 */ /* 0x0001e20000100800 */
[----:B-1----:R-:W-:-:S05]  /*0090*/  VIADD R0, R3, 0x1ff ;  /* 0x000001ff03007836 */ /* 0x002fca0000000000 */
[----:B------:R-:W-:-:S04]  /*00a0*/  SHF.R.S32.HI R5, RZ, 0x1f, R0 ;  /* 0x0000001fff057819 */ /* 0x000fc80000011400 */
[----:B------:R-:W-:Y:S02]  /*00b0*/  LEA.HI R5, R5, R0, RZ, 0x9 ;  /* 0x0000000005057211 */ /* 0x000fe400078f48ff */
[----:B--2---:R-:W-:Y:S02]  /*00c0*/  IABS R10, R7 ;  /* 0x00000007000a7213 */ /* 0x004fe40000000000 */
[----:B------:R-:W-:-:S05]  /*00d0*/  SHF.R.S32.HI R0, RZ, 0x9, R5 ;  /* 0x00000009ff007819 */ /* 0x000fca0000011405 */
[----:B------:R-:W-:-:S05]  /*00e0*/  IMAD.SHL.U32 R0, R0, 0x8, RZ ;  /* 0x0000000800007824 */ /* 0x000fca00078e00ff */
[-C--:B------:R-:W-:Y:S02]  /*00f0*/  IABS R9, R0.reuse ;  /* 0x0000000000097213 */ /* 0x080fe40000000000 */
[----:B------:R-:W-:Y:S02]  /*0100*/  IABS R12, R0 ;  /* 0x00000000000c7213 */ /* 0x000fe40000000000 */
[----:B------:R-:W1:Y:S08]  /*0110*/  I2F.RP R6, R9 ;  /* 0x0000000900067306 */ /* 0x000e700000209400 */
[----:B-1----:R-:W1:Y:S02]  /*0120*/  MUFU.RCP R6, R6 ;  /* 0x0000000600067308 */ /* 0x002e640000001000 */
[----:B-1----:R-:W-:-:S02]  /*0130*/  VIADD R4, R6, 0xffffffe ;  /* 0x0ffffffe06047836 */ /* 0x002fc40000000000 */
[----:B------:R-:W-:-:S04]  /*0140*/  IMAD.MOV R6, RZ, RZ, -R12 ;  /* 0x000000ffff067224 */ /* 0x000fc800078e0a0c */
[----:B------:R1:W2:Y:S02]  /*0150*/  F2I.FTZ.U32.TRUNC.NTZ R5, R4 ;  /* 0x0000000400057305 */ /* 0x0002a4000021f000 */
[----:B-1----:R-:W-:Y:S02]  /*0160*/  IMAD.MOV.U32 R4, RZ, RZ, RZ ;  /* 0x000000ffff047224 */ /* 0x002fe400078e00ff */
[----:B--2---:R-:W-:-:S04]  /*0170*/  IMAD.MOV R8, RZ, RZ, -R5 ;  /* 0x000000ffff087224 */ /* 0x004fc800078e0a05 */
[----:B------:R-:W-:Y:S02]  /*0180*/  IMAD R11, R8, R9, RZ ;  /* 0x00000009080b7224 */ /* 0x000fe400078e02ff */
[----:B------:R-:W-:Y:S02]  /*0190*/  IMAD.MOV.U32 R8, RZ, RZ, R10 ;  /* 0x000000ffff087224 */ /* 0x000fe400078e000a */
[----:B------:R-:W-:-:S06]  /*01a0*/  IMAD.HI.U32 R5, R5, R11, R4 ;  /* 0x0000000b05057227 */ /* 0x000fcc00078e0004 */
[----:B------:R-:W-:-:S04]  /*01b0*/  IMAD.HI.U32 R5, R5, R8, RZ ;  /* 0x0000000805057227 */ /* 0x000fc800078e00ff */
[----:B------:R-:W-:-:S05]  /*01c0*/  IMAD R4, R5, R6, R8 ;  /* 0x0000000605047224 */ /* 0x000fca00078e0208 */
[----:B------:R-:W-:-:S13]  /*01d0*/  ISETP.GT.U32.AND P1, PT, R9, R4, PT ;  /* 0x000000040900720c */ /* 0x000fda0003f24070 */
[----:B------:R-:W-:Y:S02]  /*01e0*/  @!P1 IMAD.IADD R4, R4, 0x1, -R9 ;  /* 0x0000000104049824 */ /* 0x000fe400078e0a09 */
[----:B------:R-:W-:Y:S01]  /*01f0*/  @!P1 VIADD R5, R5, 0x1 ;  /* 0x0000000105059836 */ /* 0x000fe20000000000 */
[----:B------:R-:W-:Y:S02]  /*0200*/  ISETP.NE.AND P1, PT, R0, RZ, PT ;  /* 0x000000ff0000720c */ /* 0x000fe40003f25270 */
[----:B------:R-:W-:Y:S02]  /*0210*/  ISETP.GE.U32.AND P0, PT, R4, R9, PT ;  /* 0x000000090400720c */ /* 0x000fe40003f06070 */
[----:B------:R-:W-:-:S04]  /*0220*/  LOP3.LUT R4, R7, R0, RZ, 0x3c, !PT ;  /* 0x0000000007047212 */ /* 0x000fc800078e3cff */
[----:B------:R-:W-:Y:S01]  /*0230*/  ISETP.GE.AND P2, PT, R4, RZ, PT ;  /* 0x000000ff0400720c */ /* 0x000fe20003f46270 */
[----:B------:R-:W-:-:S06]  /*0240*/  VIADD R4, R2, 0x1f ;  /* 0x0000001f02047836 */ /* 0x000fcc0000000000 */
[----:B------:R-:W-:-:S04]  /*0250*/  @P0 VIADD R5, R5, 0x1 ;  /* 0x0000000105050836 */ /* 0x000fc80000000000 */
[----:B------:R-:W-:Y:S01]  /*0260*/  IMAD.MOV.U32 R8, RZ, RZ, R5 ;  /* 0x000000ffff087224 */ /* 0x000fe200078e0005 */
[----:B------:R-:W-:-:S03]  /*0270*/  SHF.R.S32.HI R5, RZ, 0x1f, R4 ;  /* 0x0000001fff057819 */ /* 0x000fc60000011404 */
[----:B------:R-:W-:Y:S01]  /*0280*/  @!P2 IMAD.MOV R8, RZ, RZ, -R8 ;  /* 0x000000ffff08a224 */ /* 0x000fe200078e0a08 */
[----:B------:R-:W-:Y:S02]  /*0290*/  @!P1 LOP3.LUT R8, RZ, R0, RZ, 0x33, !PT ;  /* 0x00000000ff089212 */ /* 0x000fe400078e33ff */
[----:B------:R-:W-:-:S03]  /*02a0*/  LEA.HI R4, R5, R4, RZ, 0x5 ;  /* 0x0000000405047211 */ /* 0x000fc600078f28ff */
[----:B------:R-:W-:Y:S02]  /*02b0*/  IMAD.SHL.U32 R5, R8, 0x8, RZ ;  /* 0x0000000808057824 */ /* 0x000fe400078e00ff */
[----:B------:R-:W-:-:S03]  /*02c0*/  IMAD.MOV R8, RZ, RZ, -R8 ;  /* 0x000000ffff087224 */ /* 0x000fc600078e0a08 */
[----:B------:R-:W-:Y:S01]  /*02d0*/  LEA.HI.SX32 R4, R4, -R5, 0x1b ;  /* 0x8000000504047211 */ /* 0x000fe200078fdaff */
[----:B------:R-:W-:Y:S02]  /*02e0*/  IMAD R15, R0, R8, R7 ;  /* 0x00000008000f7224 */ /* 0x000fe400078e0207 */
[----:B------:R-:W-:Y:S01]  /*02f0*/  IMAD.MOV.U32 R8, RZ, RZ, RZ ;  /* 0x000000ffff087224 */ /* 0x000fe200078e00ff */
[----:B------:R-:W-:Y:S02]  /*0300*/  VIMNMX R6, R4, 0x8, PT ;  /* 0x0000000804067848 */ /* 0x000fe40003fe0100 */
[----:B------:R-:W-:Y:S02]  /*0310*/  IABS R13, R15 ;  /* 0x0000000f000d7213 */ /* 0x000fe40000000000 */
[----:B------:R-:W-:-:S04]  /*0320*/  IABS R11, R6 ;  /* 0x00000006000b7213 */ /* 0x000fc80000000000 */
[----:B------:R-:W1:Y:S08]  /*0330*/  I2F.RP R4, R11 ;  /* 0x0000000b00047306 */ /* 0x000e700000209400 */
[----:B-1----:R-:W1:Y:S02]  /*0340*/  MUFU.RCP R4, R4 ;  /* 0x0000000400047308 */ /* 0x002e640000001000 */
[----:B-1----:R-:W-:-:S06]  /*0350*/  VIADD R9, R4, 0xffffffe ;  /* 0x0ffffffe04097836 */ /* 0x002fcc0000000000 */
[----:B------:R-:W1:Y:S02]  /*0360*/  F2I.FTZ.U32.TRUNC.NTZ R9, R9 ;  /* 0x0000000900097305 */ /* 0x000e64000021f000 */
[----:B-1----:R-:W-:-:S04]  /*0370*/  IMAD.MOV R10, RZ, RZ, -R9 ;  /* 0x000000ffff0a7224 */ /* 0x002fc800078e0a09 */
[----:B------:R-:W-:-:S04]  /*0380*/  IMAD.MOV.U32 R0, RZ, RZ, R10 ;  /* 0x000000ffff007224 */ /* 0x000fc800078e000a */
[----:B------:R-:W-:Y:S01]  /*0390*/  IMAD R7, R0, R11, RZ ;  /* 0x0000000b00077224 */ /* 0x000fe200078e02ff */
[----:B------:R-:W-:-:S03]  /*03a0*/  IABS R0, R6 ;  /* 0x0000000600007213 */ /* 0x000fc60000000000 */
[----:B------:R-:W-:Y:S01]  /*03b0*/  IMAD.HI.U32 R8, R9, R7, R8 ;  /* 0x0000000709087227 */ /* 0x000fe200078e0008 */
[----:B------:R-:W-:-:S03]  /*03c0*/  LOP3.LUT R7, R15, R6, RZ, 0x3c, !PT ;  /* 0x000000060f077212 */ /* 0x000fc600078e3cff */
[----:B------:R-:W-:Y:S01]  /*03d0*/  IMAD.MOV R4, RZ, RZ, -R0 ;  /* 0x000000ffff047224 */ /* 0x000fe200078e0a00 */
[----:B------:R-:W-:Y:S01]  /*03e0*/  ISETP.GE.AND P2, PT, R7, RZ, PT ;  /* 0x000000ff0700720c */ /* 0x000fe20003f46270 */
[----:B------:R-:W-:Y:S02]  /*03f0*/  IMAD.HI.U32 R0, R8, R13, RZ ;  /* 0x0000000d08007227 */ /* 0x000fe400078e00ff */
[----:B------:R-:W1:Y:S02]  /*0400*/  LDC R8, c[0x0][0x230] ;  /* 0x00008c00ff087b82 */ /* 0x000e640000000800 */
[----:B------:R-:W-:-:S05]  /*0410*/  IMAD R4, R0, R4, R13 ;  /* 0x0000000400047224 */ /* 0x000fca00078e020d */
[----:B------:R-:W-:-:S13]  /*0420*/  ISETP.GT.U32.AND P1, PT, R11, R4, PT ;  /* 0x000000040b00720c */ /* 0x000fda0003f24070 */
[----:B------:R-:W-:Y:S02]  /*0430*/  @!P1 IMAD.IADD R4, R4, 0x1, -R11 ;  /* 0x0000000104049824 */ /* 0x000fe400078e0a0b */
[----:B------:R-:W-:Y:S01]  /*0440*/  @!P1 VIADD R0, R0, 0x1 ;  /* 0x0000000100009836 */ /* 0x000fe20000000000 */
[----:B------:R-:W-:Y:S01]  /*0450*/  ISETP.NE.AND P1, PT, R6, RZ, PT ;  /* 0x000000ff0600720c */ /* 0x000fe20003f25270 */
[----:B-1----:R-:W-:Y:S01]  /*0460*/  VIADD R8, R8, 0x3f ;  /* 0x0000003f08087836 */ /* 0x002fe20000000000 */
[----:B------:R-:W-:Y:S02]  /*0470*/  ISETP.GE.U32.AND P0, PT, R4, R11, PT ;  /* 0x0000000b0400720c */ /* 0x000fe40003f06070 */
[----:B------:R-:W1:Y:S11]  /*0480*/  S2R R4, SR_TID.X ;  /* 0x0000000000047919 */ /* 0x000e760000002100 */
[----:B------:R-:W-:Y:S01]  /*0490*/  @P0 VIADD R0, R0, 0x1 ;  /* 0x0000000100000836 */ /* 0x000fe20000000000 */
[----:B------:R-:W-:-:S03]  /*04a0*/  ISETP.GE.AND P0, PT, R8, 0x40, PT ;  /* 0x000000400800780c */ /* 0x000fc60003f06270 */
[----:B------:R-:W-:Y:S01]  /*04b0*/  @!P2 IMAD.MOV R0, RZ, RZ, -R0 ;  /* 0x000000ffff00a224 */ /* 0x000fe200078e0a00 */
[----:B------:R-:W-:-:S05]  /*04c0*/  @!P1 LOP3.LUT R0, RZ, R6, RZ, 0x33, !PT ;  /* 0x00000006ff009212 */ /* 0x000fca00078e33ff */
[----:B------:R-:W-:Y:S02]  /*04d0*/  IMAD.MOV R7, RZ, RZ, -R0 ;  /* 0x000000ffff077224 */ /* 0x000fe400078e0a00 */
[----:B------:R-:W-:Y:S02]  /*04e0*/  IMAD.SHL.U32 R0, R0, 0x200, RZ ;  /* 0x0000020000007824 */ /* 0x000fe400078e00ff */
[----:B------:R-:W-:-:S04]  /*04f0*/  IMAD R6, R6, R7, R15 ;  /* 0x0000000706067224 */ /* 0x000fc800078e020f */
[----:B------:R-:W-:Y:S01]  /*0500*/  IMAD.IADD R6, R5, 0x1, R6 ;  /* 0x0000000105067824 */ /* 0x000fe200078e0206 */
[C---:B-1----:R-:W-:Y:S02]  /*0510*/  LOP3.LUT R7, R4.reuse, 0x1f, RZ, 0xc0, !PT ;  /* 0x0000001f04077812 */ /* 0x042fe400078ec0ff */
[----:B------:R-:W-:-:S03]  /*0520*/  LOP3.LUT R15, R4, 0x40, RZ, 0xc0, !PT ;  /* 0x00000040040f7812 */ /* 0x000fc600078ec0ff */
[----:B------:R-:W-:-:S05]  /*0530*/  IMAD R29, R6, 0x20, R7 ;  /* 0x00000020061d7824 */ /* 0x000fca00078e0207 */
[----:B------:R0:W-:Y:S04]  /*0540*/  STL [R1+0xf28], R29 ;  /* 0x000f281d01007387 */ /* 0x0001e80000100800 */
[----:B------:R0:W-:Y:S04]  /*0550*/  STL [R1+0x250], RZ ;  /* 0x000250ff01007387 */ /* 0x0001e80000100800 */
        /* <DEDUP_REMOVED lines=123> */
[----:B------:R0:W-:Y:S01]  /*0d10*/  STL [R1+0x424], R0 ;  /* 0x0004240001007387 */ /* 0x0001e20000100800 */
[----:B------:R-:W-:Y:S05]  /*0d20*/  @!P0 BRA `(.L_x_0) ;  /* 0x0000034400388947 */ /* 0x000fea0003800000 */
[----:B------:R-:W-:Y:S01]  /*0d30*/  IABS R5, R3 ;  /* 0x0000000300057213 */ /* 0x000fe20000000000 */
[----:B------:R1:W-:Y:S01]  /*0d40*/  STL [R1+0x10c4], R3 ;  /* 0x0010c40301007387 */ /* 0x0003e20000100800 */
[----:B------:R-:W-:Y:S01]  /*0d50*/  LEA.HI R15, R15, R0, RZ, 0x1a ;  /* 0x000000000f0f7211 */ /* 0x000fe200078fd0ff */
[----:B------:R-:W-:Y:S01]  /*0d60*/  ULDC UR6, c[0x0][0x238] ;  /* 0x00008e0000067ab9 */ /* 0x000fe20000000800 */
[----:B------:R-:W2:Y:S01]  /*0d70*/  I2F.RP R4, R5 ;  /* 0x0000000500047306 */ /* 0x000ea20000209400 */
[----:B------:R-:W-:Y:S01]  /*0d80*/  ULDC UR4, c[0x0][0x23c] ;  /* 0x00008f0000047ab9 */ /* 0x000fe20000000800 */
[----:B------:R-:W-:Y:S01]  /*0d90*/  ULDC.64 UR10, c[0x0][0x210] ;  /* 0x00008400000a7ab9 */ /* 0x000fe20000000a00 */
[C---:B0-----:R-:W-:Y:S01]  /*0da0*/  VIADD R0, R15.reuse, 0x1fe ;  /* 0x000001fe0f007836 */ /* 0x041fe20000000000 */
[----:B------:R-:W-:Y:S01]  /*0db0*/  ULDC UR7, c[0x0][0x230] ;  /* 0x00008c0000077ab9 */ /* 0x000fe20000000800 */
[C---:B------:R-:W-:Y:S02]  /*0dc0*/  VIADD R13, R15.reuse, 0x1fa ;  /* 0x000001fa0f0d7836 */ /* 0x040fe40000000000 */
[C---:B------:R-:W-:Y:S01]  /*0dd0*/  VIADD R12, R15.reuse, 0x1f6 ;  /* 0x000001f60f0c7836 */ /* 0x040fe20000000000 */
[----:B------:R-:W-:Y:S01]  /*0de0*/  IABS R10, R0 ;  /* 0x00000000000a7213 */ /* 0x000fe20000000000 */
[C---:B------:R-:W-:Y:S01]  /*0df0*/  VIADD R11, R15.reuse, 0x1f8 ;  /* 0x000001f80f0b7836 */ /* 0x040fe20000000000 */
[----:B------:R-:W-:Y:S01]  /*0e00*/  ISETP.GE.AND P5, PT, R0, RZ, PT ;  /* 0x000000ff0000720c */ /* 0x000fe20003fa6270 */
[C---:B------:R-:W-:Y:S01]  /*0e10*/  VIADD R18, R15.reuse, 0x1f4 ;  /* 0x000001f40f127836 */ /* 0x040fe20000000000 */
[----:B------:R-:W-:Y:S01]  /*0e20*/  IABS R0, R13 ;  /* 0x0000000d00007213 */ /* 0x000fe20000000000 */
[----:B------:R-:W-:Y:S01]  /*0e30*/  VIADD R20, R15, 0x1ec ;  /* 0x000001ec0f147836 */ /* 0x000fe20000000000 */
[----:B------:R-:W-:Y:S01]  /*0e40*/  IABS R16, R12 ;  /* 0x0000000c00107213 */ /* 0x000fe20000000000 */
[----:B--2---:R-:W0:Y:S01]  /*0e50*/  MUFU.RCP R4, R4 ;  /* 0x0000000400047308 */ /* 0x004e220000001000 */
[----:B------:R-:W-:Y:S01]  /*0e60*/  ISETP.GE.AND P1, PT, R13, RZ, PT ;  /* 0x000000ff0d00720c */ /* 0x000fe20003f26270 */
[----:B------:R-:W-:-:S02]  /*0e70*/  VIADD R13, R15, 0x1f2 ;  /* 0x000001f20f0d7836 */ /* 0x000fc40000000000 */
[----:B------:R-:W-:Y:S02]  /*0e80*/  VIADD R21, R15, 0x1ee ;  /* 0x000001ee0f157836 */ /* 0x000fe40000000000 */
[----:B0-----:R-:W-:-:S04]  /*0e90*/  VIADD R6, R4, 0xffffffe ;  /* 0x0ffffffe04067836 */ /* 0x001fc80000000000 */
[----:B------:R0:W2:Y:S02]  /*0ea0*/  F2I.FTZ.U32.TRUNC.NTZ R7, R6 ;  /* 0x0000000600077305 */ /* 0x0000a4000021f000 */
[----:B0-----:R-:W-:Y:S02]  /*0eb0*/  IMAD.MOV.U32 R6, RZ, RZ, RZ ;  /* 0x000000ffff067224 */ /* 0x001fe400078e00ff */
[----:B--2---:R-:W-:-:S04]  /*0ec0*/  IMAD.MOV R8, RZ, RZ, -R7 ;  /* 0x000000ffff087224 */ /* 0x004fc800078e0a07 */
[----:B------:R-:W-:Y:S02]  /*0ed0*/  IMAD R9, R8, R5, RZ ;  /* 0x0000000508097224 */ /* 0x000fe400078e02ff */
[----:B------:R-:W-:Y:S02]  /*0ee0*/  VIADD R8, R15, 0x1fc ;  /* 0x000001fc0f087836 */ /* 0x000fe40000000000 */
[----:B------:R-:W-:Y:S01]  /*0ef0*/  IMAD.HI.U32 R14, R7, R9, R6 ;  /* 0x00000009070e7227 */ /* 0x000fe200078e0006 */
[----:B------:R-:W-:Y:S02]  /*0f00*/  IABS R9, R11 ;  /* 0x0000000b00097213 */ /* 0x000fe40000000000 */
[----:B------:R-:W-:Y:S01]  /*0f10*/  ISETP.GE.AND P2, PT, R8, RZ, PT ;  /* 0x000000ff0800720c */ /* 0x000fe20003f46270 */
[----:B------:R-:W-:Y:S01]  /*0f20*/  IMAD.MOV.U32 R7, RZ, RZ, R10 ;  /* 0x000000ffff077224 */ /* 0x000fe200078e000a */
[----:B------:R-:W-:Y:S01]  /*0f30*/  IABS R10, R8 ;  /* 0x00000008000a7213 */ /* 0x000fe20000000000 */
[----:B------:R-:W-:-:S02]  /*0f40*/  IMAD.MOV.U32 R8, RZ, RZ, R0 ;  /* 0x000000ffff087224 */ /* 0x000fc400078e0000 */
[----:B------:R-:W-:-:S04]  /*0f50*/  IMAD.HI.U32 R4, R14, R7, RZ ;  /* 0x000000070e047227 */ /* 0x000fc800078e00ff */
[----:B------:R-:W-:Y:S02]  /*0f60*/  IMAD.MOV R4, RZ, RZ, -R4 ;  /* 0x000000ffff047224 */ /* 0x000fe400078e0a04 */
[----:B------:R-:W-:-:S04]  /*0f70*/  IMAD.HI.U32 R0, R14, R10, RZ ;  /* 0x0000000a0e007227 */ /* 0x000fc800078e00ff */
[C---:B------:R-:W-:Y:S02]  /*0f80*/  IMAD R6, R5.reuse, R4, R7 ;  /* 0x0000000405067224 */ /* 0x040fe400078e0207 */
[----:B------:R-:W-:Y:S02]  /*0f90*/  IMAD.MOV R0, RZ, RZ, -R0 ;  /* 0x000000ffff007224 */ /* 0x000fe400078e0a00 */
[----:B------:R-:W-:Y:S01]  /*0fa0*/  IMAD.HI.U32 R4, R14, R8, RZ ;  /* 0x000000080e047227 */ /* 0x000fe200078e00ff */
[----:B------:R-:W-:-:S03]  /*0fb0*/  ISETP.GT.U32.AND P0, PT, R5, R6, PT ;  /* 0x000000060500720c */ /* 0x000fc60003f04070 */
[C---:B------:R-:W-:Y:S02]  /*0fc0*/  IMAD R7, R5.reuse, R0, R10 ;  /* 0x0000000005077224 */ /* 0x040fe400078e020a */
[----:B------:R-:W-:Y:S02]  /*0fd0*/  IMAD.MOV R4, RZ, RZ, -R4 ;  /* 0x000000ffff047224 */ /* 0x000fe400078e0a04 */
[----:B------:R-:W-:Y:S01]  /*0fe0*/  IMAD.MOV.U32 R10, RZ, RZ, R16 ;  /* 0x000000ffff0a7224 */ /* 0x000fe200078e0010 */
[C---:B------:R-:W-:Y:S01]  /*0ff0*/  ISETP.GT.U32.AND P3, PT, R5.reuse, R7, PT ;  /* 0x000000070500720c */ /* 0x040fe20003f64070 */
[----:B------:R-:W-:Y:S01]  /*1000*/  IMAD R8, R5, R4, R8 ;  /* 0x0000000405087224 */ /* 0x000fe200078e0208 */
[----:B------:R-:W-:Y:S01]  /*1010*/  IABS R16, R18 ;  /* 0x0000001200107213 */ /* 0x000fe20000000000 */
[----:B------:R-:W-:-:S03]  /*1020*/  IMAD.HI.U32 R4, R14, R10, RZ ;  /* 0x0000000a0e047227 */ /* 0x000fc600078e00ff */
[----:B------:R-:W-:Y:S01]  /*1030*/  ISETP.GT.U32.AND P4, PT, R5, R8, PT ;  /* 0x000000080500720c */ /* 0x000fe20003f84070 */
[----:B------:R-:W-:Y:S02]  /*1040*/  @!P0 IMAD.IADD R6, R6, 0x1, -R5 ;  /* 0x0000000106068824 */ /* 0x000fe400078e0a05 */
[----:B------:R-:W-:-:S03]  /*1050*/  IMAD.HI.U32 R0, R14, R9, RZ ;  /* 0x000000090e007227 */ /* 0x000fc600078e00ff */
[----:B------:R-:W-:Y:S01]  /*1060*/  ISETP.GT.U32.AND P0, PT, R5, R6, PT ;  /* 0x000000060500720c */ /* 0x000fe20003f04070 */
[----:B------:R-:W-:Y:S02]  /*1070*/  @!P3 IMAD.IADD R7, R7, 0x1, -R5 ;  /* 0x000000010707b824 */ /* 0x000fe400078e0a05 */
[----:B------:R-:W-:Y:S02]  /*1080*/  IMAD.MOV R17, RZ, RZ, -R4 ;  /* 0x000000ffff117224 */ /* 0x000fe400078e0a04 */
[----:B------:R-:W-:Y:S01]  /*1090*/  IMAD.HI.U32 R4, R14, R16, RZ ;  /* 0x000000100e047227 */ /* 0x000fe200078e00ff */
[----:B------:R-:W-:-:S03]  /*10a0*/  ISETP.GT.U32.AND P6, PT, R5, R7, PT ;  /* 0x000000070500720c */ /* 0x000fc60003fc4070 */
[----:B------:R-:W-:Y:S02]  /*10b0*/  IMAD.MOV R0, RZ, RZ, -R0 ;  /* 0x000000ffff007224 */ /* 0x000fe400078e0a00 */
[----:B------:R-:W-:Y:S02]  /*10c0*/  @!P4 IMAD.IADD R8, R8, 0x1, -R5 ;  /* 0x000000010808c824 */ /* 0x000fe400078e0a05 */
[----:B------:R-:W-:Y:S02]  /*10d0*/  IMAD.MOV R4, RZ, RZ, -R4 ;  /* 0x000000ffff047224 */ /* 0x000fe400078e0a04 */
[C---:B------:R-:W-:Y:S02]  /*10e0*/  IMAD R9, R5.reuse, R0, R9 ;  /* 0x0000000005097224 */ /* 0x040fe400078e0209 */
[--C-:B------:R-:W-:Y:S01]  /*10f0*/  @!P0 IMAD.IADD R6, R6, 0x1, -R5.reuse ;  /* 0x0000000106068824 */ /* 0x100fe200078e0a05 */
[C---:B------:R-:W-:Y:S01]  /*1100*/  ISETP.GT.U32.AND P0, PT, R5.reuse, R8, PT ;  /* 0x000000080500720c */ /* 0x040fe20003f04070 */
[C---:B------:R-:W-:Y:S01]  /*1110*/  IMAD R16, R5.reuse, R4, R16 ;  /* 0x0000000405107224 */ /* 0x040fe200078e0210 */
[C---:B------:R-:W-:Y:S01]  /*1120*/  ISETP.GT.U32.AND P3, PT, R5.reuse, R9, PT ;  /* 0x000000090500720c */ /* 0x040fe20003f64070 */
[----:B------:R-:W-:Y:S01]  /*1130*/  IMAD R0, R5, R17, R10 ;  /* 0x0000001105007224 */ /* 0x000fe200078e020a */
[----:B------:R-:W-:Y:S01]  /*1140*/  IABS R10, R13 ;  /* 0x0000000d000a7213 */ /* 0x000fe20000000000 */
[----:B------:R-:W-:Y:S01]  /*1150*/  @!P6 IMAD.IADD R7, R7, 0x1, -R5 ;  /* 0x000000010707e824 */ /* 0x000fe200078e0a05 */
[C---:B------:R-:W-:Y:S01]  /*1160*/  ISETP.GT.U32.AND P6, PT, R5.reuse, R16, PT ;  /* 0x000000100500720c */ /* 0x040fe20003fc4070 */
[----:B------:R-:W-:Y:S01]  /*1170*/  @!P5 IMAD.MOV R6, RZ, RZ, -R6 ;  /* 0x000000ffff06d224 */ /* 0x000fe200078e0a06 */
[----:B------:R-:W-:Y:S01]  /*1180*/  ISETP.GT.U32.AND P4, PT, R5, R0, PT ;  /* 0x000000000500720c */ /* 0x000fe20003f84070 */
[----:B------:R-:W-:Y:S01]  /*1190*/  IMAD.HI.U32 R4, R14, R10, RZ ;  /* 0x0000000a0e047227 */ /* 0x000fe200078e00ff */
[----:B------:R-:W-:-:S02]  /*11a0*/  ISETP.GE.AND P5, PT, R11, RZ, PT ;  /* 0x000000ff0b00720c */ /* 0x000fc40003fa6270 */
[----:B------:R0:W-:Y:S01]  /*11b0*/  STL [R1+0x10c8], R6 ;  /* 0x0010c80601007387 */ /* 0x0001e20000100800 */
[----:B------:R-:W-:Y:S02]  /*11c0*/  IMAD.MOV R11, RZ, RZ, -R4 ;  /* 0x000000ffff0b7224 */ /* 0x000fe400078e0a04 */
[--C-:B------:R-:W-:Y:S01]  /*11d0*/  @!P0 IMAD.IADD R8, R8, 0x1, -R5.reuse ;  /* 0x0000000108088824 */ /* 0x100fe200078e0a05 */
[----:B------:R-:W-:Y:S01]  /*11e0*/  ISETP.GE.AND P0, PT, R12, RZ, PT ;  /* 0x000000ff0c00720c */ /* 0x000fe20003f06270 */
[--C-:B------:R-:W-:Y:S01]  /*11f0*/  @!P3 IMAD.IADD R9, R9, 0x1, -R5.reuse ;  /* 0x000000010909b824 */ /* 0x100fe200078e0a05 */
[----:B------:R-:W-:Y:S01]  /*1200*/  ISETP.GE.AND P3, PT, R18, RZ, PT ;  /* 0x000000ff1200720c */ /* 0x000fe20003f66270 */
[C---:B------:R-:W-:Y:S01]  /*1210*/  IMAD R12, R5.reuse, R11, R10 ;  /* 0x0000000b050c7224 */ /* 0x040fe200078e020a */
[----:B------:R-:W-:Y:S01]  /*1220*/  IABS R11, R20 ;  /* 0x00000014000b7213 */ /* 0x000fe20000000000 */
[--C-:B------:R-:W-:Y:S02]  /*1230*/  @!P6 IMAD.IADD R16, R16, 0x1, -R5.reuse ;  /* 0x000000011010e824 */ /* 0x100fe400078e0a05 */
[----:B------:R-:W-:Y:S01]  /*1240*/  @!P4 IMAD.IADD R0, R0, 0x1, -R5 ;  /* 0x000000010000c824 */ /* 0x000fe200078e0a05 */
[C---:B------:R-:W-:Y:S01]  /*1250*/  ISETP.GT.U32.AND P4, PT, R5.reuse, R9, PT ;  /* 0x000000090500720c */ /* 0x040fe20003f84070 */
[----:B------:R-:W-:Y:S01]  /*1260*/  @!P1 IMAD.MOV R8, RZ, RZ, -R8 ;  /* 0x000000ffff089224 */ /* 0x000fe200078e0a08 */
[----:B------:R-:W-:Y:S01]  /*1270*/  ISETP.GT.U32.AND P1, PT, R5, R12, PT ;  /* 0x0000000c0500720c */ /* 0x000fe20003f24070 */
[----:B------:R-:W-:Y:S01]  /*1280*/  VIADD R17, R15, 0x1f0 ;  /* 0x000001f00f117836 */ /* 0x000fe20000000000 */
[C---:B------:R-:W-:Y:S01]  /*1290*/  ISETP.GT.U32.AND P6, PT, R5.reuse, R0, PT ;  /* 0x000000000500720c */ /* 0x040fe20003fc4070 */
[----:B------:R-:W-:Y:S01]  /*12a0*/  @!P2 IMAD.MOV R7, RZ, RZ, -R7 ;  /* 0x000000ffff07a224 */ /* 0x000fe200078e0a07 */
[----:B------:R-:W-:Y:S01]  /*12b0*/  ISETP.GT.U32.AND P2, PT, R5, R16, PT ;  /* 0x000000100500720c */ /* 0x000fe20003f44070 */
[----:B------:R-:W-:Y:S01]  /*12c0*/  VIADD R18, R15, 0x1ea ;  /* 0x000001ea0f127836 */ /* 0x000fe20000000000 */
[----:B------:R-:W-:-:S02]  /*12d0*/  IABS R19, R17 ;  /* 0x0000001100137213 */ /* 0x000fc40000000000 */
[----:B------:R-:W-:Y:S03]  /*12e0*/  STL [R1+0x10cc], R7 ;  /* 0x0010cc0701007387 */ /* 0x000fe60000100800 */
[----:B------:R-:W-:Y:S01]  /*12f0*/  IMAD.HI.U32 R4, R14, R19, RZ ;  /* 0x000000130e047227 */ /* 0x000fe200078e00ff */
[----:B------:R-:W-:Y:S03]  /*1300*/  STL [R1+0x10d0], R8 ;  /* 0x0010d00801007387 */ /* 0x000fe60000100800 */
[--C-:B------:R-:W-:Y:S01]  /*1310*/  @!P4 IMAD.IADD R9, R9, 0x1, -R5.reuse ;  /* 0x000000010909c824 */ /* 0x100fe200078e0a05 */
[----:B------:R-:W-:Y:S01]  /*1320*/  ISETP.GE.AND P4, PT, R13, RZ, PT ;  /* 0x000000ff0d00720c */ /* 0x000fe20003f86270 */
[----:B------:R-:W-:Y:S01]  /*1330*/  @!P1 IMAD.IADD R12, R12, 0x1, -R5 ;  /* 0x000000010c0c9824 */ /* 0x000fe200078e0a05 */
[----:B------:R-:W-:Y:S01]  /*1340*/  ISETP.GE.AND P1, PT, R21, RZ, PT ;  /* 0x000000ff1500720c */ /* 0x000fe20003f26270 */
[----:B------:R-:W-:-:S02]  /*1350*/  IMAD.MOV R4, RZ, RZ, -R4 ;  /* 0x000000ffff047224 */ /* 0x000fc400078e0a04 */
[----:B------:R-:W-:Y:S01]  /*1360*/  @!P2 IMAD.IADD R16, R16, 0x1, -R5 ;  /* 0x000000011010a824 */ /* 0x000fe200078e0a05 */
[----:B------:R-:W-:Y:S01]  /*1370*/  ISETP.GE.AND P2, PT, R17, RZ, PT ;  /* 0x000000ff1100720c */ /* 0x000fe20003f46270 */
[----:B------:R-:W-:Y:S01]  /*1380*/  @!P5 IMAD.MOV R9, RZ, RZ, -R9 ;  /* 0x000000ffff09d224 */ /* 0x000fe200078e0a09 */
[----:B------:R-:W-:Y:S01]  /*1390*/  ISETP.GT.U32.AND P5, PT, R5, R12, PT ;  /* 0x0000000c0500720c */ /* 0x000fe20003fa4070 */
[----:B------:R-:W-:-:S03]  /*13a0*/  IMAD.HI.U32 R17, R14, R11, RZ ;  /* 0x0000000b0e117227 */ /* 0x000fc600078e00ff */
[----:B------:R-:W-:Y:S01]  /*13b0*/  STL [R1+0x10d4], R9 ;  /* 0x0010d40901007387 */ /* 0x000fe20000100800 */
[C---:B------:R-:W-:Y:S01]  /*13c0*/  IMAD R10, R5.reuse, R4, R19 ;  /* 0x00000004050a7224 */ /* 0x040fe200078e0213 */
[----:B------:R-:W-:Y:S01]  /*13d0*/  IABS R4, R21 ;  /* 0x0000001500047213 */ /* 0x000fe20000000000 */
[----:B------:R-:W-:Y:S01]  /*13e0*/  @!P6 IMAD.IADD R0, R0, 0x1, -R5 ;  /* 0x000000010000e824 */ /* 0x000fe200078e0a05 */
[----:B------:R-:W-:Y:S01]  /*13f0*/  IABS R19, R18 ;  /* 0x0000001200137213 */ /* 0x000fe20000000000 */
[----:B------:R-:W-:Y:S01]  /*1400*/  IMAD.MOV R22, RZ, RZ, -R17 ;  /* 0x000000ffff167224 */ /* 0x000fe200078e0a11 */
[----:B------:R-:W-:Y:S01]  /*1410*/  ISETP.GT.U32.AND P6, PT, R5, R10, PT ;  /* 0x0000000a0500720c */ /* 0x000fe20003fc4070 */
[----:B------:R-:W-:Y:S02]  /*1420*/  IMAD.MOV.U32 R23, RZ, RZ, R0 ;  /* 0x000000ffff177224 */ /* 0x000fe400078e0000 */
[----:B------:R-:W-:-:S04]  /*1430*/  IMAD.HI.U32 R13, R14, R4, RZ ;  /* 0x000000040e0d7227 */ /* 0x000fc800078e00ff */
[----:B------:R-:W-:Y:S02]  /*1440*/  IMAD R0, R5, R22, R11 ;  /* 0x0000001605007224 */ /* 0x000fe400078e020b */
[----:B------:R-:W-:-:S04]  /*1450*/  IMAD.HI.U32 R11, R14, R19, RZ ;  /* 0x000000130e0b7227 */ /* 0x000fc800078e00ff */
[----:B------:R-:W-:Y:S02]  /*1460*/  IMAD.MOV R13, RZ, RZ, -R13 ;  /* 0x000000ffff0d7224 */ /* 0x000fe400078e0a0d */
[----:B-1----:R-:W-:Y:S02]  /*1470*/  IMAD.MOV.U32 R3, RZ, RZ, R16 ;  /* 0x000000ffff037224 */ /* 0x002fe400078e0010 */
[----:B------:R-:W-:Y:S02]  /*1480*/  IMAD.MOV R16, RZ, RZ, -R11 ;  /* 0x000000ffff107224 */ /* 0x000fe400078e0a0b */
[----:B------:R-:W-:Y:S01]  /*1490*/  @!P5 IMAD.IADD R12, R12, 0x1, -R5 ;  /* 0x000000010c0cd824 */ /* 0x000fe200078e0a05 */
[C---:B------:R-:W-:Y:S01]  /*14a0*/  ISETP.GT.U32.AND P5, PT, R5.reuse, R0, PT ;  /* 0x000000000500720c */ /* 0x040fe20003fa4070 */
[C---:B------:R-:W-:Y:S02]  /*14b0*/  IMAD R4, R5.reuse, R13, R4 ;  /* 0x0000000d05047224 */ /* 0x040fe400078e0204 */
[----:B------:R-:W-:-:S02]  /*14c0*/  IMAD R19, R5, R16, R19 ;  /* 0x0000001005137224 */ /* 0x000fc400078e0213 */
[----:B0-----:R-:W-:Y:S02]  /*14d0*/  IMAD.MOV.U32 R6, RZ, RZ, R12 ;  /* 0x000000ffff067224 */ /* 0x001fe400078e000c */
[----:B------:R-:W-:Y:S01]  /*14e0*/  @!P0 IMAD.MOV R23, RZ, RZ, -R23 ;  /* 0x000000ffff178224 */ /* 0x000fe200078e0a17 */
[C---:B------:R-:W-:Y:S01]  /*14f0*/  ISETP.GT.U32.AND P0, PT, R5.reuse, R4, PT ;  /* 0x000000040500720c */ /* 0x040fe20003f04070 */
[----:B------:R-:W-:Y:S01]  /*1500*/  @!P4 IMAD.MOV R6, RZ, RZ, -R6 ;  /* 0x000000ffff06c224 */ /* 0x000fe200078e0a06 */
[----:B------:R-:W-:Y:S01]  /*1510*/  ISETP.GT.U32.AND P4, PT, R5, R19, PT ;  /* 0x000000130500720c */ /* 0x000fe20003f84070 */
[--C-:B------:R-:W-:Y:S01]  /*1520*/  @!P6 IMAD.IADD R10, R10, 0x1, -R5.reuse ;  /* 0x000000010a0ae824 */ /* 0x100fe200078e0a05 */
[----:B------:R-:W-:Y:S01]  /*1530*/  STL [R1+0x74], R23 ;  /* 0x0000741701007387 */ /* 0x000fe20000100800 */
[----:B------:R-:W-:Y:S02]  /*1540*/  VIADD R13, R15, 0x1e6 ;  /* 0x000001e60f0d7836 */ /* 0x000fe40000000000 */
[----:B------:R-:W-:Y:S01]  /*1550*/  @!P5 IMAD.IADD R0, R0, 0x1, -R5 ;  /* 0x000000010000d824 */ /* 0x000fe200078e0a05 */
[----:B------:R-:W-:Y:S01]  /*1560*/  ISETP.GT.U32.AND P6, PT, R5, R10, PT ;  /* 0x0000000a0500720c */ /* 0x000fe20003fc4070 */
[----:B------:R-:W-:Y:S01]  /*1570*/  @!P3 IMAD.MOV R3, RZ, RZ, -R3 ;  /* 0x000000ffff03b224 */ /* 0x000fe200078e0a03 */
[----:B------:R-:W-:Y:S01]  /*1580*/  IABS R25, R13 ;  /* 0x0000000d00197213 */ /* 0x000fe20000000000 */
[----:B------:R-:W-:Y:S01]  /*1590*/  VIADD R11, R15, 0x1e8 ;  /* 0x000001e80f0b7836 */ /* 0x000fe20000000000 */
[----:B------:R-:W-:Y:S01]  /*15a0*/  ISETP.GT.U32.AND P5, PT, R5, R0, PT ;  /* 0x000000000500720c */ /* 0x000fe20003fa4070 */
[--C-:B------:R-:W-:Y:S01]  /*15b0*/  @!P0 IMAD.IADD R4, R4, 0x1, -R5.reuse ;  /* 0x0000000104048824 */ /* 0x100fe200078e0a05 */
[----:B------:R0:W-:Y:S01]  /*15c0*/  STL [R1+0x78], R3 ;  /* 0x0000780301007387 */ /* 0x0001e20000100800 */
[--C-:B------:R-:W-:Y:S01]  /*15d0*/  @!P4 IMAD.IADD R19, R19, 0x1, -R5.reuse ;  /* 0x000000011313c824 */ /* 0x100fe200078e0a05 */
[----:B------:R-:W-:Y:S01]  /*15e0*/  ISETP.GE.AND P3, PT, R20, RZ, PT ;  /* 0x000000ff1400720c */ /* 0x000fe20003f66270 */
[----:B------:R-:W-:Y:S01]  /*15f0*/  IMAD.HI.U32 R12, R14, R25, RZ ;  /* 0x000000190e0c7227 */ /* 0x000fe200078e00ff */
[C---:B------:R-:W-:Y:S01]  /*1600*/  ISETP.GT.U32.AND P0, PT, R5.reuse, R4, PT ;  /* 0x000000040500720c */ /* 0x040fe20003f04070 */
[----:B------:R1:W-:Y:S01]  /*1610*/  STL [R1+0x7c], R6 ;  /* 0x00007c0601007387 */ /* 0x0003e20000100800 */
[----:B------:R-:W-:Y:S01]  /*1620*/  ISETP.GT.U32.AND P4, PT, R5, R19, PT ;  /* 0x000000130500720c */ /* 0x000fe20003f84070 */
[----:B------:R-:W-:Y:S01]  /*1630*/  @!P6 IMAD.IADD R10, R10, 0x1, -R5 ;  /* 0x000000010a0ae824 */ /* 0x000fe200078e0a05 */
[----:B------:R-:W-:Y:S01]  /*1640*/  IABS R26, R11 ;  /* 0x0000000b001a7213 */ /* 0x000fe20000000000 */
[----:B------:R-:W-:Y:S01]  /*1650*/  IMAD.MOV R12, RZ, RZ, -R12 ;  /* 0x000000ffff0c7224 */ /* 0x000fe200078e0a0c */
[----:B------:R-:W-:Y:S01]  /*1660*/  ISETP.GE.AND P6, PT, R18, RZ, PT ;  /* 0x000000ff1200720c */ /* 0x000fe20003fc6270 */
[----:B0-----:R-:W-:-:S02]  /*1670*/  IMAD.MOV.U32 R3, RZ, RZ, R10 ;  /* 0x000000ffff037224 */ /* 0x001fc400078e000a */
[----:B------:R-:W-:Y:S02]  /*1680*/  VIADD R16, R15, 0x1e4 ;  /* 0x000001e40f107836 */ /* 0x000fe40000000000 */
[----:B------:R-:W-:Y:S02]  /*1690*/  IMAD R25, R5, R12, R25 ;  /* 0x0000000c05197224 */ /* 0x000fe400078e0219 */
[----:B------:R-:W-:Y:S01]  /*16a0*/  @!P2 IMAD.MOV R3, RZ, RZ, -R3 ;  /* 0x000000ffff03a224 */ /* 0x000fe200078e0a03 */
[----:B------:R-:W-:Y:S01]  /*16b0*/  ISETP.GE.AND P2, PT, R11, RZ, PT ;  /* 0x000000ff0b00720c */ /* 0x000fe20003f46270 */
[----:B------:R-:W-:Y:S01]  /*16c0*/  @!P0 IMAD.IADD R4, R4, 0x1, -R5 ;  /* 0x0000000104048824 */ /* 0x000fe200078e0a05 */
[----:B------:R-:W-:Y:S01]  /*16d0*/  IABS R24, R16 ;  /* 0x0000001000187213 */ /* 0x000fe20000000000 */
[----:B------:R-:W-:Y:S01]  /*16e0*/  IMAD.HI.U32 R11, R14, R26, RZ ;  /* 0x0000001a0e0b7227 */ /* 0x000fe200078e00ff */
[----:B------:R0:W-:Y:S01]  /*16f0*/  STL [R1+0x8c], R3 ;  /* 0x00008c0301007387 */ /* 0x0001e20000100800 */
[----:B------:R-:W-:-:S02]  /*1700*/  ISETP.GE.AND P0, PT, R13, RZ, PT ;  /* 0x000000ff0d00720c */ /* 0x000fc40003f06270 */
[--C-:B------:R-:W-:Y:S01]  /*1710*/  @!P5 IMAD.IADD R0, R0, 0x1, -R5.reuse ;  /* 0x000000010000d824 */ /* 0x100fe200078e0a05 */
[----:B------:R-:W-:Y:S01]  /*1720*/  ISETP.GE.AND P5, PT, R16, RZ, PT ;  /* 0x000000ff1000720c */ /* 0x000fe20003fa6270 */
[----:B------:R-:W-:Y:S01]  /*1730*/  @!P4 IMAD.IADD R19, R19, 0x1, -R5 ;  /* 0x000000011313c824 */ /* 0x000fe200078e0a05 */
[----:B------:R-:W-:Y:S01]  /*1740*/  ISETP.GT.U32.AND P4, PT, R5, R25, PT ;  /* 0x000000190500720c */ /* 0x000fe20003f84070 */
[----:B-1----:R-:W-:Y:S02]  /*1750*/  IMAD.MOV.U32 R6, RZ, RZ, R4 ;  /* 0x000000ffff067224 */ /* 0x002fe400078e0004 */
[----:B------:R-:W-:Y:S02]  /*1760*/  IMAD.MOV R11, RZ, RZ, -R11 ;  /* 0x000000ffff0b7224 */ /* 0x000fe400078e0a0b */
[----:B0-----:R-:W-:Y:S02]  /*1770*/  IMAD.MOV.U32 R3, RZ, RZ, R0 ;  /* 0x000000ffff037224 */ /* 0x001fe400078e0000 */
[----:B------:R-:W-:-:S04]  /*1780*/  IMAD.HI.U32 R10, R14, R24, RZ ;  /* 0x000000180e0a7227 */ /* 0x000fc800078e00ff */
[----:B------:R-:W-:Y:S02]  /*1790*/  @!P1 IMAD.MOV R6, RZ, RZ, -R6 ;  /* 0x000000ffff069224 */ /* 0x000fe400078e0a06 */
[----:B------:R-:W-:Y:S02]  /*17a0*/  IMAD R26, R5, R11, R26 ;  /* 0x0000000b051a7224 */ /* 0x000fe400078e021a */
[----:B------:R-:W-:Y:S01]  /*17b0*/  @!P3 IMAD.MOV R3, RZ, RZ, -R3 ;  /* 0x000000ffff03b224 */ /* 0x000fe200078e0a03 */
[----:B------:R-:W-:Y:S01]  /*17c0*/  STL [R1+0x258], R6 ;  /* 0x0002580601007387 */ /* 0x000fe20000100800 */
[----:B------:R-:W-:Y:S01]  /*17d0*/  VIADD R23, R15, 0x1e2 ;  /* 0x000001e20f177836 */ /* 0x000fe20000000000 */
[----:B------:R-:W-:Y:S01]  /*17e0*/  ISETP.GT.U32.AND P1, PT, R5, R26, PT ;  /* 0x0000001a0500720c */ /* 0x000fe20003f24070 */
[----:B------:R-:W-:Y:S01]  /*17f0*/  IMAD.MOV R10, RZ, RZ, -R10 ;  /* 0x000000ffff0a7224 */ /* 0x000fe200078e0a0a */
[----:B------:R0:W-:Y:S01]  /*1800*/  STL [R1+0x3d0], R3 ;  /* 0x0003d00301007387 */ /* 0x0001e20000100800 */
[----:B------:R-:W-:Y:S01]  /*1810*/  VIADD R13, R15, 0x1e0 ;  /* 0x000001e00f0d7836 */ /* 0x000fe20000000000 */
[----:B------:R-:W-:Y:S01]  /*1820*/  ISETP.GE.AND P3, PT, R23, RZ, PT ;  /* 0x000000ff1700720c */ /* 0x000fe20003f66270 */
[----:B------:R-:W-:Y:S01]  /*1830*/  IMAD R24, R5, R10, R24 ;  /* 0x0000000a05187224 */ /* 0x000fe200078e0218 */
[----:B------:R-:W-:Y:S01]  /*1840*/  IABS R23, R23 ;  /* 0x0000001700177213 */ /* 0x000fe20000000000 */
[----:B------:R-:W-:Y:S01]  /*1850*/  @!P4 IMAD.IADD R25, R25, 0x1, -R5 ;  /* 0x000000011919c824 */ /* 0x000fe200078e0a05 */
[----:B------:R-:W-:Y:S01]  /*1860*/  IABS R22, R13 ;  /* 0x0000000d00167213 */ /* 0x000fe20000000000 */
[----:B------:R-:W-:-:S02]  /*1870*/  VIADD R11, R15, 0x1de ;  /* 0x000001de0f0b7836 */ /* 0x000fc40000000000 */
[C---:B------:R-:W-:Y:S01]  /*1880*/  IMAD.HI.U32 R16, R14.reuse, R23, RZ ;  /* 0x000000170e107227 */ /* 0x040fe200078e00ff */
[----:B------:R-:W-:Y:S02]  /*1890*/  ISETP.GT.U32.AND P4, PT, R5, R25, PT ;  /* 0x000000190500720c */ /* 0x000fe40003f84070 */
[----:B------:R-:W-:Y:S01]  /*18a0*/  IABS R18, R11 ;  /* 0x0000000b00127213 */ /* 0x000fe20000000000 */
[----:B0-----:R-:W-:Y:S02]  /*18b0*/  IMAD.MOV.U32 R3, RZ, RZ, R19 ;  /* 0x000000ffff037224 */ /* 0x001fe400078e0013 */
[----:B------:R-:W-:-:S04]  /*18c0*/  IMAD.HI.U32 R12, R14, R22, RZ ;  /* 0x000000160e0c7227 */ /* 0x000fc800078e00ff */
[----:B------:R-:W-:Y:S01]  /*18d0*/  @!P6 IMAD.MOV R3, RZ, RZ, -R3 ;  /* 0x000000ffff03e224 */ /* 0x000fe200078e0a03 */
[C---:B------:R-:W-:Y:S01]  /*18e0*/  ISETP.GT.U32.AND P6, PT, R5.reuse, R24, PT ;  /* 0x000000180500720c */ /* 0x040fe20003fc4070 */
[----:B------:R-:W-:Y:S02]  /*18f0*/  IMAD.MOV R16, RZ, RZ, -R16 ;  /* 0x000000ffff107224 */ /* 0x000fe400078e0a10 */
[----:B------:R-:W-:Y:S01]  /*1900*/  IMAD.MOV R12, RZ, RZ, -R12 ;  /* 0x000000ffff0c7224 */ /* 0x000fe200078e0a0c */
[----:B------:R0:W-:Y:S01]  /*1910*/  STL [R1+0x90], R3 ;  /* 0x0000900301007387 */ /* 0x0001e20000100800 */
[----:B------:R-:W-:Y:S02]  /*1920*/  @!P1 IMAD.IADD R26, R26, 0x1, -R5 ;  /* 0x000000011a1a9824 */ /* 0x000fe400078e0a05 */
[C---:B------:R-:W-:Y:S02]  /*1930*/  IMAD R23, R5.reuse, R16, R23 ;  /* 0x0000001005177224 */ /* 0x040fe400078e0217 */
[C---:B------:R-:W-:Y:S01]  /*1940*/  IMAD R22, R5.reuse, R12, R22 ;  /* 0x0000000c05167224 */ /* 0x040fe200078e0216 */
[----:B------:R-:W-:Y:S01]  /*1950*/  ISETP.GT.U32.AND P1, PT, R5, R26, PT ;  /* 0x0000001a0500720c */ /* 0x000fe20003f24070 */
[--C-:B------:R-:W-:Y:S01]  /*1960*/  @!P4 IMAD.IADD R25, R25, 0x1, -R5.reuse ;  /* 0x000000011919c824 */ /* 0x100fe200078e0a05 */
[C---:B------:R-:W-:Y:S01]  /*1970*/  ISETP.GT.U32.AND P4, PT, R5.reuse, R23, PT ;  /* 0x000000170500720c */ /* 0x040fe20003f84070 */
[----:B------:R-:W-:Y:S01]  /*1980*/  @!P6 IMAD.IADD R24, R24, 0x1, -R5 ;  /* 0x000000011818e824 */ /* 0x000fe200078e0a05 */
[----:B------:R-:W-:Y:S01]  /*1990*/  ISETP.GT.U32.AND P6, PT, R5, R22, PT ;  /* 0x000000160500720c */ /* 0x000fe20003fc4070 */
[----:B------:R-:W-:-:S04]  /*19a0*/  IMAD.HI.U32 R4, R14, R18, RZ ;  /* 0x000000120e047227 */ /* 0x000fc800078e00ff */
[C---:B------:R-:W-:Y:S02]  /*19b0*/  VIADD R10, R15.reuse, 0x1dc ;  /* 0x000001dc0f0a7836 */ /* 0x040fe40000000000 */
[----:B------:R-:W-:Y:S02]  /*19c0*/  IMAD.MOV R4, RZ, RZ, -R4 ;  /* 0x000000ffff047224 */ /* 0x000fe400078e0a04 */
[----:B------:R-:W-:Y:S01]  /*19d0*/  VIADD R19, R15, 0x1d8 ;  /* 0x000001d80f137836 */ /* 0x000fe20000000000 */
[----:B------:R-:W-:Y:S01]  /*19e0*/  IABS R17, R10 ;  /* 0x0000000a00117213 */ /* 0x000fe20000000000 */
[----:B------:R-:W-:Y:S02]  /*19f0*/  IMAD R18, R5, R4, R18 ;  /* 0x0000000405127224 */ /* 0x000fe400078e0212 */
[--C-:B------:R-:W-:Y:S01]  /*1a00*/  @!P1 IMAD.IADD R26, R26, 0x1, -R5.reuse ;  /* 0x000000011a1a9824 */ /* 0x100fe200078e0a05 */
[----:B------:R-:W-:Y:S01]  /*1a10*/  IABS R12, R19 ;  /* 0x00000013000c7213 */ /* 0x000fe20000000000 */
[----:B------:R-:W-:Y:S01]  /*1a20*/  VIADD R4, R15, 0x1da ;  /* 0x000001da0f047836 */ /* 0x000fe20000000000 */
[----:B------:R-:W-:Y:S01]  /*1a30*/  ISETP.GE.AND P1, PT, R13, RZ, PT ;  /* 0x000000ff0d00720c */ /* 0x000fe20003f26270 */
[--C-:B------:R-:W-:Y:S01]  /*1a40*/  @!P4 IMAD.IADD R23, R23, 0x1, -R5.reuse ;  /* 0x000000011717c824 */ /* 0x100fe200078e0a05 */
[----:B------:R-:W-:Y:S01]  /*1a50*/  ISETP.GT.U32.AND P4, PT, R5, R24, PT ;  /* 0x000000180500720c */ /* 0x000fe20003f84070 */
[----:B------:R-:W-:Y:S01]  /*1a60*/  @!P6 IMAD.IADD R22, R22, 0x1, -R5 ;  /* 0x000000011616e824 */ /* 0x000fe200078e0a05 */
[----:B------:R-:W-:Y:S01]  /*1a70*/  IABS R13, R4 ;  /* 0x00000004000d7213 */ /* 0x000fe20000000000 */
[----:B------:R-:W-:-:S03]  /*1a80*/  IMAD.HI.U32 R0, R14, R17, RZ ;  /* 0x000000110e007227 */ /* 0x000fc600078e00ff */
[----:B------:R-:W-:Y:S01]  /*1a90*/  ISETP.GT.U32.AND P6, PT, R5, R22, PT ;  /* 0x000000160500720c */ /* 0x000fe20003fc4070 */
[----:B0-----:R-:W-:Y:S02]  /*1aa0*/  IMAD.MOV.U32 R3, RZ, RZ, R26 ;  /* 0x000000ffff037224 */ /* 0x001fe400078e001a */
[----:B------:R-:W-:Y:S02]  /*1ab0*/  IMAD.MOV R0, RZ, RZ, -R0 ;  /* 0x000000ffff007224 */ /* 0x000fe400078e0a00 */
[----:B------:R-:W-:-:S04]  /*1ac0*/  IMAD.HI.U32 R27, R14, R12, RZ ;  /* 0x0000000c0e1b7227 */ /* 0x000fc800078e00ff */
[----:B------:R-:W-:Y:S01]  /*1ad0*/  @!P2 IMAD.MOV R3, RZ, RZ, -R3 ;  /* 0x000000ffff03a224 */ /* 0x000fe200078e0a03 */
[----:B------:R-:W-:Y:S01]  /*1ae0*/  ISETP.GT.U32.AND P2, PT, R5, R23, PT ;  /* 0x000000170500720c */ /* 0x000fe20003f44070 */
[----:B------:R-:W-:-:S03]  /*1af0*/  IMAD.HI.U32 R26, R14, R13, RZ ;  /* 0x0000000d0e1a7227 */ /* 0x000fc600078e00ff */
[----:B------:R0:W-:Y:S01]  /*1b00*/  STL [R1+0x94], R3 ;  /* 0x0000940301007387 */ /* 0x0001e20000100800 */
[C---:B------:R-:W-:Y:S02]  /*1b10*/  IMAD R17, R5.reuse, R0, R17 ;  /* 0x0000000005117224 */ /* 0x040fe400078e0211 */
[----:B------:R-:W-:Y:S02]  /*1b20*/  IMAD.MOV R27, RZ, RZ, -R27 ;  /* 0x000000ffff1b7224 */ /* 0x000fe400078e0a1b */
[----:B------:R-:W-:Y:S02]  /*1b30*/  IMAD.MOV R26, RZ, RZ, -R26 ;  /* 0x000000ffff1a7224 */ /* 0x000fe400078e0a1a */
[----:B------:R-:W-:Y:S01]  /*1b40*/  @!P4 IMAD.IADD R24, R24, 0x1, -R5 ;  /* 0x000000011818c824 */ /* 0x000fe200078e0a05 */
[C---:B------:R-:W-:Y:S01]  /*1b50*/  ISETP.GT.U32.AND P4, PT, R5.reuse, R17, PT ;  /* 0x000000110500720c */ /* 0x040fe20003f84070 */
[----:B------:R-:W-:Y:S02]  /*1b60*/  IMAD R12, R5, R27, R12 ;  /* 0x0000001b050c7224 */ /* 0x000fe400078e020c */
[----:B0-----:R-:W-:-:S02]  /*1b70*/  IMAD.MOV.U32 R3, RZ, RZ, R25 ;  /* 0x000000ffff037224 */ /* 0x001fc400078e0019 */
[C---:B------:R-:W-:Y:S02]  /*1b80*/  IMAD R13, R5.reuse, R26, R13 ;  /* 0x0000001a050d7224 */ /* 0x040fe400078e020d */
[----:B------:R-:W-:Y:S01]  /*1b90*/  @!P0 IMAD.MOV R3, RZ, RZ, -R3 ;  /* 0x000000ffff038224 */ /* 0x000fe200078e0a03 */
[C---:B------:R-:W-:Y:S01]  /*1ba0*/  ISETP.GT.U32.AND P0, PT, R5.reuse, R18, PT ;  /* 0x000000120500720c */ /* 0x040fe20003f04070 */
[--C-:B------:R-:W-:Y:S01]  /*1bb0*/  @!P6 IMAD.IADD R22, R22, 0x1, -R5.reuse ;  /* 0x000000011616e824 */ /* 0x100fe200078e0a05 */
[----:B------:R-:W-:Y:S01]  /*1bc0*/  ISETP.GT.U32.AND P6, PT, R5, R12, PT ;  /* 0x0000000c0500720c */ /* 0x000fe20003fc4070 */
[----:B------:R-:W-:Y:S01]  /*1bd0*/  @!P2 IMAD.IADD R23, R23, 0x1, -R5 ;  /* 0x000000011717a824 */ /* 0x000fe200078e0a05 */
[----:B------:R-:W-:Y:S01]  /*1be0*/  ISETP.GT.U32.AND P2, PT, R5, R13, PT ;  /* 0x0000000d0500720c */ /* 0x000fe20003f44070 */
[C---:B------:R-:W-:Y:S01]  /*1bf0*/  VIADD R20, R15.reuse, 0x1d6 ;  /* 0x000001d60f147836 */ /* 0x040fe20000000000 */
[----:B------:R0:W-:Y:S01]  /*1c00*/  STL [R1+0xa0], R3 ;  /* 0x0000a00301007387 */ /* 0x0001e20000100800 */
[----:B------:R-:W-:-:S02]  /*1c10*/  VIADD R21, R15, 0x1d4 ;  /* 0x000001d40f157836 */ /* 0x000fc40000000000 */
[--C-:B------:R-:W-:Y:S01]  /*1c20*/  @!P4 IMAD.IADD R17, R17, 0x1, -R5.reuse ;  /* 0x000000011111c824 */ /* 0x100fe200078e0a05 */
[----:B------:R-:W-:Y:S01]  /*1c30*/  IABS R16, R20 ;  /* 0x0000001400107213 */ /* 0x000fe20000000000 */
[----:B------:R-:W-:Y:S01]  /*1c40*/  IMAD.MOV.U32 R6, RZ, RZ, R24 ;  /* 0x000000ffff067224 */ /* 0x000fe200078e0018 */
[----:B------:R-:W-:Y:S01]  /*1c50*/  IABS R0, R21 ;  /* 0x0000001500007213 */ /* 0x000fe20000000000 */
[----:B------:R-:W-:Y:S01]  /*1c60*/  @!P0 IMAD.IADD R18, R18, 0x1, -R5 ;  /* 0x0000000112128824 */ /* 0x000fe200078e0a05 */
[----:B------:R-:W-:Y:S01]  /*1c70*/  ISETP.GE.AND P4, PT, R10, RZ, PT ;  /* 0x000000ff0a00720c */ /* 0x000fe20003f86270 */
[----:B------:R-:W-:Y:S01]  /*1c80*/  IMAD.HI.U32 R25, R14, R16, RZ ;  /* 0x000000100e197227 */ /* 0x000fe200078e00ff */
[----:B------:R-:W-:-:S03]  /*1c90*/  ISETP.GE.AND P0, PT, R11, RZ, PT ;  /* 0x000000ff0b00720c */ /* 0x000fc60003f06270 */
[----:B0-----:R-:W-:Y:S02]  /*1ca0*/  IMAD.MOV.U32 R3, RZ, RZ, R23 ;  /* 0x000000ffff037224 */ /* 0x001fe400078e0017 */
[----:B------:R-:W-:Y:S01]  /*1cb0*/  @!P6 IMAD.IADD R12, R12, 0x1, -R5 ;  /* 0x000000010c0ce824 */ /* 0x000fe200078e0a05 */
[C---:B------:R-:W-:Y:S01]  /*1cc0*/  ISETP.GT.U32.AND P6, PT, R5.reuse, R17, PT ;  /* 0x000000110500720c */ /* 0x040fe20003fc4070 */
[----:B------:R-:W-:Y:S02]  /*1cd0*/  @!P5 IMAD.MOV R6, RZ, RZ, -R6 ;  /* 0x000000ffff06d224 */ /* 0x000fe400078e0a06 */
[----:B------:R-:W-:Y:S01]  /*1ce0*/  @!P3 IMAD.MOV R3, RZ, RZ, -R3 ;  /* 0x000000ffff03b224 */ /* 0x000fe200078e0a03 */
[----:B------:R-:W-:Y:S01]  /*1cf0*/  ISETP.GT.U32.AND P3, PT, R5, R12, PT ;  /* 0x0000000c0500720c */ /* 0x000fe20003f64070 */
[----:B------:R-:W-:Y:S01]  /*1d00*/  IMAD.HI.U32 R26, R14, R0, RZ ;  /* 0x000000000e1a7227 */ /* 0x000fe200078e00ff */
[----:B------:R-:W-:Y:S03]  /*1d10*/  STL [R1+0xa4], R6 ;  /* 0x0000a40601007387 */ /* 0x000fe60000100800 */
[----:B------:R-:W-:Y:S01]  /*1d20*/  @!P2 IMAD.IADD R13, R13, 0x1, -R5 ;  /* 0x000000010d0da824 */ /* 0x000fe200078e0a05 */
[C---:B------:R-:W-:Y:S01]  /*1d30*/  ISETP.GT.U32.AND P2, PT, R5.reuse, R18, PT ;  /* 0x000000120500720c */ /* 0x040fe20003f44070 */
[----:B------:R-:W-:Y:S01]  /*1d40*/  IMAD.MOV R25, RZ, RZ, -R25 ;  /* 0x000000ffff197224 */ /* 0x000fe200078e0a19 */
[----:B------:R0:W-:Y:S01]  /*1d50*/  STL [R1+0xa8], R3 ;  /* 0x0000a80301007387 */ /* 0x0001e20000100800 */
[----:B------:R-:W-:Y:S01]  /*1d60*/  IMAD.MOV R26, RZ, RZ, -R26 ;  /* 0x000000ffff1a7224 */ /* 0x000fe200078e0a1a */
[C---:B------:R-:W-:Y:S01]  /*1d70*/  ISETP.GT.U32.AND P5, PT, R5.reuse, R13, PT ;  /* 0x0000000d0500720c */ /* 0x040fe20003fa4070 */
[----:B------:R-:W-:-:S02]  /*1d80*/  IMAD R10, R5, R25, R16 ;  /* 0x00000019050a7224 */ /* 0x000fc400078e0210 */
[----:B------:R-:W-:Y:S02]  /*1d90*/  IMAD R0, R5, R26, R0 ;  /* 0x0000001a05007224 */ /* 0x000fe400078e0200 */
[C---:B------:R-:W-:Y:S02]  /*1da0*/  VIADD R16, R15.reuse, 0x1d2 ;  /* 0x000001d20f107836 */ /* 0x040fe40000000000 */
[----:B------:R-:W-:Y:S02]  /*1db0*/  VIADD R11, R15, 0x1d0 ;  /* 0x000001d00f0b7836 */ /* 0x000fe40000000000 */
[----:B0-----:R-:W-:Y:S01]  /*1dc0*/  IMAD.MOV.U32 R3, RZ, RZ, R22 ;  /* 0x000000ffff037224 */ /* 0x001fe200078e0016 */
[----:B------:R-:W-:Y:S01]  /*1dd0*/  IABS R22, R16 ;  /* 0x0000001000167213 */ /* 0x000fe20000000000 */
[----:B------:R-:W-:Y:S01]  /*1de0*/  @!P6 IMAD.IADD R17, R17, 0x1, -R5 ;  /* 0x000000011111e824 */ /* 0x000fe200078e0a05 */
[C---:B------:R-:W-:Y:S01]  /*1df0*/  ISETP.GT.U32.AND P6, PT, R5.reuse, R0, PT ;  /* 0x000000000500720c */ /* 0x040fe20003fc4070 */
[----:B------:R-:W-:Y:S01]  /*1e00*/  @!P1 IMAD.MOV R3, RZ, RZ, -R3 ;  /* 0x000000ffff039224 */ /* 0x000fe200078e0a03 */
[----:B------:R-:W-:Y:S01]  /*1e10*/  ISETP.GT.U32.AND P1, PT, R5, R10, PT ;  /* 0x0000000a0500720c */ /* 0x000fe20003f24070 */
[--C-:B------:R-:W-:Y:S01]  /*1e20*/  @!P2 IMAD.IADD R18, R18, 0x1, -R5.reuse ;  /* 0x000000011212a824 */ /* 0x100fe200078e0a05 */
[----:B------:R-:W-:Y:S01]  /*1e30*/  IABS R23, R11 ;  /* 0x0000000b00177213 */ /* 0x000fe20000000000 */
[----:B------:R-:W-:Y:S01]  /*1e40*/  @!P5 IMAD.IADD R13, R13, 0x1, -R5 ;  /* 0x000000010d0dd824 */ /* 0x000fe200078e0a05 */
[----:B------:R-:W-:Y:S01]  /*1e50*/  ISETP.GE.AND P2, PT, R4, RZ, PT ;  /* 0x000000ff0400720c */ /* 0x000fe20003f46270 */
[----:B------:R-:W-:Y:S01]  /*1e60*/  IMAD.MOV.U32 R6, RZ, RZ, R18 ;  /* 0x000000ffff067224 */ /* 0x000fe200078e0012 */
[----:B------:R-:W-:Y:S01]  /*1e70*/  ISETP.GE.AND P5, PT, R19, RZ, PT ;  /* 0x000000ff1300720c */ /* 0x000fe20003fa6270 */
[----:B------:R-:W-:Y:S01]  /*1e80*/  IMAD.MOV.U32 R4, RZ, RZ, R23 ;  /* 0x000000ffff047224 */ /* 0x000fe200078e0017 */
[----:B------:R0:W-:Y:S01]  /*1e90*/  STL [R1+0xac], R3 ;  /* 0x0000ac0301007387 */ /* 0x0001e20000100800 */
[----:B------:R-:W-:-:S04]  /*1ea0*/  IMAD.HI.U32 R19, R14, R22, RZ ;  /* 0x000000160e137227 */ /* 0x000fc800078e00ff */
[--C-:B------:R-:W-:Y:S01]  /*1eb0*/  @!P3 IMAD.IADD R12, R12, 0x1, -R5.reuse ;  /* 0x000000010c0cb824 */ /* 0x100fe200078e0a05 */
[----:B------:R-:W-:Y:S01]  /*1ec0*/  ISETP.GE.AND P3, PT, R20, RZ, PT ;  /* 0x000000ff1400720c */ /* 0x000fe20003f66270 */
[----:B------:R-:W-:Y:S02]  /*1ed0*/  @!P0 IMAD.MOV R6, RZ, RZ, -R6 ;  /* 0x000000ffff068224 */ /* 0x000fe400078e0a06 */
[----:B------:R-:W-:Y:S01]  /*1ee0*/  @!P1 IMAD.IADD R10, R10, 0x1, -R5 ;  /* 0x000000010a0a9824 */ /* 0x000fe200078e0a05 */
[----:B------:R-:W-:Y:S01]  /*1ef0*/  ISETP.GE.AND P1, PT, R21, RZ, PT ;  /* 0x000000ff1500720c */ /* 0x000fe20003f26270 */
[----:B0-----:R-:W-:Y:S01]  /*1f00*/  IMAD.MOV.U32 R3, RZ, RZ, R17 ;  /* 0x000000ffff037224 */ /* 0x001fe200078e0011 */
[----:B------:R0:W-:Y:S01]  /*1f10*/  STL [R1+0xb0], R6 ;  /* 0x0000b00601007387 */ /* 0x0001e20000100800 */
[----:B------:R-:W-:Y:S01]  /*1f20*/  IMAD.HI.U32 R20, R14, R4, RZ ;  /* 0x000000040e147227 */ /* 0x000fe200078e00ff */
[----:B------:R-:W-:-:S03]  /*1f30*/  ISETP.GT.U32.AND P0, PT, R5, R10, PT ;  /* 0x0000000a0500720c */ /* 0x000fc60003f04070 */
[----:B------:R-:W-:Y:S02]  /*1f40*/  IMAD.MOV R19, RZ, RZ, -R19 ;  /* 0x000000ffff137224 */ /* 0x000fe400078e0a13 */
[----:B------:R-:W-:Y:S01]  /*1f50*/  @!P6 IMAD.IADD R0, R0, 0x1, -R5 ;  /* 0x000000010000e824 */ /* 0x000fe200078e0a05 */
[----:B------:R-:W-:Y:S01]  /*1f60*/  ISETP.GE.AND P6, PT, R16, RZ, PT ;  /* 0x000000ff1000720c */ /* 0x000fe20003fc6270 */
[----:B------:R-:W-:Y:S02]  /*1f70*/  @!P4 IMAD.MOV R3, RZ, RZ, -R3 ;  /* 0x000000ffff03c224 */ /* 0x000fe400078e0a03 */
[----:B------:R-:W-:Y:S01]  /*1f80*/  IMAD.MOV R18, RZ, RZ, -R20 ;  /* 0x000000ffff127224 */ /* 0x000fe200078e0a14 */
[C---:B------:R-:W-:Y:S01]  /*1f90*/  ISETP.GT.U32.AND P4, PT, R5.reuse, R0, PT ;  /* 0x000000000500720c */ /* 0x040fe20003f84070 */
[----:B------:R-:W-:Y:S01]  /*1fa0*/  IMAD R16, R5, R19, R22 ;  /* 0x0000001305107224 */ /* 0x000fe200078e0216 */
[----:B------:R1:W-:Y:S01]  /*1fb0*/  STL [R1+0xc0], R3 ;  /* 0x0000c00301007387 */ /* 0x0003e20000100800 */
[----:B0-----:R-:W-:-:S02]  /*1fc0*/  IMAD.MOV.U32 R6, RZ, RZ, R13 ;  /* 0x000000ffff067224 */ /* 0x001fc400078e000d */
[C---:B------:R-:W-:Y:S02]  /*1fd0*/  IMAD R4, R5.reuse, R18, R4 ;  /* 0x0000001205047224 */ /* 0x040fe400078e0204 */
[----:B------:R-:W-:Y:S01]  /*1fe0*/  @!P2 IMAD.MOV R6, RZ, RZ, -R6 ;  /* 0x000000ffff06a224 */ /* 0x000fe200078e0a06 */
[----:B------:R-:W-:Y:S01]  /*1ff0*/  ISETP.GT.U32.AND P2, PT, R5, R16, PT ;  /* 0x000000100500720c */ /* 0x000fe20003f44070 */
[----:B------:R-:W-:Y:S01]  /*2000*/  @!P0 IMAD.IADD R10, R10, 0x1, -R5 ;  /* 0x000000010a0a8824 */ /* 0x000fe200078e0a05 */
[----:B------:R-:W-:Y:S01]  /*2010*/  ISETP.GE.AND P0, PT, R11, RZ, PT ;  /* 0x000000ff0b00720c */ /* 0x000fe20003f06270 */
[C---:B------:R-:W-:Y:S01]  /*2020*/  VIADD R13, R15.reuse, 0x1cc ;  /* 0x000001cc0f0d7836 */ /* 0x040fe20000000000 */
[----:B------:R-:W-:Y:S01]  /*2030*/  STL [R1+0xc4], R6 ;  /* 0x0000c40601007387 */ /* 0x000fe20000100800 */
[----:B-1----:R-:W-:Y:S02]  /*2040*/  IMAD.MOV.U32 R3, RZ, RZ, R12 ;  /* 0x000000ffff037224 */ /* 0x002fe400078e000c */
[----:B------:R-:W-:Y:S01]  /*2050*/  VIADD R12, R15, 0x1ce ;  /* 0x000001ce0f0c7836 */ /* 0x000fe20000000000 */
[----:B------:R-:W-:Y:S01]  /*2060*/  IABS R17, R13 ;  /* 0x0000000d00117213 */ /* 0x000fe20000000000 */
[----:B------:R-:W-:Y:S01]  /*2070*/  @!P5 IMAD.MOV R3, RZ, RZ, -R3 ;  /* 0x000000ffff03d224 */ /* 0x000fe200078e0a03 */
[----:B------:R-:W-:Y:S01]  /*2080*/  ISETP.GT.U32.AND P5, PT, R5, R4, PT ;  /* 0x000000040500720c */ /* 0x000fe20003fa4070 */
[--C-:B------:R-:W-:Y:S01]  /*2090*/  @!P4 IMAD.IADD R0, R0, 0x1, -R5.reuse ;  /* 0x000000010000c824 */ /* 0x100fe200078e0a05 */
[----:B------:R-:W-:Y:S01]  /*20a0*/  IABS R11, R12 ;  /* 0x0000000c000b7213 */ /* 0x000fe20000000000 */
[----:B------:R-:W-:Y:S01]  /*20b0*/  @!P2 IMAD.IADD R16, R16, 0x1, -R5 ;  /* 0x000000011010a824 */ /* 0x000fe200078e0a05 */
[----:B------:R0:W-:Y:S01]  /*20c0*/  STL [R1+0xc8], R3 ;  /* 0x0000c80301007387 */ /* 0x0001e20000100800 */
[----:B------:R-:W-:Y:S01]  /*20d0*/  ISETP.GE.AND P2, PT, R13, RZ, PT ;  /* 0x000000ff0d00720c */ /* 0x000fe20003f46270 */
[----:B------:R-:W-:Y:S01]  /*20e0*/  VIADD R18, R15, 0x1ca ;  /* 0x000001ca0f127836 */ /* 0x000fe20000000000 */
[----:B------:R-:W-:Y:S01]  /*20f0*/  ISETP.GE.AND P4, PT, R12, RZ, PT ;  /* 0x000000ff0c00720c */ /* 0x000fe20003f86270 */
[----:B------:R-:W-:-:S04]  /*2100*/  IMAD.HI.U32 R13, R14, R11, RZ ;  /* 0x0000000b0e0d7227 */ /* 0x000fc800078e00ff */
[----:B------:R-:W-:Y:S02]  /*2110*/  IMAD.MOV.U32 R12, RZ, RZ, R17 ;  /* 0x000000ffff0c7224 */ /* 0x000fe400078e0011 */
[----:B0-----:R-:W-:Y:S02]  /*2120*/  IMAD.MOV.U32 R3, RZ, RZ, R10 ;  /* 0x000000ffff037224 */ /* 0x001fe400078e000a */
[----:B------:R-:W-:Y:S01]  /*2130*/  @!P5 IMAD.IADD R4, R4, 0x1, -R5 ;  /* 0x000000010404d824 */ /* 0x000fe200078e0a05 */
[C---:B------:R-:W-:Y:S01]  /*2140*/  ISETP.GT.U32.AND P5, PT, R5.reuse, R16, PT ;  /* 0x000000100500720c */ /* 0x040fe20003fa4070 */
[----:B------:R-:W-:Y:S02]  /*2150*/  @!P3 IMAD.MOV R3, RZ, RZ, -R3 ;  /* 0x000000ffff03b224 */ /* 0x000fe400078e0a03 */
[----:B------:R-:W-:Y:S01]  /*2160*/  IMAD.HI.U32 R10, R14, R12, RZ ;  /* 0x0000000c0e0a7227 */ /* 0x000fe200078e00ff */
[----:B------:R-:W-:Y:S02]  /*2170*/  ISETP.GT.U32.AND P3, PT, R5, R4, PT ;  /* 0x000000040500720c */ /* 0x000fe40003f64070 */
[----:B------:R0:W-:Y:S01]  /*2180*/  STL [R1+0xcc], R3 ;  /* 0x0000cc0301007387 */ /* 0x0001e20000100800 */
[----:B------:R-:W-:-:S02]  /*2190*/  IMAD.MOV R10, RZ, RZ, -R10 ;  /* 0x000000ffff0a7224 */ /* 0x000fc400078e0a0a */
[----:B------:R-:W-:Y:S02]  /*21a0*/  VIADD R17, R15, 0x1c6 ;  /* 0x000001c60f117836 */ /* 0x000fe40000000000 */
[----:B------:R-:W-:Y:S02]  /*21b0*/  IMAD R10, R5, R10, R12 ;  /* 0x0000000a050a7224 */ /* 0x000fe400078e020c */
[----:B------:R-:W-:Y:S02]  /*21c0*/  @!P5 IMAD.IADD R16, R16, 0x1, -R5 ;  /* 0x000000011010d824 */ /* 0x000fe400078e0a05 */
[----:B------:R-:W-:Y:S02]  /*21d0*/  VIADD R24, R15, 0x1c2 ;  /* 0x000001c20f187836 */ /* 0x000fe40000000000 */
[----:B0-----:R-:W-:Y:S02]  /*21e0*/  IMAD.MOV.U32 R3, RZ, RZ, R0 ;  /* 0x000000ffff037224 */ /* 0x001fe400078e0000 */
[----:B------:R-:W-:-:S02]  /*21f0*/  IMAD.MOV R0, RZ, RZ, -R13 ;  /* 0x000000ffff007224 */ /* 0x000fc400078e0a0d */
[----:B------:R-:W-:Y:S02]  /*2200*/  IMAD.MOV.U32 R6, RZ, RZ, R16 ;  /* 0x000000ffff067224 */ /* 0x000fe400078e0010 */
[C---:B------:R-:W-:Y:S02]  /*2210*/  IMAD R11, R5.reuse, R0, R11 ;  /* 0x00000000050b7224 */ /* 0x040fe400078e020b */
[----:B------:R-:W-:Y:S01]  /*2220*/  @!P6 IMAD.MOV R6, RZ, RZ, -R6 ;  /* 0x000000ffff06e224 */ /* 0x000fe200078e0a06 */
[C---:B------:R-:W-:Y:S01]  /*2230*/  ISETP.GT.U32.AND P6, PT, R5.reuse, R10, PT ;  /* 0x0000000a0500720c */ /* 0x040fe20003fc4070 */
[----:B------:R-:W-:Y:S01]  /*2240*/  @!P1 IMAD.MOV R3, RZ, RZ, -R3 ;  /* 0x000000ffff039224 */ /* 0x000fe200078e0a03 */
[----:B------:R-:W-:Y:S01]  /*2250*/  ISETP.GT.U32.AND P5, PT, R5, R11, PT ;  /* 0x0000000b0500720c */ /* 0x000fe20003fa4070 */
[----:B------:R-:W-:Y:S01]  /*2260*/  @!P3 IMAD.IADD R4, R4, 0x1, -R5 ;  /* 0x000000010404b824 */ /* 0x000fe200078e0a05 */
[----:B------:R-:W-:Y:S01]  /*2270*/  ISETP.GE.AND P1, PT, R18, RZ, PT ;  /* 0x000000ff1200720c */ /* 0x000fe20003f26270 */
[C---:B------:R-:W-:Y:S01]  /*2280*/  VIADD R13, R15.reuse, 0x1c8 ;  /* 0x000001c80f0d7836 */ /* 0x040fe20000000000 */
[----:B------:R-:W-:Y:S01]  /*2290*/  IABS R18, R18 ;  /* 0x0000001200127213 */ /* 0x000fe20000000000 */
[----:B------:R0:W-:Y:S01]  /*22a0*/  STL [R1+0xd4], R3 ;  /* 0x0000d40301007387 */ /* 0x0001e20000100800 */
[----:B------:R-:W-:-:S02]  /*22b0*/  VIADD R0, R15, 0x1c4 ;  /* 0x000001c40f007836 */ /* 0x000fc40000000000 */
[----:B------:R-:W-:Y:S01]  /*22c0*/  ISETP.GE.AND P3, PT, R13, RZ, PT ;  /* 0x000000ff0d00720c */ /* 0x000fe20003f66270 */
[----:B------:R-:W-:Y:S01]  /*22d0*/  IMAD.HI.U32 R12, R14, R18, RZ ;  /* 0x000000120e0c7227 */ /* 0x000fe200078e00ff */
[----:B------:R-:W-:Y:S01]  /*22e0*/  IABS R13, R13 ;  /* 0x0000000d000d7213 */ /* 0x000fe20000000000 */
[----:B------:R-:W-:Y:S01]  /*22f0*/  STL [R1+0xdc], R6 ;  /* 0x0000dc0601007387 */ /* 0x000fe20000100800 */
[----:B------:R-:W-:Y:S01]  /*2300*/  IABS R16, R0 ;  /* 0x0000000000107213 */ /* 0x000fe20000000000 */
[----:B------:R-:W-:Y:S02]  /*2310*/  @!P5 IMAD.IADD R11, R11, 0x1, -R5 ;  /* 0x000000010b0bd824 */ /* 0x000fe400078e0a05 */
[----:B0-----:R-:W-:Y:S02]  /*2320*/  IMAD.MOV.U32 R3, RZ, RZ, R4 ;  /* 0x000000ffff037224 */ /* 0x001fe400078e0004 */
[----:B------:R-:W-:Y:S01]  /*2330*/  IMAD.MOV R12, RZ, RZ, -R12 ;  /* 0x000000ffff0c7224 */ /* 0x000fe200078e0a0c */
[----:B------:R-:W-:Y:S01]  /*2340*/  ISETP.GT.U32.AND P5, PT, R5, R11, PT ;  /* 0x0000000b0500720c */ /* 0x000fe20003fa4070 */
[----:B------:R-:W-:Y:S01]  /*2350*/  @!P0 IMAD.MOV R3, RZ, RZ, -R3 ;  /* 0x000000ffff038224 */ /* 0x000fe200078e0a03 */
[----:B------:R-:W-:Y:S01]  /*2360*/  ISETP.GE.AND P0, PT, R17, RZ, PT ;  /* 0x000000ff1100720c */ /* 0x000fe20003f06270 */
[----:B------:R-:W-:Y:S01]  /*2370*/  @!P6 IMAD.IADD R10, R10, 0x1, -R5 ;  /* 0x000000010a0ae824 */ /* 0x000fe200078e0a05 */
[----:B------:R-:W-:Y:S01]  /*2380*/  IABS R17, R17 ;  /* 0x0000001100117213 */ /* 0x000fe20000000000 */
[C---:B------:R-:W-:Y:S01]  /*2390*/  IMAD R18, R5.reuse, R12, R18 ;  /* 0x0000000c05127224 */ /* 0x040fe200078e0212 */
[----:B------:R0:W-:Y:S01]  /*23a0*/  STL [R1+0xe4], R3 ;  /* 0x0000e40301007387 */ /* 0x0001e20000100800 */
[----:B------:R-:W-:Y:S01]  /*23b0*/  IMAD.HI.U32 R4, R14, R13, RZ ;  /* 0x0000000d0e047227 */ /* 0x000fe200078e00ff */
[----:B------:R-:W-:-:S03]  /*23c0*/  ISETP.GT.U32.AND P6, PT, R5, R10, PT ;  /* 0x0000000a0500720c */ /* 0x000fc60003fc4070 */
[----:B------:R-:W-:-:S04]  /*23d0*/  IMAD.HI.U32 R19, R14, R17, RZ ;  /* 0x000000110e137227 */ /* 0x000fc800078e00ff */
[----:B------:R-:W-:Y:S01]  /*23e0*/  @!P5 IMAD.IADD R11, R11, 0x1, -R5 ;  /* 0x000000010b0bd824 */ /* 0x000fe200078e0a05 */
[----:B------:R-:W-:Y:S01]  /*23f0*/  ISETP.GT.U32.AND P5, PT, R5, R18, PT ;  /* 0x000000120500720c */ /* 0x000fe20003fa4070 */
[----:B------:R-:W-:-:S04]  /*2400*/  IMAD.HI.U32 R12, R14, R16, RZ ;  /* 0x000000100e0c7227 */ /* 0x000fc800078e00ff */
[----:B------:R-:W-:Y:S02]  /*2410*/  IMAD.MOV R19, RZ, RZ, -R19 ;  /* 0x000000ffff137224 */ /* 0x000fe400078e0a13 */
[----:B------:R-:W-:Y:S02]  /*2420*/  IMAD.MOV R4, RZ, RZ, -R4 ;  /* 0x000000ffff047224 */ /* 0x000fe400078e0a04 */
[----:B------:R-:W-:Y:S02]  /*2430*/  IMAD.MOV R12, RZ, RZ, -R12 ;  /* 0x000000ffff0c7224 */ /* 0x000fe400078e0a0c */
[C---:B------:R-:W-:Y:S02]  /*2440*/  IMAD R17, R5.reuse, R19, R17 ;  /* 0x0000001305117224 */ /* 0x040fe400078e0211 */
[----:B------:R-:W-:Y:S01]  /*2450*/  IMAD R13, R5, R4, R13 ;  /* 0x00000004050d7224 */ /* 0x000fe200078e020d */
[----:B------:R-:W-:Y:S01]  /*2460*/  IABS R4, R24 ;  /* 0x0000001800047213 */ /* 0x000fe20000000000 */
[----:B0-----:R-:W-:-:S02]  /*2470*/  IMAD.MOV.U32 R3, RZ, RZ, R11 ;  /* 0x000000ffff037224 */ /* 0x001fc400078e000b */
[C---:B------:R-:W-:Y:S02]  /*2480*/  IMAD R16, R5.reuse, R12, R16 ;  /* 0x0000000c05107224 */ /* 0x040fe400078e0210 */
[----:B------:R-:W-:Y:S01]  /*2490*/  @!P6 IMAD.IADD R10, R10, 0x1, -R5 ;  /* 0x000000010a0ae824 */ /* 0x000fe200078e0a05 */
[C---:B------:R-:W-:Y:S01]  /*24a0*/  ISETP.GT.U32.AND P6, PT, R5.reuse, R17, PT ;  /* 0x000000110500720c */ /* 0x040fe20003fc4070 */
[----:B------:R-:W-:Y:S01]  /*24b0*/  @!P4 IMAD.MOV R3, RZ, RZ, -R3 ;  /* 0x000000ffff03c224 */ /* 0x000fe200078e0a03 */
[C---:B------:R-:W-:Y:S01]  /*24c0*/  ISETP.GT.U32.AND P4, PT, R5.reuse, R13, PT ;  /* 0x0000000d0500720c */ /* 0x040fe20003f84070 */
[----:B------:R-:W-:Y:S01]  /*24d0*/  @!P5 IMAD.IADD R18, R18, 0x1, -R5 ;  /* 0x000000011212d824 */ /* 0x000fe200078e0a05 */
[----:B------:R-:W-:Y:S01]  /*24e0*/  ISETP.GT.U32.AND P5, PT, R5, R16, PT ;  /* 0x000000100500720c */ /* 0x000fe20003fa4070 */
[----:B------:R-:W-:Y:S01]  /*24f0*/  VIADD R21, R15, 0x1c0 ;  /* 0x000001c00f157836 */ /* 0x000fe20000000000 */
[----:B------:R0:W-:Y:S01]  /*2500*/  STL [R1+0xe8], R3 ;  /* 0x0000e80301007387 */ /* 0x0001e20000100800 */
[----:B------:R-:W-:-:S03]  /*2510*/  IMAD.HI.U32 R11, R14, R4, RZ ;  /* 0x000000040e0b7227 */ /* 0x000fc600078e00ff */
[----:B------:R-:W-:Y:S01]  /*2520*/  IABS R20, R21 ;  /* 0x0000001500147213 */ /* 0x000fe20000000000 */
[----:B------:R-:W-:Y:S02]  /*2530*/  IMAD.MOV R11, RZ, RZ, -R11 ;  /* 0x000000ffff0b7224 */ /* 0x000fe400078e0a0b */
[--C-:B------:R-:W-:Y:S02]  /*2540*/  @!P6 IMAD.IADD R17, R17, 0x1, -R5.reuse ;  /* 0x000000011111e824 */ /* 0x100fe400078e0a05 */
[--C-:B------:R-:W-:Y:S01]  /*2550*/  @!P4 IMAD.IADD R13, R13, 0x1, -R5.reuse ;  /* 0x000000010d0dc824 */ /* 0x100fe200078e0a05 */
[C---:B------:R-:W-:Y:S01]  /*2560*/  ISETP.GT.U32.AND P4, PT, R5.reuse, R18, PT ;  /* 0x000000120500720c */ /* 0x040fe20003f84070 */
[----:B------:R-:W-:Y:S01]  /*2570*/  @!P5 IMAD.IADD R16, R16, 0x1, -R5 ;  /* 0x000000011010d824 */ /* 0x000fe200078e0a05 */
[C---:B------:R-:W-:Y:S01]  /*2580*/  ISETP.GT.U32.AND P5, PT, R5.reuse, R17, PT ;  /* 0x000000110500720c */ /* 0x040fe20003fa4070 */
[----:B0-----:R-:W-:Y:S01]  /*2590*/  IMAD.MOV.U32 R3, RZ, RZ, R10 ;  /* 0x000000ffff037224 */ /* 0x001fe200078e000a */
[----:B------:R-:W-:Y:S01]  /*25a0*/  ISETP.GT.U32.AND P6, PT, R5, R13, PT ;  /* 0x0000000d0500720c */ /* 0x000fe20003fc4070 */
[----:B------:R-:W-:-:S04]  /*25b0*/  IMAD.HI.U32 R10, R14, R20, RZ ;  /* 0x000000140e0a7227 */ /* 0x000fc800078e00ff */
[----:B------:R-:W-:Y:S02]  /*25c0*/  IMAD.MOV R10, RZ, RZ, -R10 ;  /* 0x000000ffff0a7224 */ /* 0x000fe400078e0a0a */
[----:B------:R-:W-:Y:S01]  /*25d0*/  @!P2 IMAD.MOV R3, RZ, RZ, -R3 ;  /* 0x000000ffff03a224 */ /* 0x000fe200078e0a03 */
[C---:B------:R-:W-:Y:S01]  /*25e0*/  ISETP.GT.U32.AND P2, PT, R5.reuse, R16, PT ;  /* 0x000000100500720c */ /* 0x040fe20003f44070 */
[C---:B------:R-:W-:Y:S02]  /*25f0*/  IMAD R4, R5.reuse, R11, R4 ;  /* 0x0000000b05047224 */ /* 0x040fe400078e0204 */
[C---:B------:R-:W-:Y:S01]  /*2600*/  IMAD R20, R5.reuse, R10, R20 ;  /* 0x0000000a05147224 */ /* 0x040fe200078e0214 */
[----:B------:R0:W-:Y:S01]  /*2610*/  STL [R1+0xf0], R3 ;  /* 0x0000f00301007387 */ /* 0x0001e20000100800 */
[--C-:B------:R-:W-:Y:S01]  /*2620*/  @!P4 IMAD.IADD R18, R18, 0x1, -R5.reuse ;  /* 0x000000011212c824 */ /* 0x100fe200078e0a05 */
[----:B------:R-:W-:Y:S01]  /*2630*/  ISETP.GT.U32.AND P4, PT, R5, R4, PT ;  /* 0x000000040500720c */ /* 0x000fe20003f84070 */
[----:B------:R-:W-:Y:S01]  /*2640*/  @!P5 IMAD.IADD R17, R17, 0x1, -R5 ;  /* 0x000000011111d824 */ /* 0x000fe200078e0a05 */
[----:B------:R-:W-:Y:S01]  /*2650*/  ISETP.GT.U32.AND P5, PT, R5, R20, PT ;  /* 0x000000140500720c */ /* 0x000fe20003fa4070 */
[----:B------:R-:W-:-:S02]  /*2660*/  VIADD R10, R15, 0x1ba ;  /* 0x000001ba0f0a7836 */ /* 0x000fc40000000000 */
[C---:B------:R-:W-:Y:S02]  /*2670*/  VIADD R12, R15.reuse, 0x1be ;  /* 0x000001be0f0c7836 */ /* 0x040fe40000000000 */
[--C-:B------:R-:W-:Y:S01]  /*2680*/  @!P2 IMAD.IADD R16, R16, 0x1, -R5.reuse ;  /* 0x000000011010a824 */ /* 0x100fe200078e0a05 */
[----:B------:R-:W-:Y:S01]  /*2690*/  ISETP.GE.AND P2, PT, R24, RZ, PT ;  /* 0x000000ff1800720c */ /* 0x000fe20003f46270 */
[----:B------:R-:W-:Y:S01]  /*26a0*/  VIADD R11, R15, 0x1bc ;  /* 0x000001bc0f0b7836 */ /* 0x000fe20000000000 */
[----:B------:R-:W-:Y:S01]  /*26b0*/  IABS R24, R10 ;  /* 0x0000000a00187213 */ /* 0x000fe20000000000 */
[--C-:B------:R-:W-:Y:S01]  /*26c0*/  @!P6 IMAD.IADD R13, R13, 0x1, -R5.reuse ;  /* 0x000000010d0de824 */ /* 0x100fe200078e0a05 */
[----:B------:R-:W-:Y:S01]  /*26d0*/  IABS R23, R12 ;  /* 0x0000000c00177213 */ /* 0x000fe20000000000 */
[--C-:B------:R-:W-:Y:S01]  /*26e0*/  @!P4 IMAD.IADD R4, R4, 0x1, -R5.reuse ;  /* 0x000000010404c824 */ /* 0x100fe200078e0a05 */
[----:B------:R-:W-:Y:S01]  /*26f0*/  ISETP.GE.AND P4, PT, R21, RZ, PT ;  /* 0x000000ff1500720c */ /* 0x000fe20003f86270 */
[----:B------:R-:W-:Y:S01]  /*2700*/  @!P5 IMAD.IADD R20, R20, 0x1, -R5 ;  /* 0x000000011414d824 */ /* 0x000fe200078e0a05 */
[----:B------:R-:W-:Y:S01]  /*2710*/  IABS R22, R11 ;  /* 0x0000000b00167213 */ /* 0x000fe20000000000 */
[----:B------:R-:W-:Y:S01]  /*2720*/  IMAD.MOV.U32 R21, RZ, RZ, R24 ;  /* 0x000000ffff157224 */ /* 0x000fe200078e0018 */
[----:B------:R-:W-:Y:S01]  /*2730*/  ISETP.GE.AND P6, PT, R0, RZ, PT ;  /* 0x000000ff0000720c */ /* 0x000fe20003fc6270 */
[----:B------:R-:W-:Y:S01]  /*2740*/  IMAD.HI.U32 R19, R14, R23, RZ ;  /* 0x000000170e137227 */ /* 0x000fe200078e00ff */
[----:B------:R-:W-:-:S03]  /*2750*/  ISETP.GT.U32.AND P5, PT, R5, R20, PT ;  /* 0x000000140500720c */ /* 0x000fc60003fa4070 */
[----:B------:R-:W-:Y:S02]  /*2760*/  IMAD.MOV.U32 R6, RZ, RZ, R18 ;  /* 0x000000ffff067224 */ /* 0x000fe400078e0012 */
[----:B------:R-:W-:-:S04]  /*2770*/  IMAD.HI.U32 R18, R14, R21, RZ ;  /* 0x000000150e127227 */ /* 0x000fc800078e00ff */
[----:B------:R-:W-:Y:S02]  /*2780*/  IMAD.MOV R19, RZ, RZ, -R19 ;  /* 0x000000ffff137224 */ /* 0x000fe400078e0a13 */
[----:B0-----:R-:W-:Y:S02]  /*2790*/  IMAD.MOV.U32 R3, RZ, RZ, R13 ;  /* 0x000000ffff037224 */ /* 0x001fe400078e000d */
[----:B------:R-:W-:Y:S02]  /*27a0*/  IMAD.MOV R13, RZ, RZ, -R18 ;  /* 0x000000ffff0d7224 */ /* 0x000fe400078e0a12 */
[----:B------:R-:W-:Y:S01]  /*27b0*/  @!P1 IMAD.MOV R6, RZ, RZ, -R6 ;  /* 0x000000ffff069224 */ /* 0x000fe200078e0a06 */
[C---:B------:R-:W-:Y:S01]  /*27c0*/  ISETP.GT.U32.AND P1, PT, R5.reuse, R4, PT ;  /* 0x000000040500720c */ /* 0x040fe20003f24070 */
[C---:B------:R-:W-:Y:S02]  /*27d0*/  IMAD R23, R5.reuse, R19, R23 ;  /* 0x0000001305177224 */ /* 0x040fe400078e0217 */
[----:B------:R-:W-:Y:S01]  /*27e0*/  IMAD R21, R5, R13, R21 ;  /* 0x0000000d05157224 */ /* 0x000fe200078e0215 */
[----:B------:R0:W-:Y:S01]  /*27f0*/  STL [R1+0xf8], R6 ;  /* 0x0000f80601007387 */ /* 0x0001e20000100800 */
[----:B------:R-:W-:-:S04]  /*2800*/  IMAD.HI.U32 R0, R14, R22, RZ ;  /* 0x000000160e007227 */ /* 0x000fc800078e00ff */
[----:B------:R-:W-:Y:S01]  /*2810*/  @!P3 IMAD.MOV R3, RZ, RZ, -R3 ;  /* 0x000000ffff03b224 */ /* 0x000fe200078e0a03 */
[C---:B------:R-:W-:Y:S01]  /*2820*/  ISETP.GT.U32.AND P3, PT, R5.reuse, R23, PT ;  /* 0x000000170500720c */ /* 0x040fe20003f64070 */
[--C-:B------:R-:W-:Y:S01]  /*2830*/  @!P5 IMAD.IADD R20, R20, 0x1, -R5.reuse ;  /* 0x000000011414d824 */ /* 0x100fe200078e0a05 */
[----:B------:R-:W-:Y:S01]  /*2840*/  ISETP.GT.U32.AND P5, PT, R5, R21, PT ;  /* 0x000000150500720c */ /* 0x000fe20003fa4070 */
[----:B------:R-:W-:Y:S01]  /*2850*/  IMAD.MOV R0, RZ, RZ, -R0 ;  /* 0x000000ffff007224 */ /* 0x000fe200078e0a00 */
[----:B------:R1:W-:Y:S01]  /*2860*/  STL [R1+0x14c], R3 ;  /* 0x00014c0301007387 */ /* 0x0003e20000100800 */
[----:B------:R-:W-:Y:S01]  /*2870*/  @!P1 IMAD.IADD R4, R4, 0x1, -R5 ;  /* 0x0000000104049824 */ /* 0x000fe200078e0a05 */
[----:B------:R-:W-:Y:S01]  /*2880*/  ISETP.GE.AND P1, PT, R11, RZ, PT ;  /* 0x000000ff0b00720c */ /* 0x000fe20003f26270 */
[----:B------:R-:W-:Y:S02]  /*2890*/  IMAD R22, R5, R0, R22 ;  /* 0x0000000005167224 */ /* 0x000fe400078e0216 */
[----:B------:R-:W-:-:S02]  /*28a0*/  VIADD R11, R15, 0x1b6 ;  /* 0x000001b60f0b7836 */ /* 0x000fc40000000000 */
[----:B0-----:R-:W-:Y:S02]  /*28b0*/  IMAD.MOV.U32 R6, RZ, RZ, R17 ;  /* 0x000000ffff067224 */ /* 0x001fe400078e0011 */
[--C-:B------:R-:W-:Y:S01]  /*28c0*/  @!P3 IMAD.IADD R23, R23, 0x1, -R5.reuse ;  /* 0x000000011717b824 */ /* 0x100fe200078e0a05 */
[----:B------:R-:W-:Y:S01]  /*28d0*/  ISETP.GE.AND P3, PT, R10, RZ, PT ;  /* 0x000000ff0a00720c */ /* 0x000fe20003f66270 */
[----:B-1----:R-:W-:Y:S01]  /*28e0*/  IMAD.MOV.U32 R3, RZ, RZ, R16 ;  /* 0x000000ffff037224 */ /* 0x002fe200078e0010 */
[----:B------:R-:W-:Y:S01]  /*28f0*/  IABS R10, R11 ;  /* 0x0000000b000a7213 */ /* 0x000fe20000000000 */
[----:B------:R-:W-:Y:S02]  /*2900*/  @!P5 IMAD.IADD R21, R21, 0x1, -R5 ;  /* 0x000000011515d824 */ /* 0x000fe400078e0a05 */
[----:B------:R-:W-:Y:S01]  /*2910*/  @!P6 IMAD.MOV R3, RZ, RZ, -R3 ;  /* 0x000000ffff03e224 */ /* 0x000fe200078e0a03 */
[----:B------:R-:W-:Y:S01]  /*2920*/  ISETP.GT.U32.AND P6, PT, R5, R22, PT ;  /* 0x000000160500720c */ /* 0x000fe20003fc4070 */
[----:B------:R-:W-:Y:S01]  /*2930*/  VIADD R0, R15, 0x1b8 ;  /* 0x000001b80f007836 */ /* 0x000fe20000000000 */
[----:B------:R-:W-:Y:S01]  /*2940*/  ISETP.GT.U32.AND P5, PT, R5, R21, PT ;  /* 0x000000150500720c */ /* 0x000fe20003fa4070 */
[----:B------:R-:W-:Y:S01]  /*2950*/  @!P0 IMAD.MOV R6, RZ, RZ, -R6 ;  /* 0x000000ffff068224 */ /* 0x000fe200078e0a06 */
[----:B------:R-:W-:Y:S01]  /*2960*/  ISETP.GE.AND P0, PT, R12, RZ, PT ;  /* 0x000000ff0c00720c */ /* 0x000fe20003f06270 */
[----:B------:R-:W-:Y:S01]  /*2970*/  IMAD.HI.U32 R12, R14, R10, RZ ;  /* 0x0000000a0e0c7227 */ /* 0x000fe200078e00ff */
[----:B------:R-:W-:-:S02]  /*2980*/  IABS R18, R0 ;  /* 0x0000000000127213 */ /* 0x000fc40000000000 */
[----:B------:R-:W-:Y:S01]  /*2990*/  STL [R1+0x154], R6 ;  /* 0x0001540601007387 */ /* 0x000fe20000100800 */
[----:B------:R-:W-:Y:S02]  /*29a0*/  IMAD.MOV R12, RZ, RZ, -R12 ;  /* 0x000000ffff0c7224 */ /* 0x000fe400078e0a0c */
[----:B------:R-:W-:Y:S01]  /*29b0*/  IMAD.HI.U32 R13, R14, R18, RZ ;  /* 0x000000120e0d7227 */ /* 0x000fe200078e00ff */
[----:B------:R0:W-:Y:S03]  /*29c0*/  STL [R1+0x158], R3 ;  /* 0x0001580301007387 */ /* 0x0001e60000100800 */
[----:B------:R-:W-:Y:S01]  /*29d0*/  @!P6 IMAD.IADD R22, R22, 0x1, -R5 ;  /* 0x000000011616e824 */ /* 0x000fe200078e0a05 */
[C---:B------:R-:W-:Y:S01]  /*29e0*/  ISETP.GT.U32.AND P6, PT, R5.reuse, R23, PT ;  /* 0x000000170500720c */ /* 0x040fe20003fc4070 */
[----:B------:R-:W-:Y:S02]  /*29f0*/  IMAD R10, R5, R12, R10 ;  /* 0x0000000c050a7224 */ /* 0x000fe400078e020a */
[----:B------:R-:W-:-:S02]  /*2a00*/  IMAD.MOV R13, RZ, RZ, -R13 ;  /* 0x000000ffff0d7224 */ /* 0x000fc400078e0a0d */
[----:B------:R-:W-:Y:S01]  /*2a10*/  @!P5 IMAD.IADD R21, R21, 0x1, -R5 ;  /* 0x000000011515d824 */ /* 0x000fe200078e0a05 */
[C---:B------:R-:W-:Y:S01]  /*2a20*/  ISETP.GT.U32.AND P5, PT, R5.reuse, R10, PT ;  /* 0x0000000a0500720c */ /* 0x040fe20003fa4070 */
[----:B0-----:R-:W-:Y:S02]  /*2a30*/  IMAD.MOV.U32 R3, RZ, RZ, R4 ;  /* 0x000000ffff037224 */ /* 0x001fe400078e0004 */
[C---:B------:R-:W-:Y:S02]  /*2a40*/  IMAD R18, R5.reuse, R13, R18 ;  /* 0x0000000d05127224 */ /* 0x040fe400078e0212 */
[----:B------:R-:W-:Y:S01]  /*2a50*/  @!P2 IMAD.MOV R3, RZ, RZ, -R3 ;  /* 0x000000ffff03a224 */ /* 0x000fe200078e0a03 */
[----:B------:R-:W-:Y:S01]  /*2a60*/  ISETP.GT.U32.AND P2, PT, R5, R22, PT ;  /* 0x000000160500720c */ /* 0x000fe20003f44070 */
[----:B------:R-:W-:Y:S01]  /*2a70*/  @!P6 IMAD.IADD R23, R23, 0x1, -R5 ;  /* 0x000000011717e824 */ /* 0x000fe200078e0a05 */
[----:B------:R-:W-:Y:S01]  /*2a80*/  ISETP.GT.U32.AND P6, PT, R5, R18, PT ;  /* 0x000000120500720c */ /* 0x000fe20003fc4070 */
[C---:B------:R-:W-:Y:S01]  /*2a90*/  VIADD R12, R15.reuse, 0x1b0 ;  /* 0x000001b00f0c7836 */ /* 0x040fe20000000000 */
[----:B------:R0:W-:Y:S01]  /*2aa0*/  STL [R1+0x15c], R3 ;  /* 0x00015c0301007387 */ /* 0x0001e20000100800 */
[----:B------:R-:W-:-:S02]  /*2ab0*/  VIADD R16, R15, 0x1b4 ;  /* 0x000001b40f107836 */ /* 0x000fc40000000000 */
[----:B------:R-:W-:Y:S01]  /*2ac0*/  IMAD.MOV.U32 R6, RZ, RZ, R20 ;  /* 0x000000ffff067224 */ /* 0x000fe200078e0014 */
[----:B------:R-:W-:Y:S01]  /*2ad0*/  IABS R17, R12 ;  /* 0x0000000c00117213 */ /* 0x000fe20000000000 */
[--C-:B------:R-:W-:Y:S01]  /*2ae0*/  @!P5 IMAD.IADD R10, R10, 0x1, -R5.reuse ;  /* 0x000000010a0ad824 */ /* 0x100fe200078e0a05 */
[----:B------:R-:W-:Y:S01]  /*2af0*/  IABS R19, R16 ;  /* 0x0000001000137213 */ /* 0x000fe20000000000 */
[----:B------:R-:W-:Y:S02]  /*2b00*/  @!P4 IMAD.MOV R6, RZ, RZ, -R6 ;  /* 0x000000ffff06c224 */ /* 0x000fe400078e0a06 */
[----:B------:R-:W-:Y:S01]  /*2b10*/  VIADD R4, R15, 0x1b2 ;  /* 0x000001b20f047836 */ /* 0x000fe20000000000 */
[----:B------:R-:W-:Y:S01]  /*2b20*/  ISETP.GT.U32.AND P5, PT, R5, R10, PT ;  /* 0x0000000a0500720c */ /* 0x000fe20003fa4070 */
[--C-:B------:R-:W-:Y:S01]  /*2b30*/  @!P2 IMAD.IADD R22, R22, 0x1, -R5.reuse ;  /* 0x000000011616a824 */ /* 0x100fe200078e0a05 */
[----:B------:R1:W-:Y:S01]  /*2b40*/  STL [R1+0x160], R6 ;  /* 0x0001600601007387 */ /* 0x0003e20000100800 */
[----:B------:R-:W-:Y:S01]  /*2b50*/  @!P6 IMAD.IADD R18, R18, 0x1, -R5 ;  /* 0x000000011212e824 */ /* 0x000fe200078e0a05 */
[----:B------:R-:W-:Y:S01]  /*2b60*/  IABS R13, R4 ;  /* 0x00000004000d7213 */ /* 0x000fe20000000000 */
[----:B------:R-:W-:Y:S01]  /*2b70*/  IMAD.HI.U32 R20, R14, R17, RZ ;  /* 0x000000110e147227 */ /* 0x000fe200078e00ff */
[----:B------:R-:W-:-:S02]  /*2b80*/  ISETP.GE.AND P2, PT, R0, RZ, PT ;  /* 0x000000ff0000720c */ /* 0x000fc40003f46270 */
[----:B------:R-:W-:Y:S01]  /*2b90*/  ISETP.GT.U32.AND P4, PT, R5, R18, PT ;  /* 0x000000120500720c */ /* 0x000fe20003f84070 */
[----:B0-----:R-:W-:Y:S01]  /*2ba0*/  IMAD.MOV.U32 R3, RZ, RZ, R23 ;  /* 0x000000ffff037224 */ /* 0x001fe200078e0017 */
[----:B------:R-:W-:Y:S01]  /*2bb0*/  ISETP.GE.AND P6, PT, R11, RZ, PT ;  /* 0x000000ff0b00720c */ /* 0x000fe20003fc6270 */
[----:B------:R-:W-:-:S04]  /*2bc0*/  IMAD.HI.U32 R24, R14, R19, RZ ;  /* 0x000000130e187227 */ /* 0x000fc800078e00ff */
[----:B-1----:R-:W-:Y:S02]  /*2bd0*/  IMAD.MOV.U32 R6, RZ, RZ, R22 ;  /* 0x000000ffff067224 */ /* 0x002fe400078e0016 */
[----:B------:R-:W-:Y:S02]  /*2be0*/  IMAD.MOV R20, RZ, RZ, -R20 ;  /* 0x000000ffff147224 */ /* 0x000fe400078e0a14 */
[----:B------:R-:W-:Y:S02]  /*2bf0*/  @!P0 IMAD.MOV R3, RZ, RZ, -R3 ;  /* 0x000000ffff038224 */ /* 0x000fe400078e0a03 */
[----:B------:R-:W-:Y:S02]  /*2c00*/  IMAD.MOV R24, RZ, RZ, -R24 ;  /* 0x000000ffff187224 */ /* 0x000fe400078e0a18 */
[----:B------:R-:W-:Y:S01]  /*2c10*/  @!P1 IMAD.MOV R6, RZ, RZ, -R6 ;  /* 0x000000ffff069224 */ /* 0x000fe200078e0a06 */
[----:B------:R-:W-:Y:S01]  /*2c20*/  ISETP.GE.AND P1, PT, R16, RZ, PT ;  /* 0x000000ff1000720c */ /* 0x000fe20003f26270 */
[----:B------:R-:W-:Y:S01]  /*2c30*/  IMAD.HI.U32 R0, R14, R13, RZ ;  /* 0x0000000d0e007227 */ /* 0x000fe200078e00ff */
[----:B------:R0:W-:Y:S03]  /*2c40*/  STL [R1+0x164], R3 ;  /* 0x0001640301007387 */ /* 0x0001e60000100800 */
[C---:B------:R-:W-:Y:S01]  /*2c50*/  IMAD R16, R5.reuse, R20, R17 ;  /* 0x0000001405107224 */ /* 0x040fe200078e0211 */
[----:B------:R-:W-:Y:S01]  /*2c60*/  STL [R1+0x168], R6 ;  /* 0x0001680601007387 */ /* 0x000fe20000100800 */
[----:B------:R-:W-:-:S02]  /*2c70*/  IMAD R19, R5, R24, R19 ;  /* 0x0000001805137224 */ /* 0x000fc400078e0213 */
[----:B------:R-:W-:Y:S02]  /*2c80*/  IMAD.MOV R0, RZ, RZ, -R0 ;  /* 0x000000ffff007224 */ /* 0x000fe400078e0a00 */
[----:B------:R-:W-:Y:S01]  /*2c90*/  @!P5 IMAD.IADD R10, R10, 0x1, -R5 ;  /* 0x000000010a0ad824 */ /* 0x000fe200078e0a05 */
[C---:B------:R-:W-:Y:S01]  /*2ca0*/  ISETP.GT.U32.AND P5, PT, R5.reuse, R16, PT ;  /* 0x000000100500720c */ /* 0x040fe20003fa4070 */
[----:B0-----:R-:W-:Y:S01]  /*2cb0*/  IMAD.MOV.U32 R3, RZ, RZ, R21 ;  /* 0x000000ffff037224 */ /* 0x001fe200078e0015 */
[C---:B------:R-:W-:Y:S01]  /*2cc0*/  ISETP.GT.U32.AND P0, PT, R5.reuse, R19, PT ;  /* 0x000000130500720c */ /* 0x040fe20003f04070 */
[C---:B------:R-:W-:Y:S02]  /*2cd0*/  IMAD R13, R5.reuse, R0, R13 ;  /* 0x00000000050d7224 */ /* 0x040fe400078e020d */
[----:B------:R-:W-:Y:S02]  /*2ce0*/  @!P3 IMAD.MOV R3, RZ, RZ, -R3 ;  /* 0x000000ffff03b224 */ /* 0x000fe400078e0a03 */
[----:B------:R-:W-:Y:S01]  /*2cf0*/  @!P4 IMAD.IADD R18, R18, 0x1, -R5 ;  /* 0x000000011212c824 */ /* 0x000fe200078e0a05 */
[----:B------:R-:W-:Y:S01]  /*2d00*/  ISETP.GT.U32.AND P3, PT, R5, R13, PT ;  /* 0x0000000d0500720c */ /* 0x000fe20003f64070 */
[C---:B------:R-:W-:Y:S01]  /*2d10*/  VIADD R11, R15.reuse, 0x1ae ;  /* 0x000001ae0f0b7836 */ /* 0x040fe20000000000 */
[----:B------:R0:W-:Y:S01]  /*2d20*/  STL [R1+0x16c], R3 ;  /* 0x00016c0301007387 */ /* 0x0001e20000100800 */
[----:B------:R-:W-:Y:S01]  /*2d30*/  ISETP.GE.AND P4, PT, R4, RZ, PT ;  /* 0x000000ff0400720c */ /* 0x000fe20003f86270 */
[----:B------:R-:W-:-:S02]  /*2d40*/  VIADD R4, R15, 0x1ac ;  /* 0x000001ac0f047836 */ /* 0x000fc40000000000 */
[--C-:B------:R-:W-:Y:S01]  /*2d50*/  @!P5 IMAD.IADD R16, R16, 0x1, -R5.reuse ;  /* 0x000000011010d824 */ /* 0x100fe200078e0a05 */
[----:B------:R-:W-:Y:S01]  /*2d60*/  IABS R0, R11 ;  /* 0x0000000b00007213 */ /* 0x000fe20000000000 */
[----:B------:R-:W-:Y:S01]  /*2d70*/  @!P0 IMAD.IADD R19, R19, 0x1, -R5 ;  /* 0x0000000113138824 */ /* 0x000fe200078e0a05 */
[----:B------:R-:W-:Y:S01]  /*2d80*/  ISETP.GE.AND P0, PT, R12, RZ, PT ;  /* 0x000000ff0c00720c */ /* 0x000fe20003f06270 */
[----:B------:R-:W-:Y:S01]  /*2d90*/  VIADD R12, R15, 0x1aa ;  /* 0x000001aa0f0c7836 */ /* 0x000fe20000000000 */
[----:B------:R-:W-:Y:S01]  /*2da0*/  ISETP.GT.U32.AND P5, PT, R5, R16, PT ;  /* 0x000000100500720c */ /* 0x000fe20003fa4070 */
[----:B0-----:R-:W-:Y:S01]  /*2db0*/  IMAD.MOV.U32 R3, RZ, RZ, R18 ;  /* 0x000000ffff037224 */ /* 0x001fe200078e0012 */
[----:B------:R-:W-:Y:S01]  /*2dc0*/  IABS R18, R4 ;  /* 0x0000000400127213 */ /* 0x000fe20000000000 */
[----:B------:R-:W-:-:S04]  /*2dd0*/  IMAD.HI.U32 R17, R14, R0, RZ ;  /* 0x000000000e117227 */ /* 0x000fc800078e00ff */
[----:B------:R-:W-:Y:S01]  /*2de0*/  @!P2 IMAD.MOV R3, RZ, RZ, -R3 ;  /* 0x000000ffff03a224 */ /* 0x000fe200078e0a03 */
[----:B------:R-:W-:Y:S01]  /*2df0*/  ISETP.GT.U32.AND P2, PT, R5, R19, PT ;  /* 0x000000130500720c */ /* 0x000fe20003f44070 */
[----:B------:R-:W-:Y:S02]  /*2e00*/  @!P3 IMAD.IADD R13, R13, 0x1, -R5 ;  /* 0x000000010d0db824 */ /* 0x000fe400078e0a05 */
[----:B------:R-:W-:Y:S01]  /*2e10*/  IMAD.MOV R17, RZ, RZ, -R17 ;  /* 0x000000ffff117224 */ /* 0x000fe200078e0a11 */
[----:B------:R0:W-:Y:S01]  /*2e20*/  STL [R1+0x170], R3 ;  /* 0x0001700301007387 */ /* 0x0001e20000100800 */
[----:B------:R-:W-:Y:S01]  /*2e30*/  @!P5 IMAD.IADD R16, R16, 0x1, -R5 ;  /* 0x000000011010d824 */ /* 0x000fe200078e0a05 */
[C---:B------:R-:W-:Y:S01]  /*2e40*/  ISETP.GT.U32.AND P3, PT, R5.reuse, R13, PT ;  /* 0x0000000d0500720c */ /* 0x040fe20003f64070 */
[----:B------:R-:W-:Y:S01]  /*2e50*/  IMAD R0, R5, R17, R0 ;  /* 0x0000001105007224 */ /* 0x000fe200078e0200 */
[----:B------:R-:W-:Y:S01]  /*2e60*/  IABS R17, R12 ;  /* 0x0000000c00117213 */ /* 0x000fe20000000000 */
[----:B------:R-:W-:-:S02]  /*2e70*/  VIADD R24, R15, 0x184 ;  /* 0x000001840f187836 */ /* 0x000fc40000000000 */
[----:B------:R-:W-:Y:S02]  /*2e80*/  VIADD R8, R15, 0x12 ;  /* 0x000000120f087836 */ /* 0x000fe40000000000 */
[----:B------:R-:W-:Y:S01]  /*2e90*/  @!P2 IMAD.IADD R19, R19, 0x1, -R5 ;  /* 0x000000011313a824 */ /* 0x000fe200078e0a05 */
[----:B------:R-:W-:Y:S01]  /*2ea0*/  ISETP.GT.U32.AND P2, PT, R5, R0, PT ;  /* 0x000000000500720c */ /* 0x000fe20003f44070 */
[----:B0-----:R-:W-:Y:S01]  /*2eb0*/  IMAD.MOV.U32 R3, RZ, RZ, R10 ;  /* 0x000000ffff037224 */ /* 0x001fe200078e000a */
[----:B------:R-:W-:Y:S01]  /*2ec0*/  IABS R25, R24 ;  /* 0x0000001800197213 */ /* 0x000fe20000000000 */
[----:B------:R-:W-:-:S04]  /*2ed0*/  IMAD.HI.U32 R10, R14, R18, RZ ;  /* 0x000000120e0a7227 */ /* 0x000fc800078e00ff */
[----:B------:R-:W-:Y:S02]  /*2ee0*/  IMAD.MOV R10, RZ, RZ, -R10 ;  /* 0x000000ffff0a7224 */ /* 0x000fe400078e0a0a */
[----:B------:R-:W-:Y:S01]  /*2ef0*/  @!P3 IMAD.IADD R13, R13, 0x1, -R5 ;  /* 0x000000010d0db824 */ /* 0x000fe200078e0a05 */
[----:B------:R-:W-:Y:S01]  /*2f00*/  ISETP.GE.AND P3, PT, R4, RZ, PT ;  /* 0x000000ff0400720c */ /* 0x000fe20003f66270 */
[----:B------:R-:W-:Y:S02]  /*2f10*/  IMAD R18, R5, R10, R18 ;  /* 0x0000000a05127224 */ /* 0x000fe400078e0212 */
[----:B------:R-:W-:Y:S01]  /*2f20*/  @!P6 IMAD.MOV R3, RZ, RZ, -R3 ;  /* 0x000000ffff03e224 */ /* 0x000fe200078e0a03 */
[----:B------:R-:W-:Y:S01]  /*2f30*/  ISETP.GE.AND P6, PT, R11, RZ, PT ;  /* 0x000000ff0b00720c */ /* 0x000fe20003fc6270 */
[----:B------:R-:W-:Y:S01]  /*2f40*/  VIADD R4, R15, 0x1a8 ;  /* 0x000001a80f047836 */ /* 0x000fe20000000000 */
[----:B------:R-:W-:Y:S01]  /*2f50*/  ISETP.GT.U32.AND P5, PT, R5, R18, PT ;  /* 0x000000120500720c */ /* 0x000fe20003fa4070 */
[----:B------:R-:W-:Y:S01]  /*2f60*/  IMAD.HI.U32 R21, R14, R17, RZ ;  /* 0x000000110e157227 */ /* 0x000fe200078e00ff */
[----:B------:R0:W-:Y:S02]  /*2f70*/  STL [R1+0x184], R3 ;  /* 0x0001840301007387 */ /* 0x0001e40000100800 */
[----:B------:R-:W-:Y:S01]  /*2f80*/  IABS R11, R4 ;  /* 0x00000004000b7213 */ /* 0x000fe20000000000 */
[----:B------:R-:W-:-:S02]  /*2f90*/  IMAD.MOV R21, RZ, RZ, -R21 ;  /* 0x000000ffff157224 */ /* 0x000fc400078e0a15 */
[----:B------:R-:W-:Y:S01]  /*2fa0*/  @!P2 IMAD.IADD R0, R0, 0x1, -R5 ;  /* 0x000000010000a824 */ /* 0x000fe200078e0a05 */
[----:B------:R-:W-:Y:S01]  /*2fb0*/  ISETP.GE.AND P2, PT, R12, RZ, PT ;  /* 0x000000ff0c00720c */ /* 0x000fe20003f46270 */
[----:B------:R-:W-:Y:S02]  /*2fc0*/  IMAD R17, R5, R21, R17 ;  /* 0x0000001505117224 */ /* 0x000fe400078e0211 */
[----:B------:R-:W-:Y:S02]  /*2fd0*/  IMAD.MOV.U32 R6, RZ, RZ, R13 ;  /* 0x000000ffff067224 */ /* 0x000fe400078e000d */
[----:B------:R-:W-:Y:S02]  /*2fe0*/  @!P5 IMAD.IADD R18, R18, 0x1, -R5 ;  /* 0x000000011212d824 */ /* 0x000fe400078e0a05 */
[----:B0-----:R-:W-:Y:S02]  /*2ff0*/  IMAD.MOV.U32 R3, RZ, RZ, R19 ;  /* 0x000000ffff037224 */ /* 0x001fe400078e0013 */
[----:B------:R-:W-:Y:S01]  /*3000*/  VIADD R10, R15, 0x1a6 ;  /* 0x000001a60f0a7836 */ /* 0x000fe20000000000 */
[C---:B------:R-:W-:Y:S01]  /*3010*/  ISETP.GT.U32.AND P5, PT, R5.reuse, R18, PT ;  /* 0x000000120500720c */ /* 0x040fe20003fa4070 */
[----:B------:R-:W-:Y:S01]  /*3020*/  @!P1 IMAD.MOV R3, RZ, RZ, -R3 ;  /* 0x000000ffff039224 */ /* 0x000fe200078e0a03 */
[----:B------:R-:W-:Y:S01]  /*3030*/  ISETP.GT.U32.AND P1, PT, R5, R0, PT ;  /* 0x000000000500720c */ /* 0x000fe20003f24070 */
[----:B------:R-:W-:Y:S01]  /*3040*/  IMAD.HI.U32 R12, R14, R11, RZ ;  /* 0x0000000b0e0c7227 */ /* 0x000fe200078e00ff */
[----:B------:R-:W-:-:S02]  /*3050*/  IABS R20, R10 ;  /* 0x0000000a00147213 */ /* 0x000fc40000000000 */
[----:B------:R0:W-:Y:S01]  /*3060*/  STL [R1+0x18c], R3 ;  /* 0x00018c0301007387 */ /* 0x0001e20000100800 */
[----:B------:R-:W-:Y:S01]  /*3070*/  @!P4 IMAD.MOV R6, RZ, RZ, -R6 ;  /* 0x000000ffff06c224 */ /* 0x000fe200078e0a06 */
[C---:B------:R-:W-:Y:S01]  /*3080*/  ISETP.GT.U32.AND P4, PT, R5.reuse, R17, PT ;  /* 0x000000110500720c */ /* 0x040fe20003f84070 */
[----:B------:R-:W-:Y:S02]  /*3090*/  IMAD.MOV R12, RZ, RZ, -R12 ;  /* 0x000000ffff0c7224 */ /* 0x000fe400078e0a0c */
[----:B------:R-:W-:Y:S01]  /*30a0*/  IMAD.HI.U32 R13, R14, R20, RZ ;  /* 0x000000140e0d7227 */ /* 0x000fe200078e00ff */
[----:B------:R1:W-:Y:S03]  /*30b0*/  STL [R1+0x1c4], R6 ;  /* 0x0001c40601007387 */ /* 0x0003e60000100800 */
[----:B------:R-:W-:Y:S02]  /*30c0*/  IMAD R11, R5, R12, R11 ;  /* 0x0000000c050b7224 */ /* 0x000fe400078e020b */
[----:B------:R-:W-:-:S02]  /*30d0*/  @!P5 IMAD.IADD R18, R18, 0x1, -R5 ;  /* 0x000000011212d824 */ /* 0x000fc400078e0a05 */
[----:B------:R-:W-:Y:S01]  /*30e0*/  IMAD.MOV R13, RZ, RZ, -R13 ;  /* 0x000000ffff0d7224 */ /* 0x000fe200078e0a0d */
[----:B------:R-:W-:Y:S01]  /*30f0*/  ISETP.GT.U32.AND P5, PT, R5, R11, PT ;  /* 0x0000000b0500720c */ /* 0x000fe20003fa4070 */
[--C-:B------:R-:W-:Y:S01]  /*3100*/  @!P1 IMAD.IADD R0, R0, 0x1, -R5.reuse ;  /* 0x0000000100009824 */ /* 0x100fe200078e0a05 */
[----:B------:R-:W-:Y:S01]  /*3110*/  ISETP.GE.AND P1, PT, R10, RZ, PT ;  /* 0x000000ff0a00720c */ /* 0x000fe20003f26270 */
[----:B------:R-:W-:Y:S02]  /*3120*/  @!P4 IMAD.IADD R17, R17, 0x1, -R5 ;  /* 0x000000011111c824 */ /* 0x000fe400078e0a05 */
[----:B0-----:R-:W-:Y:S02]  /*3130*/  IMAD.MOV.U32 R3, RZ, RZ, R16 ;  /* 0x000000ffff037224 */ /* 0x001fe400078e0010 */
[C---:B------:R-:W-:Y:S01]  /*3140*/  IMAD R20, R5.reuse, R13, R20 ;  /* 0x0000000d05147224 */ /* 0x040fe200078e0214 */
[----:B------:R-:W-:Y:S01]  /*3150*/  ISETP.GT.U32.AND P4, PT, R5, R17, PT ;  /* 0x000000110500720c */ /* 0x000fe20003f84070 */
[----:B-1----:R-:W-:-:S02]  /*3160*/  IMAD.MOV.U32 R6, RZ, RZ, R0 ;  /* 0x000000ffff067224 */ /* 0x002fc400078e0000 */
[----:B------:R-:W-:Y:S01]  /*3170*/  @!P0 IMAD.MOV R3, RZ, RZ, -R3 ;  /* 0x000000ffff038224 */ /* 0x000fe200078e0a03 */
[----:B------:R-:W-:Y:S01]  /*3180*/  ISETP.GE.AND P0, PT, R4, RZ, PT ;  /* 0x000000ff0400720c */ /* 0x000fe20003f06270 */
[----:B------:R-:W-:Y:S01]  /*3190*/  @!P6 IMAD.MOV R6, RZ, RZ, -R6 ;  /* 0x000000ffff06e224 */ /* 0x000fe200078e0a06 */
[----:B------:R-:W-:Y:S01]  /*31a0*/  ISETP.GT.U32.AND P6, PT, R5, R20, PT ;  /* 0x000000140500720c */ /* 0x000fe20003fc4070 */
[--C-:B------:R-:W-:Y:S01]  /*31b0*/  @!P5 IMAD.IADD R11, R11, 0x1, -R5.reuse ;  /* 0x000000010b0bd824 */ /* 0x100fe200078e0a05 */
[----:B------:R0:W-:Y:S01]  /*31c0*/  STL [R1+0x1c8], R3 ;  /* 0x0001c80301007387 */ /* 0x0001e20000100800 */
[C---:B------:R-:W-:Y:S02]  /*31d0*/  VIADD R16, R15.reuse, 0x1a4 ;  /* 0x000001a40f107836 */ /* 0x040fe40000000000 */
[----:B------:R-:W-:Y:S01]  /*31e0*/  VIADD R13, R15, 0x1a2 ;  /* 0x000001a20f0d7836 */ /* 0x000fe20000000000 */
[----:B------:R-:W-:Y:S01]  /*31f0*/  ISETP.GT.U32.AND P5, PT, R5, R11, PT ;  /* 0x0000000b0500720c */ /* 0x000fe20003fa4070 */
[----:B------:R-:W-:Y:S01]  /*3200*/  @!P4 IMAD.IADD R17, R17, 0x1, -R5 ;  /* 0x000000011111c824 */ /* 0x000fe200078e0a05 */
[----:B------:R-:W-:Y:S01]  /*3210*/  IABS R10, R16 ;  /* 0x00000010000a7213 */ /* 0x000fe20000000000 */
[----:B------:R-:W-:Y:S01]  /*3220*/  STL [R1+0x1cc], R6 ;  /* 0x0001cc0601007387 */ /* 0x000fe20000100800 */
[----:B------:R-:W-:Y:S01]  /*3230*/  IABS R12, R13 ;  /* 0x0000000d000c7213 */ /* 0x000fe20000000000 */
[----:B------:R-:W-:Y:S01]  /*3240*/  VIADD R4, R15, 0x1a0 ;  /* 0x000001a00f047836 */ /* 0x000fe20000000000 */
[----:B------:R-:W-:Y:S01]  /*3250*/  ISETP.GE.AND P4, PT, R13, RZ, PT ;  /* 0x000000ff0d00720c */ /* 0x000fe20003f86270 */
[----:B0-----:R-:W-:-:S02]  /*3260*/  IMAD.MOV.U32 R3, RZ, RZ, R18 ;  /* 0x000000ffff037224 */ /* 0x001fc400078e0012 */
[----:B------:R-:W-:Y:S01]  /*3270*/  @!P6 IMAD.IADD R20, R20, 0x1, -R5 ;  /* 0x000000011414e824 */ /* 0x000fe200078e0a05 */
[----:B------:R-:W-:Y:S01]  /*3280*/  IABS R0, R4 ;  /* 0x0000000400007213 */ /* 0x000fe20000000000 */
[----:B------:R-:W-:Y:S01]  /*3290*/  @!P3 IMAD.MOV R3, RZ, RZ, -R3 ;  /* 0x000000ffff03b224 */ /* 0x000fe200078e0a03 */
[----:B------:R-:W-:Y:S01]  /*32a0*/  ISETP.GE.AND P3, PT, R16, RZ, PT ;  /* 0x000000ff1000720c */ /* 0x000fe20003f66270 */
[C---:B------:R-:W-:Y:S01]  /*32b0*/  IMAD.HI.U32 R18, R14.reuse, R10, RZ ;  /* 0x0000000a0e127227 */ /* 0x040fe200078e00ff */
[----:B------:R-:W-:Y:S02]  /*32c0*/  ISETP.GT.U32.AND P6, PT, R5, R20, PT ;  /* 0x000000140500720c */ /* 0x000fe40003fc4070 */
[----:B------:R0:W-:Y:S01]  /*32d0*/  STL [R1+0x1d0], R3 ;  /* 0x0001d00301007387 */ /* 0x0001e20000100800 */
[----:B------:R-:W-:-:S04]  /*32e0*/  IMAD.HI.U32 R13, R14, R12, RZ ;  /* 0x0000000c0e0d7227 */ /* 0x000fc800078e00ff */
[----:B------:R-:W-:Y:S02]  /*32f0*/  IMAD.MOV R18, RZ, RZ, -R18 ;  /* 0x000000ffff127224 */ /* 0x000fe400078e0a12 */
[----:B------:R-:W-:Y:S02]  /*3300*/  IMAD.MOV R13, RZ, RZ, -R13 ;  /* 0x000000ffff0d7224 */ /* 0x000fe400078e0a0d */
[----:B------:R-:W-:Y:S02]  /*3310*/  @!P5 IMAD.IADD R11, R11, 0x1, -R5 ;  /* 0x000000010b0bd824 */ /* 0x000fe400078e0a05 */
[----:B0-----:R-:W-:Y:S02]  /*3320*/  IMAD.MOV.U32 R3, RZ, RZ, R17 ;  /* 0x000000ffff037224 */ /* 0x001fe400078e0011 */
[C---:B------:R-:W-:Y:S02]  /*3330*/  IMAD R10, R5.reuse, R18, R10 ;  /* 0x00000012050a7224 */ /* 0x040fe400078e020a */
[----:B------:R-:W-:Y:S01]  /*3340*/  @!P2 IMAD.MOV R3, RZ, RZ, -R3 ;  /* 0x000000ffff03a224 */ /* 0x000fe200078e0a03 */
[----:B------:R-:W-:Y:S01]  /*3350*/  ISETP.GE.AND P2, PT, R4, RZ, PT ;  /* 0x000000ff0400720c */ /* 0x000fe20003f46270 */
[C---:B------:R-:W-:Y:S01]  /*3360*/  IMAD R4, R5.reuse, R13, R12 ;  /* 0x0000000d05047224 */ /* 0x040fe200078e020c */
[----:B------:R-:W-:Y:S01]  /*3370*/  ISETP.GT.U32.AND P5, PT, R5, R10, PT ;  /* 0x0000000a0500720c */ /* 0x000fe20003fa4070 */
[----:B------:R-:W-:Y:S01]  /*3380*/  IMAD.HI.U32 R16, R14, R0, RZ ;  /* 0x000000000e107227 */ /* 0x000fe200078e00ff */
[----:B------:R0:W-:Y:S03]  /*3390*/  STL [R1+0x1d8], R3 ;  /* 0x0001d80301007387 */ /* 0x0001e60000100800 */
[----:B------:R-:W-:-:S02]  /*33a0*/  IMAD.MOV R16, RZ, RZ, -R16 ;  /* 0x000000ffff107224 */ /* 0x000fc400078e0a10 */
[----:B------:R-:W-:Y:S02]  /*33b0*/  @!P6 IMAD.IADD R20, R20, 0x1, -R5 ;  /* 0x000000011414e824 */ /* 0x000fe400078e0a05 */
[----:B------:R-:W-:Y:S02]  /*33c0*/  IMAD R0, R5, R16, R0 ;  /* 0x0000001005007224 */ /* 0x000fe400078e0200 */
[----:B------:R-:W-:Y:S02]  /*33d0*/  VIADD R16, R15, 0x19e ;  /* 0x0000019e0f107836 */ /* 0x000fe40000000000 */
[----:B0-----:R-:W-:Y:S02]  /*33e0*/  IMAD.MOV.U32 R3, RZ, RZ, R11 ;  /* 0x000000ffff037224 */ /* 0x001fe400078e000b */
[----:B------:R-:W-:Y:S01]  /*33f0*/  @!P5 IMAD.IADD R10, R10, 0x1, -R5 ;  /* 0x000000010a0ad824 */ /* 0x000fe200078e0a05 */
[----:B------:R-:W-:Y:S01]  /*3400*/  ISETP.GE.AND P6, PT, R16, RZ, PT ;  /* 0x000000ff1000720c */ /* 0x000fe20003fc6270 */
[----:B------:R-:W-:Y:S01]  /*3410*/  @!P0 IMAD.MOV R3, RZ, RZ, -R3 ;  /* 0x000000ffff038224 */ /* 0x000fe200078e0a03 */
[----:B------:R-:W-:Y:S01]  /*3420*/  ISETP.GT.U32.AND P0, PT, R5, R4, PT ;  /* 0x000000040500720c */ /* 0x000fe20003f04070 */
[----:B------:R-:W-:Y:S01]  /*3430*/  VIADD R11, R15, 0x19c ;  /* 0x0000019c0f0b7836 */ /* 0x000fe20000000000 */
[----:B------:R-:W-:Y:S01]  /*3440*/  ISETP.GT.U32.AND P5, PT, R5, R10, PT ;  /* 0x0000000a0500720c */ /* 0x000fe20003fa4070 */
[C---:B------:R-:W-:Y:S01]  /*3450*/  VIADD R13, R15.reuse, 0x198 ;  /* 0x000001980f0d7836 */ /* 0x040fe20000000000 */
[----:B------:R0:W-:Y:S01]  /*3460*/  STL [R1+0x1dc], R3 ;  /* 0x0001dc0301007387 */ /* 0x0001e20000100800 */
[----:B------:R-:W-:Y:S01]  /*3470*/  IABS R16, R16 ;  /* 0x0000001000107213 */ /* 0x000fe20000000000 */
[----:B------:R-:W-:Y:S01]  /*3480*/  VIADD R12, R15, 0x19a ;  /* 0x0000019a0f0c7836 */ /* 0x000fe20000000000 */
[----:B------:R-:W-:Y:S01]  /*3490*/  IABS R17, R11 ;  /* 0x0000000b00117213 */ /* 0x000fe20000000000 */
[----:B------:R-:W-:Y:S01]  /*34a0*/  IMAD.HI.U32 R28, R14, R25, RZ ;  /* 0x000000190e1c7227 */ /* 0x000fe200078e00ff */
[----:B------:R-:W-:-:S02]  /*34b0*/  IABS R19, R13 ;  /* 0x0000000d00137213 */ /* 0x000fc40000000000 */
[----:B------:R-:W-:Y:S01]  /*34c0*/  IABS R18, R12 ;  /* 0x0000000c00127213 */ /* 0x000fe20000000000 */
[----:B------:R-:W-:-:S04]  /*34d0*/  IMAD.HI.U32 R21, R14, R17, RZ ;  /* 0x000000110e157227 */ /* 0x000fc800078e00ff */
[----:B0-----:R-:W-:Y:S02]  /*34e0*/  IMAD.MOV.U32 R3, RZ, RZ, R20 ;  /* 0x000000ffff037224 */ /* 0x001fe400078e0014 */
[----:B------:R-:W-:Y:S02]  /*34f0*/  @!P0 IMAD.IADD R4, R4, 0x1, -R5 ;  /* 0x0000000104048824 */ /* 0x000fe400078e0a05 */
[----:B------:R-:W-:Y:S01]  /*3500*/  @!P1 IMAD.MOV R3, RZ, RZ, -R3 ;  /* 0x000000ffff039224 */ /* 0x000fe200078e0a03 */
[C---:B------:R-:W-:Y:S01]  /*3510*/  ISETP.GT.U32.AND P1, PT, R5.reuse, R0, PT ;  /* 0x000000000500720c */ /* 0x040fe20003f24070 */
[----:B------:R-:W-:Y:S01]  /*3520*/  IMAD.HI.U32 R20, R14, R16, RZ ;  /* 0x000000100e147227 */ /* 0x000fe200078e00ff */
[----:B------:R-:W-:Y:S02]  /*3530*/  ISETP.GT.U32.AND P0, PT, R5, R4, PT ;  /* 0x000000040500720c */ /* 0x000fe40003f04070 */
[----:B------:R0:W-:Y:S01]  /*3540*/  STL [R1+0x1e0], R3 ;  /* 0x0001e00301007387 */ /* 0x0001e20000100800 */
[----:B------:R-:W-:-:S02]  /*3550*/  IMAD.MOV R20, RZ, RZ, -R20 ;  /* 0x000000ffff147224 */ /* 0x000fc400078e0a14 */
[----:B------:R-:W-:Y:S01]  /*3560*/  @!P5 IMAD.IADD R10, R10, 0x1, -R5 ;  /* 0x000000010a0ad824 */ /* 0x000fe200078e0a05 */
[----:B------:R-:W-:Y:S01]  /*3570*/  ISETP.GE.AND P5, PT, R11, RZ, PT ;  /* 0x000000ff0b00720c */ /* 0x000fe20003fa6270 */
[C---:B------:R-:W-:Y:S02]  /*3580*/  IMAD R16, R5.reuse, R20, R16 ;  /* 0x0000001405107224 */ /* 0x040fe400078e0210 */
[----:B------:R-:W-:Y:S02]  /*3590*/  IMAD.MOV R21, RZ, RZ, -R21 ;  /* 0x000000ffff157224 */ /* 0x000fe400078e0a15 */
[--C-:B------:R-:W-:Y:S02]  /*35a0*/  @!P1 IMAD.IADD R0, R0, 0x1, -R5.reuse ;  /* 0x0000000100009824 */ /* 0x100fe400078e0a05 */
[----:B------:R-:W-:Y:S01]  /*35b0*/  @!P0 IMAD.IADD R4, R4, 0x1, -R5 ;  /* 0x0000000104048824 */ /* 0x000fe200078e0a05 */
[C---:B------:R-:W-:Y:S01]  /*35c0*/  ISETP.GT.U32.AND P0, PT, R5.reuse, R16, PT ;  /* 0x000000100500720c */ /* 0x040fe20003f04070 */
[----:B------:R-:W-:Y:S01]  /*35d0*/  IMAD.MOV.U32 R6, RZ, RZ, R10 ;  /* 0x000000ffff067224 */ /* 0x000fe200078e000a */
[----:B------:R-:W-:Y:S01]  /*35e0*/  ISETP.GT.U32.AND P1, PT, R5, R0, PT ;  /* 0x000000000500720c */ /* 0x000fe20003f24070 */
[----:B0-----:R-:W-:-:S02]  /*35f0*/  IMAD.MOV.U32 R3, RZ, RZ, R4 ;  /* 0x000000ffff037224 */ /* 0x001fc400078e0004 */
[----:B------:R-:W-:Y:S02]  /*3600*/  IMAD R17, R5, R21, R17 ;  /* 0x0000001505117224 */ /* 0x000fe400078e0211 */
[----:B------:R-:W-:-:S04]  /*3610*/  IMAD.HI.U32 R11, R14, R19, RZ ;  /* 0x000000130e0b7227 */ /* 0x000fc800078e00ff */
[----:B------:R-:W-:Y:S01]  /*3620*/  @!P3 IMAD.MOV R6, RZ, RZ, -R6 ;  /* 0x000000ffff06b224 */ /* 0x000fe200078e0a06 */
[C---:B------:R-:W-:Y:S01]  /*3630*/  ISETP.GT.U32.AND P3, PT, R5.reuse, R17, PT ;  /* 0x000000110500720c */ /* 0x040fe20003f64070 */
[----:B------:R-:W-:Y:S01]  /*3640*/  @!P4 IMAD.MOV R3, RZ, RZ, -R3 ;  /* 0x000000ffff03c224 */ /* 0x000fe200078e0a03 */
[----:B------:R-:W-:Y:S01]  /*3650*/  ISETP.GE.AND P4, PT, R12, RZ, PT ;  /* 0x000000ff0c00720c */ /* 0x000fe20003f86270 */
[----:B------:R-:W-:Y:S01]  /*3660*/  IMAD.MOV R11, RZ, RZ, -R11 ;  /* 0x000000ffff0b7224 */ /* 0x000fe200078e0a0b */
[----:B------:R-:W-:Y:S01]  /*3670*/  STL [R1+0x1e4], R6 ;  /* 0x0001e40601007387 */ /* 0x000fe20000100800 */
[----:B------:R-:W-:Y:S02]  /*3680*/  @!P1 IMAD.IADD R0, R0, 0x1, -R5 ;  /* 0x0000000100009824 */ /* 0x000fe400078e0a05 */
[----:B------:R-:W-:Y:S01]  /*3690*/  IMAD R19, R5, R11, R19 ;  /* 0x0000000b05137224 */ /* 0x000fe200078e0213 */
[----:B------:R0:W-:Y:S01]  /*36a0*/  STL [R1+0x1e8], R3 ;  /* 0x0001e80301007387 */ /* 0x0001e20000100800 */
[----:B------:R-:W-:-:S02]  /*36b0*/  @!P0 IMAD.IADD R16, R16, 0x1, -R5 ;  /* 0x0000000110108824 */ /* 0x000fc400078e0a05 */
[----:B------:R-:W-:-:S03]  /*36c0*/  IMAD.HI.U32 R22, R14, R18, RZ ;  /* 0x000000120e167227 */ /* 0x000fc600078e00ff */
[----:B------:R-:W-:Y:S01]  /*36d0*/  ISETP.GT.U32.AND P0, PT, R5, R16, PT ;  /* 0x000000100500720c */ /* 0x000fe20003f04070 */
[----:B------:R-:W-:Y:S02]  /*36e0*/  IMAD.MOV R22, RZ, RZ, -R22 ;  /* 0x000000ffff167224 */ /* 0x000fe400078e0a16 */
[----:B------:R-:W-:Y:S02]  /*36f0*/  VIADD R10, R15, 0x196 ;  /* 0x000001960f0a7836 */ /* 0x000fe40000000000 */
[----:B0-----:R-:W-:Y:S02]  /*3700*/  IMAD.MOV.U32 R3, RZ, RZ, R0 ;  /* 0x000000ffff037224 */ /* 0x001fe400078e0000 */
[----:B------:R-:W-:Y:S02]  /*3710*/  @!P3 IMAD.IADD R17, R17, 0x1, -R5 ;  /* 0x000000011111b824 */ /* 0x000fe400078e0a05 */
[----:B------:R-:W-:Y:S01]  /*3720*/  @!P2 IMAD.MOV R3, RZ, RZ, -R3 ;  /* 0x000000ffff03a224 */ /* 0x000fe200078e0a03 */
[C---:B------:R-:W-:Y:S01]  /*3730*/  ISETP.GT.U32.AND P2, PT, R5.reuse, R19, PT ;  /* 0x000000130500720c */ /* 0x040fe20003f44070 */
[----:B------:R-:W-:Y:S01]  /*3740*/  IMAD R4, R5, R22, R18 ;  /* 0x0000001605047224 */ /* 0x000fe200078e0212 */
[----:B------:R-:W-:Y:S01]  /*3750*/  IABS R18, R10 ;  /* 0x0000000a00127213 */ /* 0x000fe20000000000 */
[----:B------:R-:W-:Y:S01]  /*3760*/  VIADD R11, R15, 0x194 ;  /* 0x000001940f0b7836 */ /* 0x000fe20000000000 */
[C---:B------:R-:W-:Y:S01]  /*3770*/  ISETP.GT.U32.AND P3, PT, R5.reuse, R17, PT ;  /* 0x000000110500720c */ /* 0x040fe20003f64070 */
[----:B------:R-:W-:Y:S01]  /*3780*/  @!P0 IMAD.IADD R16, R16, 0x1, -R5 ;  /* 0x0000000110108824 */ /* 0x000fe200078e0a05 */
[----:B------:R-:W-:Y:S01]  /*3790*/  ISETP.GT.U32.AND P1, PT, R5, R4, PT ;  /* 0x000000040500720c */ /* 0x000fe20003f24070 */
[----:B------:R-:W-:Y:S01]  /*37a0*/  IMAD.HI.U32 R20, R14, R18, RZ ;  /* 0x000000120e147227 */ /* 0x000fe200078e00ff */
[----:B------:R-:W-:Y:S01]  /*37b0*/  IABS R0, R11 ;  /* 0x0000000b00007213 */ /* 0x000fe20000000000 */
[----:B------:R0:W-:Y:S01]  /*37c0*/  STL [R1+0x1ec], R3 ;  /* 0x0001ec0301007387 */ /* 0x0001e20000100800 */
[----:B------:R-:W-:Y:S01]  /*37d0*/  ISETP.GE.AND P0, PT, R13, RZ, PT ;  /* 0x000000ff0d00720c */ /* 0x000fe20003f06270 */
[----:B------:R-:W-:-:S02]  /*37e0*/  IMAD.MOV R20, RZ, RZ, -R20 ;  /* 0x000000ffff147224 */ /* 0x000fc400078e0a14 */
[----:B------:R-:W-:Y:S02]  /*37f0*/  @!P2 IMAD.IADD R19, R19, 0x1, -R5 ;  /* 0x000000011313a824 */ /* 0x000fe400078e0a05 */
[----:B------:R-:W-:-:S03]  /*3800*/  IMAD.HI.U32 R13, R14, R0, RZ ;  /* 0x000000000e0d7227 */ /* 0x000fc600078e00ff */
[C---:B------:R-:W-:Y:S01]  /*3810*/  ISETP.GT.U32.AND P2, PT, R5.reuse, R19, PT ;  /* 0x000000130500720c */ /* 0x040fe20003f44070 */
[----:B------:R-:W-:Y:S02]  /*3820*/  IMAD R18, R5, R20, R18 ;  /* 0x0000001405127224 */ /* 0x000fe400078e0212 */
[----:B------:R-:W-:Y:S02]  /*3830*/  @!P3 IMAD.IADD R17, R17, 0x1, -R5 ;  /* 0x000000011111b824 */ /* 0x000fe400078e0a05 */
[----:B------:R-:W-:Y:S01]  /*3840*/  IMAD.MOV R13, RZ, RZ, -R13 ;  /* 0x000000ffff0d7224 */ /* 0x000fe200078e0a0d */
[----:B------:R-:W-:Y:S01]  /*3850*/  ISETP.GT.U32.AND P3, PT, R5, R18, PT ;  /* 0x000000120500720c */ /* 0x000fe20003f64070 */
[----:B0-----:R-:W-:Y:S02]  /*3860*/  IMAD.MOV.U32 R3, RZ, RZ, R17 ;  /* 0x000000ffff037224 */ /* 0x001fe400078e0011 */
[----:B------:R-:W-:Y:S02]  /*3870*/  VIADD R12, R15, 0x192 ;  /* 0x000001920f0c7836 */ /* 0x000fe40000000000 */
[----:B------:R-:W-:-:S02]  /*3880*/  IMAD R17, R5, R13, R0 ;  /* 0x0000000d05117224 */ /* 0x000fc400078e0200 */
[--C-:B------:R-:W-:Y:S01]  /*3890*/  @!P1 IMAD.IADD R4, R4, 0x1, -R5.reuse ;  /* 0x0000000104049824 */ /* 0x100fe200078e0a05 */
[----:B------:R-:W-:Y:S01]  /*38a0*/  IABS R22, R12 ;  /* 0x0000000c00167213 */ /* 0x000fe20000000000 */
[----:B------:R-:W-:Y:S01]  /*38b0*/  @!P2 IMAD.IADD R19, R19, 0x1, -R5 ;  /* 0x000000011313a824 */ /* 0x000fe200078e0a05 */
[C---:B------:R-:W-:Y:S01]  /*38c0*/  ISETP.GT.U32.AND P2, PT, R5.reuse, R17, PT ;  /* 0x000000110500720c */ /* 0x040fe20003f44070 */
[----:B------:R-:W-:Y:S01]  /*38d0*/  IMAD.MOV.U32 R6, RZ, RZ, R16 ;  /* 0x000000ffff067224 */ /* 0x000fe200078e0010 */
[----:B------:R-:W-:Y:S01]  /*38e0*/  ISETP.GT.U32.AND P1, PT, R5, R4, PT ;  /* 0x000000040500720c */ /* 0x000fe20003f24070 */
[----:B------:R-:W-:-:S04]  /*38f0*/  IMAD.HI.U32 R16, R14, R22, RZ ;  /* 0x000000160e107227 */ /* 0x000fc800078e00ff */
[--C-:B------:R-:W-:Y:S02]  /*3900*/  @!P3 IMAD.IADD R18, R18, 0x1, -R5.reuse ;  /* 0x000000011212b824 */ /* 0x100fe400078e0a05 */
[----:B------:R-:W-:Y:S02]  /*3910*/  IMAD.MOV R16, RZ, RZ, -R16 ;  /* 0x000000ffff107224 */ /* 0x000fe400078e0a10 */
[----:B------:R-:W-:Y:S01]  /*3920*/  VIADD R0, R15, 0x190 ;  /* 0x000001900f007836 */ /* 0x000fe20000000000 */
[C---:B------:R-:W-:Y:S01]  /*3930*/  ISETP.GT.U32.AND P3, PT, R5.reuse, R18, PT ;  /* 0x000000120500720c */ /* 0x040fe20003f64070 */
[----:B------:R-:W-:Y:S01]  /*3940*/  @!P6 IMAD.MOV R6, RZ, RZ, -R6 ;  /* 0x000000ffff06e224 */ /* 0x000fe200078e0a06 */
[----:B------:R-:W-:Y:S01]  /*3950*/  ISETP.GE.AND P6, PT, R10, RZ, PT ;  /* 0x000000ff0a00720c */ /* 0x000fe20003fc6270 */
[----:B------:R-:W-:Y:S01]  /*3960*/  IMAD R22, R5, R16, R22 ;  /* 0x0000001005167224 */ /* 0x000fe200078e0216 */
[----:B------:R-:W-:Y:S01]  /*3970*/  IABS R16, R0 ;  /* 0x0000000000107213 */ /* 0x000fe20000000000 */
[--C-:B------:R-:W-:Y:S01]  /*3980*/  @!P2 IMAD.IADD R17, R17, 0x1, -R5.reuse ;  /* 0x000000011111a824 */ /* 0x100fe200078e0a05 */
[----:B------:R0:W-:Y:S01]  /*3990*/  STL [R1+0x1f0], R6 ;  /* 0x0001f00601007387 */ /* 0x0001e20000100800 */
[----:B------:R-:W-:Y:S01]  /*39a0*/  @!P1 IMAD.IADD R4, R4, 0x1, -R5 ;  /* 0x0000000104049824 */ /* 0x000fe200078e0a05 */
[----:B------:R-:W-:Y:S01]  /*39b0*/  ISETP.GE.AND P1, PT, R12, RZ, PT ;  /* 0x000000ff0c00720c */ /* 0x000fe20003f26270 */
[----:B------:R-:W-:Y:S01]  /*39c0*/  @!P5 IMAD.MOV R3, RZ, RZ, -R3 ;  /* 0x000000ffff03d224 */ /* 0x000fe200078e0a03 */
[----:B------:R-:W-:Y:S01]  /*39d0*/  ISETP.GT.U32.AND P2, PT, R5, R17, PT ;  /* 0x000000110500720c */ /* 0x000fe20003f44070 */
[----:B------:R-:W-:Y:S01]  /*39e0*/  IMAD.HI.U32 R13, R14, R16, RZ ;  /* 0x000000100e0d7227 */ /* 0x000fe200078e00ff */
[----:B------:R-:W-:-:S02]  /*39f0*/  ISETP.GE.AND P5, PT, R11, RZ, PT ;  /* 0x000000ff0b00720c */ /* 0x000fc40003fa6270 */
[----:B------:R1:W-:Y:S01]  /*3a00*/  STL [R1+0x1f4], R3 ;  /* 0x0001f40301007387 */ /* 0x0003e20000100800 */
[----:B------:R-:W-:Y:S02]  /*3a10*/  IMAD.MOV R13, RZ, RZ, -R13 ;  /* 0x000000ffff0d7224 */ /* 0x000fe400078e0a0d */
[----:B0-----:R-:W-:Y:S02]  /*3a20*/  IMAD.MOV.U32 R6, RZ, RZ, R4 ;  /* 0x000000ffff067224 */ /* 0x001fe400078e0004 */
[----:B------:R-:W-:Y:S02]  /*3a30*/  VIADD R4, R15, 0x18e ;  /* 0x0000018e0f047836 */ /* 0x000fe40000000000 */
[----:B------:R-:W-:Y:S01]  /*3a40*/  @!P3 IMAD.IADD R18, R18, 0x1, -R5 ;  /* 0x000000011212b824 */ /* 0x000fe200078e0a05 */
[C---:B------:R-:W-:Y:S01]  /*3a50*/  ISETP.GT.U32.AND P3, PT, R5.reuse, R22, PT ;  /* 0x000000160500720c */ /* 0x040fe20003f64070 */
[----:B------:R-:W-:Y:S01]  /*3a60*/  IMAD R16, R5, R13, R16 ;  /* 0x0000000d05107224 */ /* 0x000fe200078e0210 */
[----:B------:R-:W-:Y:S01]  /*3a70*/  IABS R20, R4 ;  /* 0x0000000400147213 */ /* 0x000fe20000000000 */
[----:B-1----:R-:W-:-:S02]  /*3a80*/  IMAD.MOV.U32 R3, RZ, RZ, R19 ;  /* 0x000000ffff037224 */ /* 0x002fc400078e0013 */
[----:B------:R-:W-:Y:S01]  /*3a90*/  @!P4 IMAD.MOV R6, RZ, RZ, -R6 ;  /* 0x000000ffff06c224 */ /* 0x000fe200078e0a06 */
[----:B------:R-:W-:Y:S01]  /*3aa0*/  ISETP.GE.AND P4, PT, R0, RZ, PT ;  /* 0x000000ff0000720c */ /* 0x000fe20003f86270 */
[----:B------:R-:W-:Y:S01]  /*3ab0*/  @!P0 IMAD.MOV R3, RZ, RZ, -R3 ;  /* 0x000000ffff038224 */ /* 0x000fe200078e0a03 */
[----:B------:R-:W-:Y:S01]  /*3ac0*/  ISETP.GE.AND P0, PT, R4, RZ, PT ;  /* 0x000000ff0400720c */ /* 0x000fe20003f06270 */
[----:B------:R-:W-:Y:S01]  /*3ad0*/  IMAD.HI.U32 R4, R14, R20, RZ ;  /* 0x000000140e047227 */ /* 0x000fe200078e00ff */
[----:B------:R0:W-:Y:S03]  /*3ae0*/  STL [R1+0x1f8], R6 ;  /* 0x0001f80601007387 */ /* 0x0001e60000100800 */
[----:B------:R-:W-:Y:S01]  /*3af0*/  @!P2 IMAD.IADD R17, R17, 0x1, -R5 ;  /* 0x000000011111a824 */ /* 0x000fe200078e0a05 */
[----:B------:R-:W-:Y:S01]  /*3b00*/  ISETP.GT.U32.AND P2, PT, R5, R16, PT ;  /* 0x000000100500720c */ /* 0x000fe20003f44070 */
[----:B------:R-:W-:Y:S01]  /*3b10*/  IMAD.MOV R4, RZ, RZ, -R4 ;  /* 0x000000ffff047224 */ /* 0x000fe200078e0a04 */
[----:B------:R1:W-:Y:S01]  /*3b20*/  STL [R1+0x1fc], R3 ;  /* 0x0001fc0301007387 */ /* 0x0003e20000100800 */
[----:B------:R-:W-:-:S02]  /*3b30*/  VIADD R0, R15, 0x18c ;  /* 0x0000018c0f007836 */ /* 0x000fc40000000000 */
[C---:B------:R-:W-:Y:S02]  /*3b40*/  IMAD R20, R5.reuse, R4, R20 ;  /* 0x0000000405147224 */ /* 0x040fe400078e0214 */
[----:B0-----:R-:W-:Y:S01]  /*3b50*/  IMAD.MOV.U32 R6, RZ, RZ, R18 ;  /* 0x000000ffff067224 */ /* 0x001fe200078e0012 */
[----:B------:R-:W-:Y:S01]  /*3b60*/  IABS R10, R0 ;  /* 0x00000000000a7213 */ /* 0x000fe20000000000 */
[--C-:B------:R-:W-:Y:S02]  /*3b70*/  @!P3 IMAD.IADD R22, R22, 0x1, -R5.reuse ;  /* 0x000000011616b824 */ /* 0x100fe400078e0a05 */
[----:B------:R-:W-:Y:S01]  /*3b80*/  @!P6 IMAD.MOV R6, RZ, RZ, -R6 ;  /* 0x000000ffff06e224 */ /* 0x000fe200078e0a06 */
[C---:B------:R-:W-:Y:S01]  /*3b90*/  ISETP.GT.U32.AND P6, PT, R5.reuse, R20, PT ;  /* 0x000000140500720c */ /* 0x040fe20003fc4070 */
[----:B------:R-:W-:Y:S01]  /*3ba0*/  @!P2 IMAD.IADD R16, R16, 0x1, -R5 ;  /* 0x000000011010a824 */ /* 0x000fe200078e0a05 */
[C---:B------:R-:W-:Y:S01]  /*3bb0*/  ISETP.GT.U32.AND P3, PT, R5.reuse, R22, PT ;  /* 0x000000160500720c */ /* 0x040fe20003f64070 */
[----:B------:R-:W-:Y:S01]  /*3bc0*/  IMAD.HI.U32 R13, R14, R10, RZ ;  /* 0x0000000a0e0d7227 */ /* 0x000fe200078e00ff */
[----:B------:R-:W-:Y:S02]  /*3bd0*/  STL [R1+0x200], R6 ;  /* 0x0002000601007387 */ /* 0x000fe40000100800 */
[----:B------:R-:W-:Y:S01]  /*3be0*/  ISETP.GT.U32.AND P2, PT, R5, R16, PT ;  /* 0x000000100500720c */ /* 0x000fe20003f44070 */
[----:B-1----:R-:W-:-:S02]  /*3bf0*/  IMAD.MOV.U32 R3, RZ, RZ, R17 ;  /* 0x000000ffff037224 */ /* 0x002fc400078e0011 */
[----:B------:R-:W-:Y:S02]  /*3c00*/  IMAD.MOV R13, RZ, RZ, -R13 ;  /* 0x000000ffff0d7224 */ /* 0x000fe400078e0a0d */
[----:B------:R-:W-:Y:S02]  /*3c10*/  VIADD R11, R15, 0x18a ;  /* 0x0000018a0f0b7836 */ /* 0x000fe40000000000 */
[----:B------:R-:W-:Y:S01]  /*3c20*/  @!P5 IMAD.MOV R3, RZ, RZ, -R3 ;  /* 0x000000ffff03d224 */ /* 0x000fe200078e0a03 */
[----:B------:R-:W-:Y:S01]  /*3c30*/  ISETP.GE.AND P5, PT, R0, RZ, PT ;  /* 0x000000ff0000720c */ /* 0x000fe20003fa6270 */
[----:B------:R-:W-:Y:S01]  /*3c40*/  IMAD R0, R5, R13, R10 ;  /* 0x0000000d05007224 */ /* 0x000fe200078e020a */
[----:B------:R-:W-:Y:S01]  /*3c50*/  IABS R12, R11 ;  /* 0x0000000b000c7213 */ /* 0x000fe20000000000 */
[----:B------:R-:W-:Y:S01]  /*3c60*/  VIADD R13, R15, 0x188 ;  /* 0x000001880f0d7836 */ /* 0x000fe20000000000 */
[----:B------:R0:W-:Y:S01]  /*3c70*/  STL [R1+0x204], R3 ;  /* 0x0002040301007387 */ /* 0x0001e20000100800 */
[----:B------:R-:W-:-:S02]  /*3c80*/  @!P6 IMAD.IADD R20, R20, 0x1, -R5 ;  /* 0x000000011414e824 */ /* 0x000fc400078e0a05 */
[--C-:B------:R-:W-:Y:S01]  /*3c90*/  @!P3 IMAD.IADD R22, R22, 0x1, -R5.reuse ;  /* 0x000000011616b824 */ /* 0x100fe200078e0a05 */
[----:B------:R-:W-:Y:S01]  /*3ca0*/  ISETP.GE.AND P3, PT, R11, RZ, PT ;  /* 0x000000ff0b00720c */ /* 0x000fe20003f66270 */
[----:B------:R-:W-:Y:S01]  /*3cb0*/  IMAD.HI.U32 R4, R14, R12, RZ ;  /* 0x0000000c0e047227 */ /* 0x000fe200078e00ff */
[----:B------:R-:W-:Y:S02]  /*3cc0*/  IABS R11, R13 ;  /* 0x0000000d000b7213 */ /* 0x000fe40000000000 */
[C---:B------:R-:W-:Y:S01]  /*3cd0*/  ISETP.GT.U32.AND P6, PT, R5.reuse, R20, PT ;  /* 0x000000140500720c */ /* 0x040fe20003fc4070 */
[----:B------:R-:W-:Y:S01]  /*3ce0*/  @!P2 IMAD.IADD R16, R16, 0x1, -R5 ;  /* 0x000000011010a824 */ /* 0x000fe200078e0a05 */
[----:B------:R-:W-:Y:S01]  /*3cf0*/  ISETP.GT.U32.AND P2, PT, R5, R0, PT ;  /* 0x000000000500720c */ /* 0x000fe20003f44070 */
[----:B------:R-:W-:Y:S02]  /*3d00*/  IMAD.MOV R4, RZ, RZ, -R4 ;  /* 0x000000ffff047224 */ /* 0x000fe400078e0a04 */
[----:B------:R-:W-:-:S02]  /*3d10*/  VIADD R10, R15, 0x186 ;  /* 0x000001860f0a7836 */ /* 0x000fc40000000000 */
[----:B------:R-:W-:-:S03]  /*3d20*/  IMAD.HI.U32 R19, R14, R11, RZ ;  /* 0x0000000b0e137227 */ /* 0x000fc600078e00ff */
[----:B------:R-:W-:Y:S01]  /*3d30*/  IABS R27, R10 ;  /* 0x0000000a001b7213 */ /* 0x000fe20000000000 */
[C---:B------:R-:W-:Y:S02]  /*3d40*/  IMAD R12, R5.reuse, R4, R12 ;  /* 0x00000004050c7224 */ /* 0x040fe400078e020c */
[----:B------:R-:W-:Y:S02]  /*3d50*/  IMAD.MOV R19, RZ, RZ, -R19 ;  /* 0x000000ffff137224 */ /* 0x000fe400078e0a13 */
[----:B------:R-:W-:Y:S01]  /*3d60*/  @!P6 IMAD.IADD R20, R20, 0x1, -R5 ;  /* 0x000000011414e824 */ /* 0x000fe200078e0a05 */
[C---:B------:R-:W-:Y:S01]  /*3d70*/  ISETP.GT.U32.AND P6, PT, R5.reuse, R12, PT ;  /* 0x0000000c0500720c */ /* 0x040fe20003fc4070 */
[----:B------:R-:W-:Y:S02]  /*3d80*/  IMAD R11, R5, R19, R11 ;  /* 0x00000013050b7224 */ /* 0x000fe400078e020b */
[----:B------:R-:W-:-:S04]  /*3d90*/  IMAD.HI.U32 R26, R14, R27, RZ ;  /* 0x0000001b0e1a7227 */ /* 0x000fc800078e00ff */
[----:B------:R-:W-:Y:S01]  /*3da0*/  @!P2 IMAD.IADD R0, R0, 0x1, -R5 ;  /* 0x000000010000a824 */ /* 0x000fe200078e0a05 */
[----:B------:R-:W-:Y:S01]  /*3db0*/  ISETP.GT.U32.AND P2, PT, R5, R11, PT ;  /* 0x0000000b0500720c */ /* 0x000fe20003f44070 */
[----:B------:R-:W-:Y:S02]  /*3dc0*/  IMAD.MOV R26, RZ, RZ, -R26 ;  /* 0x000000ffff1a7224 */ /* 0x000fe400078e0a1a */
[----:B0-----:R-:W-:Y:S02]  /*3dd0*/  IMAD.MOV.U32 R3, RZ, RZ, R22 ;  /* 0x000000ffff037224 */ /* 0x001fe400078e0016 */
[----:B------:R-:W-:Y:S02]  /*3de0*/  VIADD R21, R15, 0x182 ;  /* 0x000001820f157836 */ /* 0x000fe40000000000 */
[C---:B------:R-:W-:Y:S02]  /*3df0*/  IMAD R26, R5.reuse, R26, R27 ;  /* 0x0000001a051a7224 */ /* 0x040fe400078e021b */
[----:B------:R-:W-:Y:S01]  /*3e00*/  @!P1 IMAD.MOV R3, RZ, RZ, -R3 ;  /* 0x000000ffff039224 */ /* 0x000fe200078e0a03 */
[----:B------:R-:W-:Y:S01]  /*3e10*/  IABS R4, R21 ;  /* 0x0000001500047213 */ /* 0x000fe20000000000 */
[--C-:B------:R-:W-:Y:S01]  /*3e20*/  @!P6 IMAD.IADD R12, R12, 0x1, -R5.reuse ;  /* 0x000000010c0ce824 */ /* 0x100fe200078e0a05 */
[----:B------:R-:W-:Y:S01]  /*3e30*/  ISETP.GT.U32.AND P6, PT, R5, R26, PT ;  /* 0x0000001a0500720c */ /* 0x000fe20003fc4070 */
[----:B------:R-:W-:Y:S01]  /*3e40*/  @!P2 IMAD.IADD R11, R11, 0x1, -R5 ;  /* 0x000000010b0ba824 */ /* 0x000fe200078e0a05 */
[----:B------:R0:W-:Y:S01]  /*3e50*/  STL [R1+0x208], R3 ;  /* 0x0002080301007387 */ /* 0x0001e20000100800 */
[----:B------:R-:W-:Y:S01]  /*3e60*/  ISETP.GT.U32.AND P2, PT, R5, R0, PT ;  /* 0x000000000500720c */ /* 0x000fe20003f44070 */
[----:B------:R-:W-:Y:S01]  /*3e70*/  VIADD R17, R15, 0x180 ;  /* 0x000001800f117836 */ /* 0x000fe20000000000 */
[----:B------:R-:W-:Y:S01]  /*3e80*/  ISETP.GT.U32.AND P1, PT, R5, R12, PT ;  /* 0x0000000c0500720c */ /* 0x000fe20003f24070 */
[----:B------:R-:W-:-:S03]  /*3e90*/  IMAD.HI.U32 R23, R14, R4, RZ ;  /* 0x000000040e177227 */ /* 0x000fc600078e00ff */
[----:B------:R-:W-:Y:S01]  /*3ea0*/  IABS R18, R17 ;  /* 0x0000001100127213 */ /* 0x000fe20000000000 */
[----:B------:R-:W-:Y:S02]  /*3eb0*/  IMAD.MOV R28, RZ, RZ, -R28 ;  /* 0x000000ffff1c7224 */ /* 0x000fe400078e0a1c */
[----:B0-----:R-:W-:Y:S02]  /*3ec0*/  IMAD.MOV.U32 R3, RZ, RZ, R16 ;  /* 0x000000ffff037224 */ /* 0x001fe400078e0010 */
[----:B------:R-:W-:Y:S02]  /*3ed0*/  IMAD.MOV R23, RZ, RZ, -R23 ;  /* 0x000000ffff177224 */ /* 0x000fe400078e0a17 */
[----:B------:R-:W-:Y:S02]  /*3ee0*/  @!P4 IMAD.MOV R3, RZ, RZ, -R3 ;  /* 0x000000ffff03c224 */ /* 0x000fe400078e0a03 */
[C---:B------:R-:W-:Y:S02]  /*3ef0*/  IMAD R25, R5.reuse, R28, R25 ;  /* 0x0000001c05197224 */ /* 0x040fe400078e0219 */
[C---:B------:R-:W-:Y:S01]  /*3f00*/  IMAD R4, R5.reuse, R23, R4 ;  /* 0x0000001705047224 */ /* 0x040fe200078e0204 */
[----:B------:R0:W-:Y:S01]  /*3f10*/  STL [R1+0x20c], R3 ;  /* 0x00020c0301007387 */ /* 0x0001e20000100800 */
[----:B------:R-:W-:Y:S01]  /*3f20*/  @!P6 IMAD.IADD R26, R26, 0x1, -R5 ;  /* 0x000000011a1ae824 */ /* 0x000fe200078e0a05 */
[----:B------:R-:W-:Y:S01]  /*3f30*/  ISETP.GT.U32.AND P6, PT, R5, R11, PT ;  /* 0x0000000b0500720c */ /* 0x000fe20003fc4070 */
[----:B------:R-:W-:-:S03]  /*3f40*/  IMAD.HI.U32 R19, R14, R18, RZ ;  /* 0x000000120e137227 */ /* 0x000fc600078e00ff */
[C---:B------:R-:W-:Y:S01]  /*3f50*/  ISETP.GT.U32.AND P4, PT, R5.reuse, R26, PT ;  /* 0x0000001a0500720c */ /* 0x040fe20003f84070 */
[----:B------:R-:W-:Y:S01]  /*3f60*/  @!P2 IMAD.IADD R0, R0, 0x1, -R5 ;  /* 0x000000010000a824 */ /* 0x000fe200078e0a05 */
[----:B------:R-:W-:Y:S01]  /*3f70*/  ISETP.GT.U32.AND P2, PT, R5, R4, PT ;  /* 0x000000040500720c */ /* 0x000fe20003f44070 */
[----:B------:R-:W-:Y:S02]  /*3f80*/  IMAD.MOV R19, RZ, RZ, -R19 ;  /* 0x000000ffff137224 */ /* 0x000fe400078e0a13 */
[----:B0-----:R-:W-:Y:S02]  /*3f90*/  IMAD.MOV.U32 R3, RZ, RZ, R20 ;  /* 0x000000ffff037224 */ /* 0x001fe400078e0014 */
[----:B------:R-:W-:Y:S02]  /*3fa0*/  VIADD R23, R15, 0x17e ;  /* 0x0000017e0f177836 */ /* 0x000fe40000000000 */
[----:B------:R-:W-:Y:S01]  /*3fb0*/  @!P0 IMAD.MOV R3, RZ, RZ, -R3 ;  /* 0x000000ffff038224 */ /* 0x000fe200078e0a03 */
[C---:B------:R-:W-:Y:S01]  /*3fc0*/  ISETP.GT.U32.AND P0, PT, R5.reuse, R25, PT ;  /* 0x000000190500720c */ /* 0x040fe20003f04070 */
[----:B------:R-:W-:Y:S01]  /*3fd0*/  IMAD R18, R5, R19, R18 ;  /* 0x0000001305127224 */ /* 0x000fe200078e0212 */
[----:B------:R-:W-:Y:S01]  /*3fe0*/  IABS R19, R23 ;  /* 0x0000001700137213 */ /* 0x000fe20000000000 */
[----:B------:R-:W-:Y:S01]  /*3ff0*/  VIADD R22, R15, 0x17c ;  /* 0x0000017c0f167836 */ /* 0x000fe20000000000 */
[----:B------:R0:W-:Y:S01]  /*4000*/  STL [R1+0x210], R3 ;  /* 0x0002100301007387 */ /* 0x0001e20000100800 */
[--C-:B------:R-:W-:Y:S01]  /*4010*/  @!P1 IMAD.IADD R12, R12, 0x1, -R5.reuse ;  /* 0x000000010c0c9824 */ /* 0x100fe200078e0a05 */
[----:B------:R-:W-:Y:S01]  /*4020*/  ISETP.GE.AND P1, PT, R13, RZ, PT ;  /* 0x000000ff0d00720c */ /* 0x000fe20003f26270 */
[--C-:B------:R-:W-:Y:S01]  /*4030*/  @!P6 IMAD.IADD R11, R11, 0x1, -R5.reuse ;  /* 0x000000010b0be824 */ /* 0x100fe200078e0a05 */
[----:B------:R-:W-:Y:S01]  /*4040*/  ISETP.GT.U32.AND P6, PT, R5, R18, PT ;  /* 0x000000120500720c */ /* 0x000fe20003fc4070 */
[----:B------:R-:W-:Y:S01]  /*4050*/  IMAD.MOV.U32 R6, RZ, RZ, R0 ;  /* 0x000000ffff067224 */ /* 0x000fe200078e0000 */
[----:B------:R-:W-:Y:S01]  /*4060*/  IABS R16, R22 ;  /* 0x0000001600107213 */ /* 0x000fe20000000000 */
[--C-:B------:R-:W-:Y:S01]  /*4070*/  @!P2 IMAD.IADD R4, R4, 0x1, -R5.reuse ;  /* 0x000000010404a824 */ /* 0x100fe200078e0a05 */
[----:B------:R-:W-:Y:S01]  /*4080*/  ISETP.GE.AND P2, PT, R21, RZ, PT ;  /* 0x000000ff1500720c */ /* 0x000fe20003f46270 */
[----:B------:R-:W-:Y:S01]  /*4090*/  @!P0 IMAD.IADD R25, R25, 0x1, -R5 ;  /* 0x0000000119198824 */ /* 0x000fe200078e0a05 */
[----:B------:R-:W-:Y:S01]  /*40a0*/  ISETP.GE.AND P0, PT, R24, RZ, PT ;  /* 0x000000ff1800720c */ /* 0x000fe20003f06270 */
[----:B0-----:R-:W-:-:S02]  /*40b0*/  IMAD.MOV.U32 R3, RZ, RZ, R12 ;  /* 0x000000ffff037224 */ /* 0x001fc400078e000c */
[----:B------:R-:W-:-:S04]  /*40c0*/  IMAD.HI.U32 R13, R14, R19, RZ ;  /* 0x000000130e0d7227 */ /* 0x000fc800078e00ff */
[----:B------:R-:W-:Y:S01]  /*40d0*/  @!P4 IMAD.IADD R26, R26, 0x1, -R5 ;  /* 0x000000011a1ac824 */ /* 0x000fe200078e0a05 */
[----:B------:R-:W-:Y:S01]  /*40e0*/  ISETP.GE.AND P4, PT, R10, RZ, PT ;  /* 0x000000ff0a00720c */ /* 0x000fe20003f86270 */
[----:B------:R-:W-:Y:S01]  /*40f0*/  @!P5 IMAD.MOV R6, RZ, RZ, -R6 ;  /* 0x000000ffff06d224 */ /* 0x000fe200078e0a06 */
[----:B------:R-:W-:Y:S01]  /*4100*/  ISETP.GT.U32.AND P5, PT, R5, R25, PT ;  /* 0x000000190500720c */ /* 0x000fe20003fa4070 */
[----:B------:R-:W-:-:S03]  /*4110*/  IMAD.HI.U32 R20, R14, R16, RZ ;  /* 0x000000100e147227 */ /* 0x000fc600078e00ff */
[----:B------:R0:W-:Y:S01]  /*4120*/  STL [R1+0x218], R6 ;  /* 0x0002180601007387 */ /* 0x0001e20000100800 */
[----:B------:R-:W-:Y:S01]  /*4130*/  @!P3 IMAD.MOV R3, RZ, RZ, -R3 ;  /* 0x000000ffff03b224 */ /* 0x000fe200078e0a03 */
[C---:B------:R-:W-:Y:S01]  /*4140*/  ISETP.GT.U32.AND P3, PT, R5.reuse, R4, PT ;  /* 0x000000040500720c */ /* 0x040fe20003f64070 */
[----:B------:R-:W-:Y:S02]  /*4150*/  IMAD.MOV R13, RZ, RZ, -R13 ;  /* 0x000000ffff0d7224 */ /* 0x000fe400078e0a0d */
[----:B------:R-:W-:Y:S01]  /*4160*/  IMAD.MOV R20, RZ, RZ, -R20 ;  /* 0x000000ffff147224 */ /* 0x000fe200078e0a14 */
[----:B------:R1:W-:Y:S01]  /*4170*/  STL [R1+0x21c], R3 ;  /* 0x00021c0301007387 */ /* 0x0003e20000100800 */
[----:B------:R-:W-:Y:S02]  /*4180*/  IMAD R13, R5, R13, R19 ;  /* 0x0000000d050d7224 */ /* 0x000fe400078e0213 */
[----:B------:R-:W-:Y:S02]  /*4190*/  @!P6 IMAD.IADD R18, R18, 0x1, -R5 ;  /* 0x000000011212e824 */ /* 0x000fe400078e0a05 */
[----:B0-----:R-:W-:-:S02]  /*41a0*/  IMAD.MOV.U32 R6, RZ, RZ, R11 ;  /* 0x000000ffff067224 */ /* 0x001fc400078e000b */
[C---:B------:R-:W-:Y:S01]  /*41b0*/  IMAD R16, R5.reuse, R20, R16 ;  /* 0x0000001405107224 */ /* 0x040fe200078e0210 */
[----:B------:R-:W-:Y:S01]  /*41c0*/  ISETP.GT.U32.AND P6, PT, R5, R18, PT ;  /* 0x000000120500720c */ /* 0x000fe20003fc4070 */
[----:B------:R-:W-:Y:S02]  /*41d0*/  VIADD R0, R15, 0x17a ;  /* 0x0000017a0f007836 */ /* 0x000fe40000000000 */
[----:B-1----:R-:W-:Y:S02]  /*41e0*/  IMAD.MOV.U32 R3, RZ, RZ, R26 ;  /* 0x000000ffff037224 */ /* 0x002fe400078e001a */
[----:B------:R-:W-:Y:S01]  /*41f0*/  @!P1 IMAD.MOV R6, RZ, RZ, -R6 ;  /* 0x000000ffff069224 */ /* 0x000fe200078e0a06 */
[----:B------:R-:W-:Y:S01]  /*4200*/  ISETP.GT.U32.AND P1, PT, R5, R13, PT ;  /* 0x0000000d0500720c */ /* 0x000fe20003f24070 */
[----:B------:R-:W-:Y:S01]  /*4210*/  @!P4 IMAD.MOV R3, RZ, RZ, -R3 ;  /* 0x000000ffff03c224 */ /* 0x000fe200078e0a03 */
[----:B------:R-:W-:Y:S01]  /*4220*/  IABS R19, R0 ;  /* 0x0000000000137213 */ /* 0x000fe20000000000 */
[--C-:B------:R-:W-:Y:S01]  /*4230*/  @!P5 IMAD.IADD R25, R25, 0x1, -R5.reuse ;  /* 0x000000011919d824 */ /* 0x100fe200078e0a05 */
[----:B------:R-:W-:Y:S01]  /*4240*/  ISETP.GT.U32.AND P5, PT, R5, R16, PT ;  /* 0x000000100500720c */ /* 0x000fe20003fa4070 */
[----:B------:R-:W-:Y:S01]  /*4250*/  @!P3 IMAD.IADD R4, R4, 0x1, -R5 ;  /* 0x000000010404b824 */ /* 0x000fe200078e0a05 */
[----:B------:R0:W-:Y:S01]  /*4260*/  STL [R1+0x220], R6 ;  /* 0x0002200601007387 */ /* 0x0001e20000100800 */
[----:B------:R-:W-:Y:S01]  /*4270*/  ISETP.GE.AND P4, PT, R17, RZ, PT ;  /* 0x000000ff1100720c */ /* 0x000fe20003f86270 */
[----:B------:R-:W-:Y:S01]  /*4280*/  IMAD.HI.U32 R12, R14, R19, RZ ;  /* 0x000000130e0c7227 */ /* 0x000fe200078e00ff */
[----:B------:R-:W-:Y:S01]  /*4290*/  ISETP.GE.AND P3, PT, R23, RZ, PT ;  /* 0x000000ff1700720c */ /* 0x000fe20003f66270 */
[----:B------:R1:W-:Y:S02]  /*42a0*/  STL [R1+0x224], R3 ;  /* 0x0002240301007387 */ /* 0x0003e40000100800 */
[----:B------:R-:W-:-:S02]  /*42b0*/  VIADD R10, R15, 0x178 ;  /* 0x000001780f0a7836 */ /* 0x000fc40000000000 */
[----:B------:R-:W-:Y:S01]  /*42c0*/  @!P6 IMAD.IADD R18, R18, 0x1, -R5 ;  /* 0x000000011212e824 */ /* 0x000fe200078e0a05 */
[----:B------:R-:W-:Y:S01]  /*42d0*/  ISETP.GE.AND P6, PT, R22, RZ, PT ;  /* 0x000000ff1600720c */ /* 0x000fe20003fc6270 */
[----:B0-----:R-:W-:Y:S01]  /*42e0*/  IMAD.MOV.U32 R6, RZ, RZ, R25 ;  /* 0x000000ffff067224 */ /* 0x001fe200078e0019 */
[----:B------:R-:W-:Y:S01]  /*42f0*/  IABS R11, R10 ;  /* 0x0000000a000b7213 */ /* 0x000fe20000000000 */
[----:B------:R-:W-:Y:S01]  /*4300*/  @!P1 IMAD.IADD R13, R13, 0x1, -R5 ;  /* 0x000000010d0d9824 */ /* 0x000fe200078e0a05 */
[----:B------:R-:W-:Y:S01]  /*4310*/  ISETP.GE.AND P1, PT, R0, RZ, PT ;  /* 0x000000ff0000720c */ /* 0x000fe20003f26270 */
[----:B-1----:R-:W-:Y:S02]  /*4320*/  IMAD.MOV.U32 R3, RZ, RZ, R4 ;  /* 0x000000ffff037224 */ /* 0x002fe400078e0004 */
[----:B------:R-:W-:Y:S01]  /*4330*/  @!P0 IMAD.MOV R6, RZ, RZ, -R6 ;  /* 0x000000ffff068224 */ /* 0x000fe200078e0a06 */
[----:B------:R-:W-:Y:S01]  /*4340*/  ISETP.GT.U32.AND P0, PT, R5, R13, PT ;  /* 0x0000000d0500720c */ /* 0x000fe20003f04070 */
[----:B------:R-:W-:Y:S01]  /*4350*/  @!P2 IMAD.MOV R3, RZ, RZ, -R3 ;  /* 0x000000ffff03a224 */ /* 0x000fe200078e0a03 */
[----:B------:R-:W-:Y:S01]  /*4360*/  ISETP.GE.AND P2, PT, R10, RZ, PT ;  /* 0x000000ff0a00720c */ /* 0x000fe20003f46270 */
[----:B------:R-:W-:Y:S01]  /*4370*/  IMAD.MOV R12, RZ, RZ, -R12 ;  /* 0x000000ffff0c7224 */ /* 0x000fe200078e0a0c */
[----:B------:R-:W-:Y:S01]  /*4380*/  STL [R1+0x228], R6 ;  /* 0x0002280601007387 */ /* 0x000fe20000100800 */
[----:B------:R-:W-:-:S02]  /*4390*/  @!P5 IMAD.IADD R16, R16, 0x1, -R5 ;  /* 0x000000011010d824 */ /* 0x000fc400078e0a05 */
[C---:B------:R-:W-:Y:S01]  /*43a0*/  IMAD R19, R5.reuse, R12, R19 ;  /* 0x0000000c05137224 */ /* 0x040fe200078e0213 */
[----:B------:R0:W-:Y:S01]  /*43b0*/  STL [R1+0x22c], R3 ;  /* 0x00022c0301007387 */ /* 0x0001e20000100800 */
[----:B------:R-:W-:Y:S01]  /*43c0*/  IMAD.HI.U32 R0, R14, R11, RZ ;  /* 0x0000000b0e007227 */ /* 0x000fe200078e00ff */
[----:B------:R-:W-:-:S03]  /*43d0*/  ISETP.GT.U32.AND P5, PT, R5, R16, PT ;  /* 0x000000100500720c */ /* 0x000fc60003fa4070 */
[----:B------:R-:W-:Y:S02]  /*43e0*/  IMAD.MOV R0, RZ, RZ, -R0 ;  /* 0x000000ffff007224 */ /* 0x000fe400078e0a00 */
[----:B------:R-:W-:Y:S02]  /*43f0*/  VIADD R20, R15, 0x176 ;  /* 0x000001760f147836 */ /* 0x000fe40000000000 */
[----:B------:R-:W-:Y:S02]  /*4400*/  IMAD R22, R5, R0, R11 ;  /* 0x0000000005167224 */ /* 0x000fe400078e020b */
[----:B0-----:R-:W-:Y:S02]  /*4410*/  IMAD.MOV.U32 R3, RZ, RZ, R18 ;  /* 0x000000ffff037224 */ /* 0x001fe400078e0012 */
[----:B------:R-:W-:Y:S01]  /*4420*/  @!P0 IMAD.IADD R13, R13, 0x1, -R5 ;  /* 0x000000010d0d8824 */ /* 0x000fe200078e0a05 */
[----:B------:R-:W-:Y:S01]  /*4430*/  ISETP.GE.AND P0, PT, R20, RZ, PT ;  /* 0x000000ff1400720c */ /* 0x000fe20003f06270 */
[----:B------:R-:W-:Y:S01]  /*4440*/  @!P4 IMAD.MOV R3, RZ, RZ, -R3 ;  /* 0x000000ffff03c224 */ /* 0x000fe200078e0a03 */
[C---:B------:R-:W-:Y:S01]  /*4450*/  ISETP.GT.U32.AND P4, PT, R5.reuse, R19, PT ;  /* 0x000000130500720c */ /* 0x040fe20003f84070 */
[----:B------:R-:W-:Y:S01]  /*4460*/  @!P5 IMAD.IADD R16, R16, 0x1, -R5 ;  /* 0x000000011010d824 */ /* 0x000fe200078e0a05 */
[----:B------:R-:W-:Y:S01]  /*4470*/  ISETP.GT.U32.AND P5, PT, R5, R22, PT ;  /* 0x000000160500720c */ /* 0x000fe20003fa4070 */
[C---:B------:R-:W-:Y:S01]  /*4480*/  VIADD R0, R15.reuse, 0x172 ;  /* 0x000001720f007836 */ /* 0x040fe20000000000 */
[----:B------:R0:W-:Y:S01]  /*4490*/  STL [R1+0x254], R3 ;  /* 0x0002540301007387 */ /* 0x0001e20000100800 */
[----:B------:R-:W-:Y:S01]  /*44a0*/  IABS R20, R20 ;  /* 0x0000001400147213 */ /* 0x000fe20000000000 */
[----:B------:R-:W-:-:S02]  /*44b0*/  VIADD R4, R15, 0x174 ;  /* 0x000001740f047836 */ /* 0x000fc40000000000 */
[----:B------:R-:W-:Y:S01]  /*44c0*/  IABS R10, R0 ;  /* 0x00000000000a7213 */ /* 0x000fe20000000000 */
[----:B------:R-:W-:Y:S02]  /*44d0*/  VIADD R9, R15, 0x14 ;  /* 0x000000140f097836 */ /* 0x000fe40000000000 */
[----:B------:R-:W-:Y:S01]  /*44e0*/  IMAD.HI.U32 R11, R14, R20, RZ ;  /* 0x000000140e0b7227 */ /* 0x000fe200078e00ff */
[----:B------:R-:W-:-:S03]  /*44f0*/  IABS R17, R4 ;  /* 0x0000000400117213 */ /* 0x000fc60000000000 */
[----:B0-----:R-:W-:Y:S02]  /*4500*/  IMAD.MOV.U32 R3, RZ, RZ, R13 ;  /* 0x000000ffff037224 */ /* 0x001fe400078e000d */
[----:B------:R-:W-:Y:S01]  /*4510*/  @!P4 IMAD.IADD R19, R19, 0x1, -R5 ;  /* 0x000000011313c824 */ /* 0x000fe200078e0a05 */
[----:B------:R-:W-:Y:S01]  /*4520*/  ISETP.GE.AND P4, PT, R4, RZ, PT ;  /* 0x000000ff0400720c */ /* 0x000fe20003f86270 */
[----:B------:R-:W-:Y:S02]  /*4530*/  @!P3 IMAD.MOV R3, RZ, RZ, -R3 ;  /* 0x000000ffff03b224 */ /* 0x000fe400078e0a03 */
[----:B------:R-:W-:Y:S01]  /*4540*/  IMAD.MOV R11, RZ, RZ, -R11 ;  /* 0x000000ffff0b7224 */ /* 0x000fe200078e0a0b */
[----:B------:R-:W-:Y:S01]  /*4550*/  ISETP.GT.U32.AND P3, PT, R5, R19, PT ;  /* 0x000000130500720c */ /* 0x000fe20003f64070 */
[----:B------:R-:W-:Y:S01]  /*4560*/  IMAD.MOV.U32 R13, RZ, RZ, R10 ;  /* 0x000000ffff0d7224 */ /* 0x000fe200078e000a */
[----:B------:R0:W-:Y:S01]  /*4570*/  STL [R1+0x24c], R3 ;  /* 0x00024c0301007387 */ /* 0x0001e20000100800 */
[----:B------:R-:W-:-:S02]  /*4580*/  @!P5 IMAD.IADD R22, R22, 0x1, -R5 ;  /* 0x000000011616d824 */ /* 0x000fc400078e0a05 */
[C---:B------:R-:W-:Y:S02]  /*4590*/  IMAD R20, R5.reuse, R11, R20 ;  /* 0x0000000b05147224 */ /* 0x040fe400078e0214 */
[----:B------:R-:W-:Y:S01]  /*45a0*/  IMAD.HI.U32 R4, R14, R13, RZ ;  /* 0x0000000d0e047227 */ /* 0x000fe200078e00ff */
[----:B------:R-:W-:-:S03]  /*45b0*/  ISETP.GT.U32.AND P5, PT, R5, R22, PT ;  /* 0x000000160500720c */ /* 0x000fc60003fa4070 */
[----:B------:R-:W-:-:S04]  /*45c0*/  IMAD.HI.U32 R10, R14, R17, RZ ;  /* 0x000000110e0a7227 */ /* 0x000fc800078e00ff */
[----:B0-----:R-:W-:Y:S02]  /*45d0*/  IMAD.MOV.U32 R3, RZ, RZ, R16 ;  /* 0x000000ffff037224 */ /* 0x001fe400078e0010 */
[----:B------:R-:W-:Y:S01]  /*45e0*/  @!P3 IMAD.IADD R19, R19, 0x1, -R5 ;  /* 0x000000011313b824 */ /* 0x000fe200078e0a05 */
[C---:B------:R-:W-:Y:S01]  /*45f0*/  ISETP.GT.U32.AND P3, PT, R5.reuse, R20, PT ;  /* 0x000000140500720c */ /* 0x040fe20003f64070 */
[----:B------:R-:W-:Y:S01]  /*4600*/  @!P6 IMAD.MOV R3, RZ, RZ, -R3 ;  /* 0x000000ffff03e224 */ /* 0x000fe200078e0a03 */
[----:B------:R-:W-:Y:S01]  /*4610*/  ISETP.GE.AND P6, PT, R0, RZ, PT ;  /* 0x000000ff0000720c */ /* 0x000fe20003fc6270 */
[----:B------:R-:W-:Y:S02]  /*4620*/  IMAD.MOV R4, RZ, RZ, -R4 ;  /* 0x000000ffff047224 */ /* 0x000fe400078e0a04 */
[----:B------:R-:W-:Y:S01]  /*4630*/  IMAD.MOV R10, RZ, RZ, -R10 ;  /* 0x000000ffff0a7224 */ /* 0x000fe200078e0a0a */
[----:B------:R0:W-:Y:S01]  /*4640*/  STL [R1+0x250], R3 ;  /* 0x0002500301007387 */ /* 0x0001e20000100800 */
[----:B------:R-:W-:-:S02]  /*4650*/  IMAD R13, R5, R4, R13 ;  /* 0x00000004050d7224 */ /* 0x000fc400078e020d */
[----:B------:R-:W-:Y:S02]  /*4660*/  IMAD R17, R5, R10, R17 ;  /* 0x0000000a05117224 */ /* 0x000fe400078e0211 */
[----:B------:R-:W-:Y:S02]  /*4670*/  VIADD R0, R15, 0x170 ;  /* 0x000001700f007836 */ /* 0x000fe40000000000 */
[--C-:B------:R-:W-:Y:S01]  /*4680*/  @!P5 IMAD.IADD R22, R22, 0x1, -R5.reuse ;  /* 0x000000011616d824 */ /* 0x100fe200078e0a05 */
[----:B------:R-:W-:Y:S01]  /*4690*/  ISETP.GT.U32.AND P5, PT, R5, R17, PT ;  /* 0x000000110500720c */ /* 0x000fe20003fa4070 */
[----:B------:R-:W-:Y:S01]  /*46a0*/  @!P3 IMAD.IADD R20, R20, 0x1, -R5 ;  /* 0x000000011414b824 */ /* 0x000fe200078e0a05 */
[----:B------:R-:W-:Y:S01]  /*46b0*/  IABS R12, R0 ;  /* 0x00000000000c7213 */ /* 0x000fe20000000000 */
        /* <DEDUP_REMOVED lines=8> */
[----:B------:R-:W-:Y:S02]  /*4740*/  IMAD.MOV R19, RZ, RZ, -R19 ;  /* 0x000000ffff137224 */ /* 0x000fe400078e0a13 */
[--C-:B------:R-:W-:Y:S02]  /*4750*/  @!P5 IMAD.IADD R17, R17, 0x1, -R5.reuse ;  /* 0x000000011111d824 */ /* 0x100fe400078e0a05 */
[C---:B------:R-:W-:Y:S02]  /*4760*/  VIADD R16, R15.reuse, 0x16e ;  /* 0x0000016e0f107836 */ /* 0x040fe40000000000 */
[----:B------:R-:W-:Y:S01]  /*4770*/  VIADD R4, R15, 0x16a ;  /* 0x0000016a0f047836 */ /* 0x000fe20000000000 */
[----:B------:R-:W-:Y:S01]  /*4780*/  ISETP.GT.U32.AND P5, PT, R5, R17, PT ;  /* 0x000000110500720c */ /* 0x000fe20003fa4070 */
[--C-:B------:R-:W-:Y:S01]  /*4790*/  @!P1 IMAD.IADD R13, R13, 0x1, -R5.reuse ;  /* 0x000000010d0d9824 */ /* 0x100fe200078e0a05 */
[----:B------:R-:W-:Y:S01]  /*47a0*/  IABS R21, R16 ;  /* 0x0000001000157213 */ /* 0x000fe20000000000 */
[----:B0-----:R-:W-:Y:S01]  /*47b0*/  IMAD.MOV.U32 R3, RZ, RZ, R22 ;  /* 0x000000ffff037224 */ /* 0x001fe200078e0016 */
[----:B------:R-:W-:Y:S01]  /*47c0*/  IABS R11, R4 ;  /* 0x00000004000b7213 */ /* 0x000fe20000000000 */
[----:B------:R-:W-:Y:S01]  /*47d0*/  @!P3 IMAD.IADD R20, R20, 0x1, -R5 ;  /* 0x000000011414b824 */ /* 0x000fe200078e0a05 */
[C---:B------:R-:W-:Y:S01]  /*47e0*/  ISETP.GT.U32.AND P1, PT, R5.reuse, R13, PT ;  /* 0x0000000d0500720c */ /* 0x040fe20003f24070 */
[----:B------:R-:W-:Y:S01]  /*47f0*/  @!P2 IMAD.MOV R3, RZ, RZ, -R3 ;  /* 0x000000ffff03a224 */ /* 0x000fe200078e0a03 */
[----:B------:R-:W-:Y:S01]  /*4800*/  ISETP.GE.AND P2, PT, R0, RZ, PT ;  /* 0x000000ff0000720c */ /* 0x000fe20003f46270 */
[----:B------:R-:W-:-:S02]  /*4810*/  IMAD R0, R5, R19, R12 ;  /* 0x0000001305007224 */ /* 0x000fc400078e020c */
[C---:B------:R-:W-:Y:S01]  /*4820*/  IMAD.HI.U32 R12, R14.reuse, R18, RZ ;  /* 0x000000120e0c7227 */ /* 0x040fe200078e00ff */
[----:B------:R0:W-:Y:S02]  /*4830*/  STL [R1+0x32c], R3 ;  /* 0x00032c0301007387 */ /* 0x0001e40000100800 */
[----:B------:R-:W-:Y:S01]  /*4840*/  ISETP.GT.U32.AND P3, PT, R5, R0, PT ;  /* 0x000000000500720c */ /* 0x000fe20003f64070 */
[----:B------:R-:W-:-:S04]  /*4850*/  IMAD.HI.U32 R22, R14, R21, RZ ;  /* 0x000000150e167227 */ /* 0x000fc800078e00ff */
[----:B------:R-:W-:-:S04]  /*4860*/  IMAD.HI.U32 R19, R14, R11, RZ ;  /* 0x0000000b0e137227 */ /* 0x000fc800078e00ff */
[----:B0-----:R-:W-:Y:S02]  /*4870*/  IMAD.MOV.U32 R3, RZ, RZ, R20 ;  /* 0x000000ffff037224 */ /* 0x001fe400078e0014 */
[----:B------:R-:W-:Y:S02]  /*4880*/  IMAD.MOV R12, RZ, RZ, -R12 ;  /* 0x000000ffff0c7224 */ /* 0x000fe400078e0a0c */
[----:B------:R-:W-:Y:S02]  /*4890*/  @!P0 IMAD.MOV R3, RZ, RZ, -R3 ;  /* 0x000000ffff038224 */ /* 0x000fe400078e0a03 */
[----:B------:R-:W-:Y:S02]  /*48a0*/  IMAD.MOV R22, RZ, RZ, -R22 ;  /* 0x000000ffff167224 */ /* 0x000fe400078e0a16 */
[----:B------:R-:W-:Y:S01]  /*48b0*/  IMAD.MOV R19, RZ, RZ, -R19 ;  /* 0x000000ffff137224 */ /* 0x000fe200078e0a13 */
[----:B------:R0:W-:Y:S01]  /*48c0*/  STL [R1+0x2bc], R3 ;  /* 0x0002bc0301007387 */ /* 0x0001e20000100800 */
[----:B------:R-:W-:-:S02]  /*48d0*/  IMAD R18, R5, R12, R18 ;  /* 0x0000000c05127224 */ /* 0x000fc400078e0212 */
[--C-:B------:R-:W-:Y:S02]  /*48e0*/  @!P1 IMAD.IADD R13, R13, 0x1, -R5.reuse ;  /* 0x000000010d0d9824 */ /* 0x100fe400078e0a05 */
[----:B------:R-:W-:Y:S01]  /*48f0*/  VIADD R12, R15, 0x168 ;  /* 0x000001680f0c7836 */ /* 0x000fe20000000000 */
[----:B------:R-:W-:Y:S01]  /*4900*/  ISETP.GT.U32.AND P1, PT, R5, R18, PT ;  /* 0x000000120500720c */ /* 0x000fe20003f24070 */
[----:B------:R-:W-:Y:S01]  /*4910*/  @!P5 IMAD.IADD R17, R17, 0x1, -R5 ;  /* 0x000000011111d824 */ /* 0x000fe200078e0a05 */
[----:B------:R-:W-:Y:S01]  /*4920*/  ISETP.GE.AND P5, PT, R16, RZ, PT ;  /* 0x000000ff1000720c */ /* 0x000fe20003fa6270 */
[C---:B------:R-:W-:Y:S02]  /*4930*/  IMAD R16, R5.reuse, R22, R21 ;  /* 0x0000001605107224 */ /* 0x040fe400078e0215 */
[C---:B------:R-:W-:Y:S01]  /*4940*/  IMAD R11, R5.reuse, R19, R11 ;  /* 0x00000013050b7224 */ /* 0x040fe200078e020b */
[----:B------:R-:W-:Y:S01]  /*4950*/  IABS R19, R12 ;  /* 0x0000000c00137213 */ /* 0x000fe20000000000 */
[----:B0-----:R-:W-:Y:S01]  /*4960*/  IMAD.MOV.U32 R3, RZ, RZ, R13 ;  /* 0x000000ffff037224 */ /* 0x001fe200078e000d */
[----:B------:R-:W-:Y:S01]  /*4970*/  ISETP.GT.U32.AND P0, PT, R5, R16, PT ;  /* 0x000000100500720c */ /* 0x000fe20003f04070 */
[----:B------:R-:W-:-:S02]  /*4980*/  @!P3 IMAD.IADD R0, R0, 0x1, -R5 ;  /* 0x000000010000b824 */ /* 0x000fc400078e0a05 */
[----:B------:R-:W-:Y:S02]  /*4990*/  IMAD.MOV.U32 R6, RZ, RZ, R17 ;  /* 0x000000ffff067224 */ /* 0x000fe400078e0011 */
[----:B------:R-:W-:Y:S01]  /*49a0*/  @!P6 IMAD.MOV R3, RZ, RZ, -R3 ;  /* 0x000000ffff03e224 */ /* 0x000fe200078e0a03 */
[C---:B------:R-:W-:Y:S01]  /*49b0*/  ISETP.GT.U32.AND P6, PT, R5.reuse, R11, PT ;  /* 0x0000000b0500720c */ /* 0x040fe20003fc4070 */
[----:B------:R-:W-:Y:S01]  /*49c0*/  IMAD.MOV.U32 R17, RZ, RZ, R19 ;  /* 0x000000ffff117224 */ /* 0x000fe200078e0013 */
[----:B------:R-:W-:Y:S01]  /*49d0*/  ISETP.GT.U32.AND P3, PT, R5, R0, PT ;  /* 0x000000000500720c */ /* 0x000fe20003f64070 */
[----:B------:R-:W-:Y:S01]  /*49e0*/  @!P4 IMAD.MOV R6, RZ, RZ, -R6 ;  /* 0x000000ffff06c224 */ /* 0x000fe200078e0a06 */
[----:B------:R-:W-:Y:S01]  /*49f0*/  ISETP.GE.AND P4, PT, R10, RZ, PT ;  /* 0x000000ff0a00720c */ /* 0x000fe20003f86270 */
[----:B------:R-:W-:Y:S02]  /*4a00*/  VIADD R10, R15, 0x166 ;  /* 0x000001660f0a7836 */ /* 0x000fe40000000000 */
[----:B------:R-:W-:Y:S01]  /*4a10*/  IMAD.HI.U32 R13, R14, R17, RZ ;  /* 0x000000110e0d7227 */ /* 0x000fe200078e00ff */
[----:B------:R-:W-:Y:S02]  /*4a20*/  STL [R1+0x2c0], R6 ;  /* 0x0002c00601007387 */ /* 0x000fe40000100800 */
[----:B------:R-:W-:Y:S01]  /*4a30*/  IABS R19, R10 ;  /* 0x0000000a00137213 */ /* 0x000fe20000000000 */
[----:B------:R-:W-:Y:S01]  /*4a40*/  @!P1 IMAD.IADD R18, R18, 0x1, -R5 ;  /* 0x0000000112129824 */ /* 0x000fe200078e0a05 */
[----:B------:R0:W-:Y:S01]  /*4a50*/  STL [R1+0x2c4], R3 ;  /* 0x0002c40301007387 */ /* 0x0001e20000100800 */
[----:B------:R-:W-:-:S02]  /*4a60*/  IMAD.MOV R13, RZ, RZ, -R13 ;  /* 0x000000ffff0d7224 */ /* 0x000fc400078e0a0d */
[--C-:B------:R-:W-:Y:S01]  /*4a70*/  @!P0 IMAD.IADD R16, R16, 0x1, -R5.reuse ;  /* 0x0000000110108824 */ /* 0x100fe200078e0a05 */
[----:B------:R-:W-:Y:S01]  /*4a80*/  ISETP.GE.AND P0, PT, R12, RZ, PT ;  /* 0x000000ff0c00720c */ /* 0x000fe20003f06270 */
[--C-:B------:R-:W-:Y:S01]  /*4a90*/  @!P6 IMAD.IADD R11, R11, 0x1, -R5.reuse ;  /* 0x000000010b0be824 */ /* 0x100fe200078e0a05 */
[C---:B------:R-:W-:Y:S01]  /*4aa0*/  ISETP.GT.U32.AND P6, PT, R5.reuse, R18, PT ;  /* 0x000000120500720c */ /* 0x040fe20003fc4070 */
[----:B------:R-:W-:Y:S01]  /*4ab0*/  @!P3 IMAD.IADD R0, R0, 0x1, -R5 ;  /* 0x000000010000b824 */ /* 0x000fe200078e0a05 */
[C---:B------:R-:W-:Y:S01]  /*4ac0*/  ISETP.GT.U32.AND P1, PT, R5.reuse, R16, PT ;  /* 0x000000100500720c */ /* 0x040fe20003f24070 */
[----:B------:R-:W-:Y:S01]  /*4ad0*/  IMAD R17, R5, R13, R17 ;  /* 0x0000000d05117224 */ /* 0x000fe200078e0211 */
[----:B------:R-:W-:Y:S01]  /*4ae0*/  ISETP.GE.AND P3, PT, R4, RZ, PT ;  /* 0x000000ff0400720c */ /* 0x000fe20003f66270 */
[----:B------:R-:W-:-:S04]  /*4af0*/  IMAD.HI.U32 R13, R14, R19, RZ ;  /* 0x000000130e0d7227 */ /* 0x000fc800078e00ff */
[----:B0-----:R-:W-:Y:S02]  /*4b00*/  IMAD.MOV.U32 R3, RZ, RZ, R0 ;  /* 0x000000ffff037224 */ /* 0x001fe400078e0000 */
[----:B------:R-:W-:Y:S02]  /*4b10*/  IMAD.MOV R13, RZ, RZ, -R13 ;  /* 0x000000ffff0d7224 */ /* 0x000fe400078e0a0d */
[----:B------:R-:W-:Y:S01]  /*4b20*/  @!P2 IMAD.MOV R3, RZ, RZ, -R3 ;  /* 0x000000ffff03a224 */ /* 0x000fe200078e0a03 */
[C---:B------:R-:W-:Y:S01]  /*4b30*/  ISETP.GT.U32.AND P2, PT, R5.reuse, R11, PT ;  /* 0x0000000b0500720c */ /* 0x040fe20003f44070 */
[----:B------:R-:W-:Y:S02]  /*4b40*/  IMAD R19, R5, R13, R19 ;  /* 0x0000000d05137224 */ /* 0x000fe400078e0213 */
[----:B------:R-:W-:Y:S01]  /*4b50*/  @!P6 IMAD.IADD R18, R18, 0x1, -R5 ;  /* 0x000000011212e824 */ /* 0x000fe200078e0a05 */
[----:B------:R0:W-:Y:S01]  /*4b60*/  STL [R1+0x2c8], R3 ;  /* 0x0002c80301007387 */ /* 0x0001e20000100800 */
[----:B------:R-:W-:Y:S01]  /*4b70*/  VIADD R12, R15, 0x160 ;  /* 0x000001600f0c7836 */ /* 0x000fe20000000000 */
[----:B------:R-:W-:Y:S01]  /*4b80*/  ISETP.GT.U32.AND P6, PT, R5, R19, PT ;  /* 0x000000130500720c */ /* 0x000fe20003fc4070 */
[----:B------:R-:W-:-:S02]  /*4b90*/  VIADD R4, R15, 0x164 ;  /* 0x000001640f047836 */ /* 0x000fc40000000000 */
[--C-:B------:R-:W-:Y:S01]  /*4ba0*/  @!P1 IMAD.IADD R16, R16, 0x1, -R5.reuse ;  /* 0x0000000110109824 */ /* 0x100fe200078e0a05 */
[----:B------:R-:W-:Y:S01]  /*4bb0*/  ISETP.GT.U32.AND P1, PT, R5, R17, PT ;  /* 0x000000110500720c */ /* 0x000fe20003f24070 */
[----:B------:R-:W-:Y:S01]  /*4bc0*/  VIADD R0, R15, 0x162 ;  /* 0x000001620f007836 */ /* 0x000fe20000000000 */
[----:B------:R-:W-:Y:S01]  /*4bd0*/  IABS R21, R12 ;  /* 0x0000000c00157213 */ /* 0x000fe20000000000 */
[----:B------:R-:W-:Y:S01]  /*4be0*/  @!P2 IMAD.IADD R11, R11, 0x1, -R5 ;  /* 0x000000010b0ba824 */ /* 0x000fe200078e0a05 */
[----:B------:R-:W-:Y:S01]  /*4bf0*/  IABS R20, R4 ;  /* 0x0000000400147213 */ /* 0x000fe20000000000 */
[----:B0-----:R-:W-:Y:S01]  /*4c00*/  IMAD.MOV.U32 R3, RZ, RZ, R16 ;  /* 0x000000ffff037224 */ /* 0x001fe200078e0010 */
[----:B------:R-:W-:Y:S01]  /*4c10*/  ISETP.GE.AND P2, PT, R10, RZ, PT ;  /* 0x000000ff0a00720c */ /* 0x000fe20003f46270 */
[----:B------:R-:W-:Y:S01]  /*4c20*/  IMAD.MOV.U32 R10, RZ, RZ, R21 ;  /* 0x000000ffff0a7224 */ /* 0x000fe200078e0015 */
[----:B------:R-:W-:Y:S01]  /*4c30*/  IABS R13, R0 ;  /* 0x00000000000d7213 */ /* 0x000fe20000000000 */
[----:B------:R-:W-:-:S04]  /*4c40*/  IMAD.HI.U32 R21, R14, R20, RZ ;  /* 0x000000140e157227 */ /* 0x000fc800078e00ff */
[----:B------:R-:W-:Y:S02]  /*4c50*/  @!P6 IMAD.IADD R19, R19, 0x1, -R5 ;  /* 0x000000011313e824 */ /* 0x000fe400078e0a05 */
[----:B------:R-:W-:-:S03]  /*4c60*/  IMAD.HI.U32 R22, R14, R13, RZ ;  /* 0x0000000d0e167227 */ /* 0x000fc600078e00ff */
[----:B------:R-:W-:Y:S01]  /*4c70*/  ISETP.GT.U32.AND P6, PT, R5, R19, PT ;  /* 0x000000130500720c */ /* 0x000fe20003fc4070 */
[----:B------:R-:W-:Y:S02]  /*4c80*/  IMAD.MOV R21, RZ, RZ, -R21 ;  /* 0x000000ffff157224 */ /* 0x000fe400078e0a15 */
[----:B------:R-:W-:Y:S01]  /*4c90*/  @!P1 IMAD.IADD R17, R17, 0x1, -R5 ;  /* 0x0000000111119824 */ /* 0x000fe200078e0a05 */
[----:B------:R-:W-:Y:S01]  /*4ca0*/  ISETP.GE.AND P1, PT, R4, RZ, PT ;  /* 0x000000ff0400720c */ /* 0x000fe20003f26270 */
[----:B------:R-:W-:Y:S02]  /*4cb0*/  @!P5 IMAD.MOV R3, RZ, RZ, -R3 ;  /* 0x000000ffff03d224 */ /* 0x000fe400078e0a03 */
[----:B------:R-:W-:Y:S01]  /*4cc0*/  IMAD.HI.U32 R4, R14, R10, RZ ;  /* 0x0000000a0e047227 */ /* 0x000fe200078e00ff */
[----:B------:R-:W-:Y:S02]  /*4cd0*/  ISETP.GT.U32.AND P5, PT, R5, R17, PT ;  /* 0x000000110500720c */ /* 0x000fe40003fa4070 */
[----:B------:R0:W-:Y:S01]  /*4ce0*/  STL [R1+0x2dc], R3 ;  /* 0x0002dc0301007387 */ /* 0x0001e20000100800 */
[----:B------:R-:W-:-:S02]  /*4cf0*/  IMAD.MOV R16, RZ, RZ, -R22 ;  /* 0x000000ffff107224 */ /* 0x000fc400078e0a16 */
[C---:B------:R-:W-:Y:S02]  /*4d00*/  IMAD R20, R5.reuse, R21, R20 ;  /* 0x0000001505147224 */ /* 0x040fe400078e0214 */
[----:B------:R-:W-:Y:S02]  /*4d10*/  IMAD.MOV.U32 R6, RZ, RZ, R18 ;  /* 0x000000ffff067224 */ /* 0x000fe400078e0012 */
[----:B------:R-:W-:Y:S02]  /*4d20*/  IMAD.MOV R4, RZ, RZ, -R4 ;  /* 0x000000ffff047224 */ /* 0x000fe400078e0a04 */
[C---:B------:R-:W-:Y:S02]  /*4d30*/  IMAD R13, R5.reuse, R16, R13 ;  /* 0x00000010050d7224 */ /* 0x040fe400078e020d */
[----:B0-----:R-:W-:Y:S02]  /*4d40*/  IMAD.MOV.U32 R3, RZ, RZ, R11 ;  /* 0x000000ffff037224 */ /* 0x001fe400078e000b */
[----:B------:R-:W-:Y:S01]  /*4d50*/  @!P4 IMAD.MOV R6, RZ, RZ, -R6 ;  /* 0x000000ffff06c224 */ /* 0x000fe200078e0a06 */
[C---:B------:R-:W-:Y:S01]  /*4d60*/  ISETP.GT.U32.AND P4, PT, R5.reuse, R20, PT ;  /* 0x000000140500720c */ /* 0x040fe20003f84070 */
[----:B------:R-:W-:-:S02]  /*4d70*/  IMAD R10, R5, R4, R10 ;  /* 0x00000004050a7224 */ /* 0x000fc400078e020a */
[----:B------:R-:W-:Y:S01]  /*4d80*/  @!P3 IMAD.MOV R3, RZ, RZ, -R3 ;  /* 0x000000ffff03b224 */ /* 0x000fe200078e0a03 */
[----:B------:R-:W-:Y:S01]  /*4d90*/  ISETP.GT.U32.AND P3, PT, R5, R13, PT ;  /* 0x0000000d0500720c */ /* 0x000fe20003f64070 */
[--C-:B------:R-:W-:Y:S01]  /*4da0*/  @!P6 IMAD.IADD R19, R19, 0x1, -R5.reuse ;  /* 0x000000011313e824 */ /* 0x100fe200078e0a05 */
[----:B------:R-:W-:Y:S01]  /*4db0*/  ISETP.GT.U32.AND P6, PT, R5, R10, PT ;  /* 0x0000000a0500720c */ /* 0x000fe20003fc4070 */
[----:B------:R-:W-:Y:S01]  /*4dc0*/  VIADD R21, R15, 0x15e ;  /* 0x0000015e0f157836 */ /* 0x000fe20000000000 */
[----:B------:R-:W-:Y:S01]  /*4dd0*/  STL [R1+0x2e0], R6 ;  /* 0x0002e00601007387 */ /* 0x000fe20000100800 */
[--C-:B------:R-:W-:Y:S01]  /*4de0*/  @!P5 IMAD.IADD R17, R17, 0x1, -R5.reuse ;  /* 0x000000011111d824 */ /* 0x100fe200078e0a05 */
[----:B------:R-:W-:Y:S01]  /*4df0*/  ISETP.GE.AND P5, PT, R0, RZ, PT ;  /* 0x000000ff0000720c */ /* 0x000fe20003fa6270 */
[C---:B------:R-:W-:Y:S01]  /*4e00*/  VIADD R0, R15.reuse, 0x15c ;  /* 0x0000015c0f007836 */ /* 0x040fe20000000000 */
[----:B------:R-:W-:Y:S01]  /*4e10*/  IABS R4, R21 ;  /* 0x0000001500047213 */ /* 0x000fe20000000000 */
[--C-:B------:R-:W-:Y:S01]  /*4e20*/  @!P4 IMAD.IADD R20, R20, 0x1, -R5.reuse ;  /* 0x000000011414c824 */ /* 0x100fe200078e0a05 */
[----:B------:R0:W-:Y:S01]  /*4e30*/  STL [R1+0x2e8], R3 ;  /* 0x0002e80301007387 */ /* 0x0001e20000100800 */
[----:B------:R-:W-:Y:S01]  /*4e40*/  ISETP.GE.AND P4, PT, R12, RZ, PT ;  /* 0x000000ff0c00720c */ /* 0x000fe20003f86270 */
[----:B------:R-:W-:Y:S01]  /*4e50*/  VIADD R12, R15, 0x15a ;  /* 0x0000015a0f0c7836 */ /* 0x000fe20000000000 */
[----:B------:R-:W-:Y:S01]  /*4e60*/  IABS R11, R0 ;  /* 0x00000000000b7213 */ /* 0x000fe20000000000 */
[----:B------:R-:W-:Y:S01]  /*4e70*/  @!P3 IMAD.IADD R13, R13, 0x1, -R5 ;  /* 0x000000010d0db824 */ /* 0x000fe200078e0a05 */
[----:B------:R-:W-:Y:S01]  /*4e80*/  ISETP.GT.U32.AND P3, PT, R5, R20, PT ;  /* 0x000000140500720c */ /* 0x000fe20003f64070 */
[----:B------:R-:W-:Y:S01]  /*4e90*/  IMAD.HI.U32 R16, R14, R4, RZ ;  /* 0x000000040e107227 */ /* 0x000fe200078e00ff */
[----:B------:R-:W-:-:S03]  /*4ea0*/  IABS R23, R12 ;  /* 0x0000000c00177213 */ /* 0x000fc60000000000 */
[----:B------:R-:W-:Y:S01]  /*4eb0*/  @!P6 IMAD.IADD R10, R10, 0x1, -R5 ;  /* 0x000000010a0ae824 */ /* 0x000fe200078e0a05 */
[----:B------:R-:W-:Y:S01]  /*4ec0*/  ISETP.GT.U32.AND P6, PT, R5, R13, PT ;  /* 0x0000000d0500720c */ /* 0x000fe20003fc4070 */
[----:B0-----:R-:W-:Y:S02]  /*4ed0*/  IMAD.MOV.U32 R3, RZ, RZ, R17 ;  /* 0x000000ffff037224 */ /* 0x001fe400078e0011 */
[----:B------:R-:W-:Y:S02]  /*4ee0*/  IMAD.MOV R16, RZ, RZ, -R16 ;  /* 0x000000ffff107224 */ /* 0x000fe400078e0a10 */
[----:B------:R-:W-:-:S04]  /*4ef0*/  IMAD.HI.U32 R17, R14, R11, RZ ;  /* 0x0000000b0e117227 */ /* 0x000fc800078e00ff */
[C---:B------:R-:W-:Y:S02]  /*4f00*/  IMAD R4, R5.reuse, R16, R4 ;  /* 0x0000001005047224 */ /* 0x040fe400078e0204 */
[----:B------:R-:W-:Y:S02]  /*4f10*/  IMAD.MOV R17, RZ, RZ, -R17 ;  /* 0x000000ffff117224 */ /* 0x000fe400078e0a11 */
[----:B------:R-:W-:Y:S01]  /*4f20*/  @!P3 IMAD.IADD R20, R20, 0x1, -R5 ;  /* 0x000000011414b824 */ /* 0x000fe200078e0a05 */
[C---:B------:R-:W-:Y:S01]  /*4f30*/  ISETP.GT.U32.AND P3, PT, R5.reuse, R4, PT ;  /* 0x000000040500720c */ /* 0x040fe20003f64070 */
[----:B------:R-:W-:Y:S02]  /*4f40*/  IMAD R11, R5, R17, R11 ;  /* 0x00000011050b7224 */ /* 0x000fe400078e020b */
[----:B------:R-:W-:Y:S02]  /*4f50*/  @!P6 IMAD.IADD R13, R13, 0x1, -R5 ;  /* 0x000000010d0de824 */ /* 0x000fe400078e0a05 */
[----:B------:R-:W-:Y:S01]  /*4f60*/  @!P0 IMAD.MOV R3, RZ, RZ, -R3 ;  /* 0x000000ffff038224 */ /* 0x000fe200078e0a03 */
[----:B------:R-:W-:Y:S01]  /*4f70*/  ISETP.GT.U32.AND P6, PT, R5, R11, PT ;  /* 0x0000000b0500720c */ /* 0x000fe20003fc4070 */
[----:B------:R-:W-:Y:S01]  /*4f80*/  VIADD R16, R15, 0x158 ;  /* 0x000001580f107836 */ /* 0x000fe20000000000 */
[----:B------:R-:W-:Y:S01]  /*4f90*/  ISETP.GT.U32.AND P0, PT, R5, R10, PT ;  /* 0x0000000a0500720c */ /* 0x000fe20003f04070 */
[----:B------:R-:W-:Y:S01]  /*4fa0*/  IMAD.MOV.U32 R6, RZ, RZ, R19 ;  /* 0x000000ffff067224 */ /* 0x000fe200078e0013 */
[----:B------:R0:W-:Y:S01]  /*4fb0*/  STL [R1+0x2ec], R3 ;  /* 0x0002ec0301007387 */ /* 0x0001e20000100800 */
[----:B------:R-:W-:Y:S01]  /*4fc0*/  IMAD.HI.U32 R24, R14, R23, RZ ;  /* 0x000000170e187227 */ /* 0x000fe200078e00ff */
[----:B------:R-:W-:-:S03]  /*4fd0*/  IABS R17, R16 ;  /* 0x0000001000117213 */ /* 0x000fc60000000000 */
[--C-:B------:R-:W-:Y:S01]  /*4fe0*/  @!P3 IMAD.IADD R4, R4, 0x1, -R5.reuse ;  /* 0x000000010404b824 */ /* 0x100fe200078e0a05 */
[----:B------:R-:W-:Y:S01]  /*4ff0*/  ISETP.GE.AND P3, PT, R0, RZ, PT ;  /* 0x000000ff0000720c */ /* 0x000fe20003f66270 */
[----:B------:R-:W-:Y:S02]  /*5000*/  @!P2 IMAD.MOV R6, RZ, RZ, -R6 ;  /* 0x000000ffff06a224 */ /* 0x000fe400078e0a06 */
[----:B------:R-:W-:Y:S01]  /*5010*/  @!P6 IMAD.IADD R11, R11, 0x1, -R5 ;  /* 0x000000010b0be824 */ /* 0x000fe200078e0a05 */
[C---:B------:R-:W-:Y:S01]  /*5020*/  ISETP.GT.U32.AND P6, PT, R5.reuse, R4, PT ;  /* 0x000000040500720c */ /* 0x040fe20003fc4070 */
[----:B0-----:R-:W-:Y:S01]  /*5030*/  IMAD.MOV.U32 R3, RZ, RZ, R20 ;  /* 0x000000ffff037224 */ /* 0x001fe200078e0014 */
[----:B------:R0:W-:Y:S01]  /*5040*/  STL [R1+0x2f0], R6 ;  /* 0x0002f00601007387 */ /* 0x0001e20000100800 */
[----:B------:R-:W-:Y:S01]  /*5050*/  IMAD.MOV R24, RZ, RZ, -R24 ;  /* 0x000000ffff187224 */ /* 0x000fe200078e0a18 */
[----:B------:R-:W-:Y:S01]  /*5060*/  ISETP.GT.U32.AND P2, PT, R5, R11, PT ;  /* 0x0000000b0500720c */ /* 0x000fe20003f44070 */
[----:B------:R-:W-:-:S04]  /*5070*/  IMAD.HI.U32 R22, R14, R17, RZ ;  /* 0x000000110e167227 */ /* 0x000fc800078e00ff */
[----:B------:R-:W-:Y:S02]  /*5080*/  @!P1 IMAD.MOV R3, RZ, RZ, -R3 ;  /* 0x000000ffff039224 */ /* 0x000fe400078e0a03 */
[----:B------:R-:W-:Y:S01]  /*5090*/  @!P0 IMAD.IADD R10, R10, 0x1, -R5 ;  /* 0x000000010a0a8824 */ /* 0x000fe200078e0a05 */
[----:B------:R-:W-:Y:S01]  /*50a0*/  ISETP.GE.AND P0, PT, R21, RZ, PT ;  /* 0x000000ff1500720c */ /* 0x000fe20003f06270 */
[C---:B------:R-:W-:Y:S01]  /*50b0*/  IMAD R0, R5.reuse, R24, R23 ;  /* 0x0000001805007224 */ /* 0x040fe200078e0217 */
[----:B------:R1:W-:Y:S01]  /*50c0*/  STL [R1+0x2f8], R3 ;  /* 0x0002f80301007387 */ /* 0x0003e20000100800 */
[----:B------:R-:W-:Y:S02]  /*50d0*/  IMAD.MOV R22, RZ, RZ, -R22 ;  /* 0x000000ffff167224 */ /* 0x000fe400078e0a16 */
[----:B0-----:R-:W-:Y:S01]  /*50e0*/  IMAD.MOV.U32 R6, RZ, RZ, R13 ;  /* 0x000000ffff067224 */ /* 0x001fe200078e000d */
[----:B------:R-:W-:Y:S01]  /*50f0*/  ISETP.GT.U32.AND P1, PT, R5, R0, PT ;  /* 0x000000000500720c */ /* 0x000fe20003f24070 */
[----:B------:R-:W-:-:S02]  /*5100*/  VIADD R18, R15, 0x156 ;  /* 0x000001560f127836 */ /* 0x000fc40000000000 */
[C---:B------:R-:W-:Y:S02]  /*5110*/  IMAD R17, R5.reuse, R22, R17 ;  /* 0x0000001605117224 */ /* 0x040fe400078e0211 */
[----:B------:R-:W-:Y:S01]  /*5120*/  @!P5 IMAD.MOV R6, RZ, RZ, -R6 ;  /* 0x000000ffff06d224 */ /* 0x000fe200078e0a06 */
[----:B------:R-:W-:Y:S01]  /*5130*/  IABS R21, R18 ;  /* 0x0000001200157213 */ /* 0x000fe20000000000 */
[----:B-1----:R-:W-:Y:S01]  /*5140*/  IMAD.MOV.U32 R3, RZ, RZ, R10 ;  /* 0x000000ffff037224 */ /* 0x002fe200078e000a */
[----:B------:R-:W-:Y:S01]  /*5150*/  ISETP.GE.AND P5, PT, R12, RZ, PT ;  /* 0x000000ff0c00720c */ /* 0x000fe20003fa6270 */
[----:B------:R-:W-:Y:S01]  /*5160*/  @!P6 IMAD.IADD R4, R4, 0x1, -R5 ;  /* 0x000000010404e824 */ /* 0x000fe200078e0a05 */
[----:B------:R-:W-:Y:S01]  /*5170*/  ISETP.GT.U32.AND P6, PT, R5, R17, PT ;  /* 0x000000110500720c */ /* 0x000fe20003fc4070 */
[----:B------:R-:W-:Y:S01]  /*5180*/  @!P4 IMAD.MOV R3, RZ, RZ, -R3 ;  /* 0x000000ffff03c224 */ /* 0x000fe200078e0a03 */
[----:B------:R-:W-:Y:S01]  /*5190*/  STL [R1+0x2f4], R6 ;  /* 0x0002f40601007387 */ /* 0x000fe20000100800 */
[----:B------:R-:W-:Y:S01]  /*51a0*/  IMAD.HI.U32 R10, R14, R21, RZ ;  /* 0x000000150e0a7227 */ /* 0x000fe200078e00ff */
[----:B------:R-:W-:-:S02]  /*51b0*/  ISETP.GE.AND P4, PT, R16, RZ, PT ;  /* 0x000000ff1000720c */ /* 0x000fc40003f86270 */
[----:B------:R0:W-:Y:S01]  /*51c0*/  STL [R1+0x314], R3 ;  /* 0x0003140301007387 */ /* 0x0001e20000100800 */
[----:B------:R-:W-:Y:S02]  /*51d0*/  VIADD R12, R15, 0x154 ;  /* 0x000001540f0c7836 */ /* 0x000fe40000000000 */
[----:B------:R-:W-:Y:S02]  /*51e0*/  IMAD.MOV R10, RZ, RZ, -R10 ;  /* 0x000000ffff0a7224 */ /* 0x000fe400078e0a0a */
[--C-:B------:R-:W-:Y:S01]  /*51f0*/  @!P2 IMAD.IADD R11, R11, 0x1, -R5.reuse ;  /* 0x000000010b0ba824 */ /* 0x100fe200078e0a05 */
[----:B------:R-:W-:Y:S01]  /*5200*/  IABS R23, R12 ;  /* 0x0000000c00177213 */ /* 0x000fe20000000000 */
[----:B------:R-:W-:Y:S01]  /*5210*/  @!P1 IMAD.IADD R0, R0, 0x1, -R5 ;  /* 0x0000000100009824 */ /* 0x000fe200078e0a05 */
[----:B------:R-:W-:Y:S01]  /*5220*/  ISETP.GE.AND P1, PT, R12, RZ, PT ;  /* 0x000000ff0c00720c */ /* 0x000fe20003f26270 */
[----:B------:R-:W-:Y:S01]  /*5230*/  IMAD R24, R5, R10, R21 ;  /* 0x0000000a05187224 */ /* 0x000fe200078e0215 */
[----:B------:R-:W-:Y:S01]  /*5240*/  ISETP.GE.AND P2, PT, R18, RZ, PT ;  /* 0x000000ff1200720c */ /* 0x000fe20003f46270 */
[----:B0-----:R-:W-:-:S02]  /*5250*/  IMAD.MOV.U32 R3, RZ, RZ, R4 ;  /* 0x000000ffff037224 */ /* 0x001fc400078e0004 */
[----:B------:R-:W-:Y:S01]  /*5260*/  @!P6 IMAD.IADD R17, R17, 0x1, -R5 ;  /* 0x000000011111e824 */ /* 0x000fe200078e0a05 */
[C---:B------:R-:W-:Y:S01]  /*5270*/  ISETP.GT.U32.AND P6, PT, R5.reuse, R0, PT ;  /* 0x000000000500720c */ /* 0x040fe20003fc4070 */
[----:B------:R-:W-:Y:S02]  /*5280*/  @!P0 IMAD.MOV R3, RZ, RZ, -R3 ;  /* 0x000000ffff038224 */ /* 0x000fe400078e0a03 */
[----:B------:R-:W-:Y:S01]  /*5290*/  IMAD.HI.U32 R4, R14, R23, RZ ;  /* 0x000000170e047227 */ /* 0x000fe200078e00ff */
[----:B------:R-:W-:Y:S02]  /*52a0*/  ISETP.GT.U32.AND P0, PT, R5, R17, PT ;  /* 0x000000110500720c */ /* 0x000fe40003f04070 */
[----:B------:R0:W-:Y:S01]  /*52b0*/  STL [R1+0x31c], R3 ;  /* 0x00031c0301007387 */ /* 0x0001e20000100800 */
[----:B------:R-:W-:Y:S02]  /*52c0*/  IMAD.MOV R4, RZ, RZ, -R4 ;  /* 0x000000ffff047224 */ /* 0x000fe400078e0a04 */
[----:B------:R-:W-:-:S02]  /*52d0*/  VIADD R13, R15, 0x152 ;  /* 0x000001520f0d7836 */ /* 0x000fc40000000000 */
[----:B------:R-:W-:Y:S02]  /*52e0*/  IMAD R23, R5, R4, R23 ;  /* 0x0000000405177224 */ /* 0x000fe400078e0217 */
[----:B------:R-:W-:Y:S01]  /*52f0*/  VIADD R12, R15, 0x150 ;  /* 0x000001500f0c7836 */ /* 0x000fe20000000000 */
[----:B------:R-:W-:Y:S01]  /*5300*/  IABS R19, R13 ;  /* 0x0000000d00137213 */ /* 0x000fe20000000000 */
[----:B------:R-:W-:Y:S01]  /*5310*/  @!P6 IMAD.IADD R0, R0, 0x1, -R5 ;  /* 0x000000010000e824 */ /* 0x000fe200078e0a05 */
[----:B------:R-:W-:Y:S01]  /*5320*/  ISETP.GT.U32.AND P6, PT, R5, R23, PT ;  /* 0x000000170500720c */ /* 0x000fe20003fc4070 */
[----:B0-----:R-:W-:Y:S01]  /*5330*/  IMAD.MOV.U32 R3, RZ, RZ, R11 ;  /* 0x000000ffff037224 */ /* 0x001fe200078e000b */
[----:B------:R-:W-:Y:S01]  /*5340*/  IABS R22, R12 ;  /* 0x0000000c00167213 */ /* 0x000fe20000000000 */
[----:B------:R-:W-:-:S04]  /*5350*/  IMAD.HI.U32 R4, R14, R19, RZ ;  /* 0x000000130e047227 */ /* 0x000fc800078e00ff */
[----:B------:R-:W-:Y:S01]  /*5360*/  @!P3 IMAD.MOV R3, RZ, RZ, -R3 ;  /* 0x000000ffff03b224 */ /* 0x000fe200078e0a03 */
[----:B------:R-:W-:Y:S01]  /*5370*/  ISETP.GT.U32.AND P3, PT, R5, R24, PT ;  /* 0x000000180500720c */ /* 0x000fe20003f64070 */
[----:B------:R-:W-:Y:S01]  /*5380*/  @!P0 IMAD.IADD R17, R17, 0x1, -R5 ;  /* 0x0000000111118824 */ /* 0x000fe200078e0a05 */
[----:B------:R-:W-:Y:S01]  /*5390*/  ISETP.GE.AND P0, PT, R13, RZ, PT ;  /* 0x000000ff0d00720c */ /* 0x000fe20003f06270 */
[----:B------:R-:W-:Y:S01]  /*53a0*/  IMAD.HI.U32 R11, R14, R22, RZ ;  /* 0x000000160e0b7227 */ /* 0x000fe200078e00ff */
[----:B------:R0:W-:Y:S03]  /*53b0*/  STL [R1+0x328], R3 ;  /* 0x0003280301007387 */ /* 0x0001e60000100800 */
[----:B------:R-:W-:Y:S02]  /*53c0*/  IMAD.MOV R13, RZ, RZ, -R4 ;  /* 0x000000ffff0d7224 */ /* 0x000fe400078e0a04 */
[----:B------:R-:W-:-:S02]  /*53d0*/  VIADD R10, R15, 0x14e ;  /* 0x0000014e0f0a7836 */ /* 0x000fc40000000000 */
[----:B------:R-:W-:Y:S02]  /*53e0*/  IMAD.MOV R11, RZ, RZ, -R11 ;  /* 0x000000ffff0b7224 */ /* 0x000fe400078e0a0b */
[----:B------:R-:W-:Y:S01]  /*53f0*/  @!P3 IMAD.IADD R24, R24, 0x1, -R5 ;  /* 0x000000011818b824 */ /* 0x000fe200078e0a05 */
[----:B------:R-:W-:Y:S01]  /*5400*/  IABS R21, R10 ;  /* 0x0000000a00157213 */ /* 0x000fe20000000000 */
[----:B0-----:R-:W-:Y:S01]  /*5410*/  IMAD.MOV.U32 R3, RZ, RZ, R0 ;  /* 0x000000ffff037224 */ /* 0x001fe200078e0000 */
[----:B------:R-:W-:Y:S01]  /*5420*/  ISETP.GE.AND P3, PT, R12, RZ, PT ;  /* 0x000000ff0c00720c */ /* 0x000fe20003f66270 */
[C---:B------:R-:W-:Y:S02]  /*5430*/  IMAD R19, R5.reuse, R13, R19 ;  /* 0x0000000d05137224 */ /* 0x040fe400078e0213 */
[----:B------:R-:W-:Y:S01]  /*5440*/  @!P5 IMAD.MOV R3, RZ, RZ, -R3 ;  /* 0x000000ffff03d224 */ /* 0x000fe200078e0a03 */
[----:B------:R-:W-:Y:S01]  /*5450*/  ISETP.GT.U32.AND P5, PT, R5, R24, PT ;  /* 0x000000180500720c */ /* 0x000fe20003fa4070 */
[----:B------:R-:W-:-:S02]  /*5460*/  IMAD.MOV.U32 R0, RZ, RZ, R17 ;  /* 0x000000ffff007224 */ /* 0x000fc400078e0011 */
[--C-:B------:R-:W-:Y:S01]  /*5470*/  @!P6 IMAD.IADD R23, R23, 0x1, -R5.reuse ;  /* 0x000000011717e824 */ /* 0x100fe200078e0a05 */
[----:B------:R-:W-:Y:S01]  /*5480*/  STL [R1+0x320], R3 ;  /* 0x0003200301007387 */ /* 0x000fe20000100800 */
[C---:B------:R-:W-:Y:S02]  /*5490*/  IMAD R22, R5.reuse, R11, R22 ;  /* 0x0000000b05167224 */ /* 0x040fe400078e0216 */
[----:B------:R-:W-:Y:S01]  /*54a0*/  @!P4 IMAD.MOV R0, RZ, RZ, -R0 ;  /* 0x000000ffff00c224 */ /* 0x000fe200078e0a00 */
[C---:B------:R-:W-:Y:S01]  /*54b0*/  ISETP.GT.U32.AND P4, PT, R5.reuse, R19, PT ;  /* 0x000000130500720c */ /* 0x040fe20003f84070 */
[----:B------:R-:W-:Y:S01]  /*54c0*/  IMAD.HI.U32 R4, R14, R21, RZ ;  /* 0x000000150e047227 */ /* 0x000fe200078e00ff */
[C---:B------:R-:W-:Y:S02]  /*54d0*/  ISETP.GT.U32.AND P6, PT, R5.reuse, R23, PT ;  /* 0x000000170500720c */ /* 0x040fe40003fc4070 */
[----:B------:R0:W-:Y:S01]  /*54e0*/  STL [R1+0x324], R0 ;  /* 0x0003240001007387 */ /* 0x0001e20000100800 */
[----:B------:R-:W-:Y:S01]  /*54f0*/  @!P5 IMAD.IADD R24, R24, 0x1, -R5 ;  /* 0x000000011818d824 */ /* 0x000fe200078e0a05 */
[----:B------:R-:W-:Y:S01]  /*5500*/  ISETP.GT.U32.AND P5, PT, R5, R22, PT ;  /* 0x000000160500720c */ /* 0x000fe20003fa4070 */
[----:B------:R-:W-:-:S02]  /*5510*/  IMAD.MOV R4, RZ, RZ, -R4 ;  /* 0x000000ffff047224 */ /* 0x000fc400078e0a04 */
[----:B------:R-:W-:Y:S02]  /*5520*/  VIADD R13, R15, 0x14c ;  /* 0x0000014c0f0d7836 */ /* 0x000fe40000000000 */
[----:B------:R-:W-:Y:S02]  /*5530*/  IMAD R21, R5, R4, R21 ;  /* 0x0000000405157224 */ /* 0x000fe400078e0215 */
[--C-:B------:R-:W-:Y:S01]  /*5540*/  @!P4 IMAD.IADD R19, R19, 0x1, -R5.reuse ;  /* 0x000000011313c824 */ /* 0x100fe200078e0a05 */
[----:B------:R-:W-:Y:S01]  /*5550*/  IABS R17, R13 ;  /* 0x0000000d00117213 */ /* 0x000fe20000000000 */
[--C-:B------:R-:W-:Y:S01]  /*5560*/  @!P6 IMAD.IADD R23, R23, 0x1, -R5.reuse ;  /* 0x000000011717e824 */ /* 0x100fe200078e0a05 */
[----:B------:R-:W-:Y:S01]  /*5570*/  ISETP.GT.U32.AND P6, PT, R5, R21, PT ;  /* 0x000000150500720c */ /* 0x000fe20003fc4070 */
[----:B------:R-:W-:Y:S01]  /*5580*/  VIADD R4, R15, 0x14a ;  /* 0x0000014a0f047836 */ /* 0x000fe20000000000 */
[----:B------:R-:W-:Y:S01]  /*5590*/  ISETP.GE.AND P4, PT, R10, RZ, PT ;  /* 0x000000ff0a00720c */ /* 0x000fe20003f86270 */
[----:B------:R-:W-:Y:S01]  /*55a0*/  @!P5 IMAD.IADD R22, R22, 0x1, -R5 ;  /* 0x000000011616d824 */ /* 0x000fe200078e0a05 */
[----:B------:R-:W-:Y:S01]  /*55b0*/  ISETP.GT.U32.AND P5, PT, R5, R19, PT ;  /* 0x000000130500720c */ /* 0x000fe20003fa4070 */
[----:B------:R-:W-:Y:S01]  /*55c0*/  IMAD.HI.U32 R20, R14, R17, RZ ;  /* 0x000000110e147227 */ /* 0x000fe200078e00ff */
[----:B0-----:R-:W-:-:S03]  /*55d0*/  IABS R0, R4 ;  /* 0x0000000400007213 */ /* 0x001fc60000000000 */
[----:B------:R-:W-:Y:S02]  /*55e0*/  IMAD.MOV R20, RZ, RZ, -R20 ;  /* 0x000000ffff147224 */ /* 0x000fe400078e0a14 */
[----:B------:R-:W-:Y:S02]  /*55f0*/  VIADD R18, R15, 0x146 ;  /* 0x000001460f127836 */ /* 0x000fe40000000000 */
[----:B------:R-:W-:Y:S02]  /*5600*/  IMAD R17, R5, R20, R17 ;  /* 0x0000001405117224 */ /* 0x000fe400078e0211 */
[----:B------:R-:W-:Y:S01]  /*5610*/  @!P6 IMAD.IADD R21, R21, 0x1, -R5 ;  /* 0x000000011515e824 */ /* 0x000fe200078e0a05 */
[----:B------:R-:W-:Y:S01]  /*5620*/  ISETP.GT.U32.AND P6, PT, R5, R22, PT ;  /* 0x000000160500720c */ /* 0x000fe20003fc4070 */
[----:B------:R-:W-:Y:S01]  /*5630*/  IMAD.HI.U32 R10, R14, R0, RZ ;  /* 0x000000000e0a7227 */ /* 0x000fe200078e00ff */
[----:B------:R-:W-:-:S03]  /*5640*/  IABS R11, R18 ;  /* 0x00000012000b7213 */ /* 0x000fc60000000000 */
[----:B------:R-:W-:Y:S01]  /*5650*/  @!P5 IMAD.IADD R19, R19, 0x1, -R5 ;  /* 0x000000011313d824 */ /* 0x000fe200078e0a05 */
[C---:B------:R-:W-:Y:S01]  /*5660*/  ISETP.GT.U32.AND P5, PT, R5.reuse, R17, PT ;  /* 0x000000110500720c */ /* 0x040fe20003fa4070 */
[----:B------:R-:W-:Y:S02]  /*5670*/  IMAD.MOV.U32 R6, RZ, RZ, R24 ;  /* 0x000000ffff067224 */ /* 0x000fe400078e0018 */
[----:B------:R-:W-:Y:S02]  /*5680*/  IMAD.MOV R10, RZ, RZ, -R10 ;  /* 0x000000ffff0a7224 */ /* 0x000fe400078e0a0a */
[----:B------:R-:W-:Y:S02]  /*5690*/  IMAD.MOV.U32 R3, RZ, RZ, R23 ;  /* 0x000000ffff037224 */ /* 0x000fe400078e0017 */
[----:B------:R-:W-:Y:S01]  /*56a0*/  @!P2 IMAD.MOV R6, RZ, RZ, -R6 ;  /* 0x000000ffff06a224 */ /* 0x000fe200078e0a06 */
[----:B------:R-:W-:Y:S01]  /*56b0*/  ISETP.GT.U32.AND P2, PT, R5, R21, PT ;  /* 0x000000150500720c */ /* 0x000fe20003f44070 */
[----:B------:R-:W-:Y:S01]  /*56c0*/  @!P1 IMAD.MOV R3, RZ, RZ, -R3 ;  /* 0x000000ffff039224 */ /* 0x000fe200078e0a03 */
[----:B------:R-:W-:Y:S01]  /*56d0*/  ISETP.GE.AND P1, PT, R13, RZ, PT ;  /* 0x000000ff0d00720c */ /* 0x000fe20003f26270 */
[----:B------:R-:W-:Y:S01]  /*56e0*/  IMAD R0, R5, R10, R0 ;  /* 0x0000000a05007224 */ /* 0x000fe200078e0200 */
[----:B------:R-:W-:Y:S01]  /*56f0*/  STL [R1+0x318], R6 ;  /* 0x0003180601007387 */ /* 0x000fe20000100800 */
[----:B------:R-:W-:-:S03]  /*5700*/  IMAD.HI.U32 R13, R14, R11, RZ ;  /* 0x0000000b0e0d7227 */ /* 0x000fc600078e00ff */
[----:B------:R0:W-:Y:S01]  /*5710*/  STL [R1+0x358], R3 ;  /* 0x0003580301007387 */ /* 0x0001e20000100800 */
[----:B------:R-:W-:Y:S02]  /*5720*/  VIADD R16, R15, 0x148 ;  /* 0x000001480f107836 */ /* 0x000fe40000000000 */
[----:B------:R-:W-:Y:S01]  /*5730*/  @!P6 IMAD.IADD R22, R22, 0x1, -R5 ;  /* 0x000000011616e824 */ /* 0x000fe200078e0a05 */
[----:B------:R-:W-:Y:S01]  /*5740*/  ISETP.GT.U32.AND P6, PT, R5, R0, PT ;  /* 0x000000000500720c */ /* 0x000fe20003fc4070 */
[----:B------:R-:W-:Y:S01]  /*5750*/  IMAD.MOV R13, RZ, RZ, -R13 ;  /* 0x000000ffff0d7224 */ /* 0x000fe200078e0a0d */
[----:B------:R-:W-:Y:S01]  /*5760*/  IABS R12, R16 ;  /* 0x00000010000c7213 */ /* 0x000fe20000000000 */
[----:B------:R-:W-:Y:S02]  /*5770*/  @!P5 IMAD.IADD R17, R17, 0x1, -R5 ;  /* 0x000000011111d824 */ /* 0x000fe400078e0a05 */
[----:B------:R-:W-:Y:S02]  /*5780*/  IMAD R11, R5, R13, R11 ;  /* 0x0000000d050b7224 */ /* 0x000fe400078e020b */
[----:B0-----:R-:W-:-:S02]  /*5790*/  IMAD.MOV.U32 R3, RZ, RZ, R19 ;  /* 0x000000ffff037224 */ /* 0x001fc400078e0013 */
[----:B------:R-:W-:Y:S02]  /*57a0*/  IMAD.MOV.U32 R6, RZ, RZ, R22 ;  /* 0x000000ffff067224 */ /* 0x000fe400078e0016 */
[----:B------:R-:W-:Y:S01]  /*57b0*/  @!P0 IMAD.MOV R3, RZ, RZ, -R3 ;  /* 0x000000ffff038224 */ /* 0x000fe200078e0a03 */
[----:B------:R-:W-:Y:S01]  /*57c0*/  ISETP.GT.U32.AND P0, PT, R5, R17, PT ;  /* 0x000000110500720c */ /* 0x000fe20003f04070 */
[----:B------:R-:W-:-:S03]  /*57d0*/  IMAD.HI.U32 R20, R14, R12, RZ ;  /* 0x0000000c0e147227 */ /* 0x000fc600078e00ff */
[----:B------:R0:W-:Y:S01]  /*57e0*/  STL [R1+0x370], R3 ;  /* 0x0003700301007387 */ /* 0x0001e20000100800 */
[----:B------:R-:W-:Y:S02]  /*57f0*/  VIADD R10, R15, 0x144 ;  /* 0x000001440f0a7836 */ /* 0x000fe40000000000 */
[--C-:B------:R-:W-:Y:S01]  /*5800*/  @!P2 IMAD.IADD R21, R21, 0x1, -R5.reuse ;  /* 0x000000011515a824 */ /* 0x100fe200078e0a05 */
[----:B------:R-:W-:Y:S01]  /*5810*/  ISETP.GE.AND P2, PT, R4, RZ, PT ;  /* 0x000000ff0400720c */ /* 0x000fe20003f46270 */
[----:B------:R-:W-:Y:S01]  /*5820*/  @!P3 IMAD.MOV R6, RZ, RZ, -R6 ;  /* 0x000000ffff06b224 */ /* 0x000fe200078e0a06 */
[----:B------:R-:W-:Y:S01]  /*5830*/  ISETP.GT.U32.AND P3, PT, R5, R11, PT ;  /* 0x0000000b0500720c */ /* 0x000fe20003f64070 */
[----:B------:R-:W-:Y:S01]  /*5840*/  IMAD.MOV R20, RZ, RZ, -R20 ;  /* 0x000000ffff147224 */ /* 0x000fe200078e0a14 */
[----:B------:R-:W-:Y:S01]  /*5850*/  IABS R4, R10 ;  /* 0x0000000a00047213 */ /* 0x000fe20000000000 */
[----:B------:R-:W-:Y:S01]  /*5860*/  @!P6 IMAD.IADD R0, R0, 0x1, -R5 ;  /* 0x000000010000e824 */ /* 0x000fe200078e0a05 */
[----:B------:R-:W-:Y:S01]  /*5870*/  STL [R1+0x368], R6 ;  /* 0x0003680601007387 */ /* 0x000fe20000100800 */
[----:B0-----:R-:W-:-:S02]  /*5880*/  IMAD.MOV.U32 R3, RZ, RZ, R21 ;  /* 0x000000ffff037224 */ /* 0x001fc400078e0015 */
[----:B------:R-:W-:Y:S01]  /*5890*/  VIADD R13, R15, 0x142 ;  /* 0x000001420f0d7836 */ /* 0x000fe20000000000 */
[C---:B------:R-:W-:Y:S01]  /*58a0*/  ISETP.GT.U32.AND P6, PT, R5.reuse, R0, PT ;  /* 0x000000000500720c */ /* 0x040fe20003fc4070 */
[C---:B------:R-:W-:Y:S02]  /*58b0*/  IMAD R12, R5.reuse, R20, R12 ;  /* 0x00000014050c7224 */ /* 0x040fe400078e020c */
[----:B------:R-:W-:Y:S01]  /*58c0*/  @!P4 IMAD.MOV R3, RZ, RZ, -R3 ;  /* 0x000000ffff03c224 */ /* 0x000fe200078e0a03 */
[----:B------:R-:W-:Y:S01]  /*58d0*/  IABS R20, R13 ;  /* 0x0000000d00147213 */ /* 0x000fe20000000000 */
[----:B------:R-:W-:Y:S01]  /*58e0*/  IMAD.HI.U32 R19, R14, R4, RZ ;  /* 0x000000040e137227 */ /* 0x000fe200078e00ff */
[----:B------:R-:W-:Y:S02]  /*58f0*/  ISETP.GT.U32.AND P5, PT, R5, R12, PT ;  /* 0x0000000c0500720c */ /* 0x000fe40003fa4070 */
[----:B------:R0:W-:Y:S01]  /*5900*/  STL [R1+0x36c], R3 ;  /* 0x00036c0301007387 */ /* 0x0001e20000100800 */
[----:B------:R-:W-:Y:S01]  /*5910*/  @!P0 IMAD.IADD R17, R17, 0x1, -R5 ;  /* 0x0000000111118824 */ /* 0x000fe200078e0a05 */
[----:B------:R-:W-:Y:S01]  /*5920*/  ISETP.GE.AND P4, PT, R16, RZ, PT ;  /* 0x000000ff1000720c */ /* 0x000fe20003f86270 */
[----:B------:R-:W-:Y:S01]  /*5930*/  IMAD.MOV R19, RZ, RZ, -R19 ;  /* 0x000000ffff137224 */ /* 0x000fe200078e0a13 */
[----:B------:R-:W-:Y:S01]  /*5940*/  ISETP.GE.AND P0, PT, R18, RZ, PT ;  /* 0x000000ff1200720c */ /* 0x000fe20003f06270 */
[----:B------:R-:W-:Y:S01]  /*5950*/  @!P3 IMAD.IADD R11, R11, 0x1, -R5 ;  /* 0x000000010b0bb824 */ /* 0x000fe200078e0a05 */
[----:B------:R-:W-:Y:S01]  /*5960*/  ISETP.GE.AND P3, PT, R10, RZ, PT ;  /* 0x000000ff0a00720c */ /* 0x000fe20003f66270 */
[----:B------:R-:W-:-:S02]  /*5970*/  IMAD.MOV.U32 R16, RZ, RZ, R20 ;  /* 0x000000ffff107224 */ /* 0x000fc400078e0014 */
[----:B------:R-:W-:Y:S02]  /*5980*/  IMAD R4, R5, R19, R4 ;  /* 0x0000001305047224 */ /* 0x000fe400078e0204 */
[----:B0-----:R-:W-:Y:S02]  /*5990*/  IMAD.MOV.U32 R3, RZ, RZ, R17 ;  /* 0x000000ffff037224 */ /* 0x001fe400078e0011 */
[----:B------:R-:W-:-:S04]  /*59a0*/  IMAD.HI.U32 R18, R14, R16, RZ ;  /* 0x000000100e127227 */ /* 0x000fc800078e00ff */
[----:B------:R-:W-:Y:S01]  /*59b0*/  @!P1 IMAD.MOV R3, RZ, RZ, -R3 ;  /* 0x000000ffff039224 */ /* 0x000fe200078e0a03 */
[C---:B------:R-:W-:Y:S01]  /*59c0*/  ISETP.GT.U32.AND P1, PT, R5.reuse, R11, PT ;  /* 0x0000000b0500720c */ /* 0x040fe20003f24070 */
[--C-:B------:R-:W-:Y:S01]  /*59d0*/  @!P6 IMAD.IADD R0, R0, 0x1, -R5.reuse ;  /* 0x000000010000e824 */ /* 0x100fe200078e0a05 */
[C---:B------:R-:W-:Y:S01]  /*59e0*/  ISETP.GT.U32.AND P6, PT, R5.reuse, R4, PT ;  /* 0x000000040500720c */ /* 0x040fe20003fc4070 */
[----:B------:R-:W-:Y:S01]  /*59f0*/  IMAD.MOV R18, RZ, RZ, -R18 ;  /* 0x000000ffff127224 */ /* 0x000fe200078e0a12 */
[----:B------:R0:W-:Y:S01]  /*5a00*/  STL [R1+0x3b0], R3 ;  /* 0x0003b00301007387 */ /* 0x0001e20000100800 */
[----:B------:R-:W-:Y:S02]  /*5a10*/  @!P5 IMAD.IADD R12, R12, 0x1, -R5 ;  /* 0x000000010c0cd824 */ /* 0x000fe400078e0a05 */
[----:B------:R-:W-:Y:S02]  /*5a20*/  IMAD R10, R5, R18, R16 ;  /* 0x00000012050a7224 */ /* 0x000fe400078e0210 */
[----:B------:R-:W-:Y:S01]  /*5a30*/  VIADD R20, R15, 0x140 ;  /* 0x000001400f147836 */ /* 0x000fe20000000000 */
[----:B------:R-:W-:Y:S01]  /*5a40*/  ISETP.GT.U32.AND P5, PT, R5, R12, PT ;  /* 0x0000000c0500720c */ /* 0x000fe20003fa4070 */
[----:B------:R-:W-:-:S02]  /*5a50*/  VIADD R17, R15, 0x13e ;  /* 0x0000013e0f117836 */ /* 0x000fc40000000000 */
[--C-:B------:R-:W-:Y:S01]  /*5a60*/  @!P1 IMAD.IADD R11, R11, 0x1, -R5.reuse ;  /* 0x000000010b0b9824 */ /* 0x100fe200078e0a05 */
[----:B------:R-:W-:Y:S01]  /*5a70*/  ISETP.GT.U32.AND P1, PT, R5, R10, PT ;  /* 0x0000000a0500720c */ /* 0x000fe20003f24070 */
[----:B------:R-:W-:Y:S02]  /*5a80*/  @!P6 IMAD.IADD R4, R4, 0x1, -R5 ;  /* 0x000000010404e824 */ /* 0x000fe400078e0a05 */
[----:B0-----:R-:W-:Y:S02]  /*5a90*/  IMAD.MOV.U32 R3, RZ, RZ, R0 ;  /* 0x000000ffff037224 */ /* 0x001fe400078e0000 */
[----:B------:R-:W-:Y:S01]  /*5aa0*/  VIADD R0, R15, 0x13c ;  /* 0x0000013c0f007836 */ /* 0x000fe20000000000 */
[----:B------:R-:W-:Y:S01]  /*5ab0*/  ISETP.GT.U32.AND P6, PT, R5, R4, PT ;  /* 0x000000040500720c */ /* 0x000fe20003fc4070 */
[----:B------:R-:W-:Y:S01]  /*5ac0*/  @!P2 IMAD.MOV R3, RZ, RZ, -R3 ;  /* 0x000000ffff03a224 */ /* 0x000fe200078e0a03 */
[----:B------:R-:W-:Y:S01]  /*5ad0*/  ISETP.GE.AND P2, PT, R20, RZ, PT ;  /* 0x000000ff1400720c */ /* 0x000fe20003f46270 */
[--C-:B------:R-:W-:Y:S01]  /*5ae0*/  @!P5 IMAD.IADD R12, R12, 0x1, -R5.reuse ;  /* 0x000000010c0cd824 */ /* 0x100fe200078e0a05 */
[----:B------:R-:W-:Y:S01]  /*5af0*/  IABS R20, R20 ;  /* 0x0000001400147213 */ /* 0x000fe20000000000 */
[----:B------:R-:W-:Y:S01]  /*5b00*/  VIADD R16, R15, 0x13a ;  /* 0x0000013a0f107836 */ /* 0x000fe20000000000 */
[----:B------:R0:W-:Y:S01]  /*5b10*/  STL [R1+0x3b4], R3 ;  /* 0x0003b40301007387 */ /* 0x0001e20000100800 */
[----:B------:R-:W-:Y:S01]  /*5b20*/  @!P1 IMAD.IADD R10, R10, 0x1, -R5 ;  /* 0x000000010a0a9824 */ /* 0x000fe200078e0a05 */
[----:B------:R-:W-:Y:S01]  /*5b30*/  ISETP.GE.AND P5, PT, R13, RZ, PT ;  /* 0x000000ff0d00720c */ /* 0x000fe20003fa6270 */
[----:B------:R-:W-:-:S02]  /*5b40*/  IMAD.MOV.U32 R6, RZ, RZ, R12 ;  /* 0x000000ffff067224 */ /* 0x000fc400078e000c */
[----:B------:R-:W-:Y:S01]  /*5b50*/  IMAD.HI.U32 R13, R14, R20, RZ ;  /* 0x000000140e0d7227 */ /* 0x000fe200078e00ff */
[----:B------:R-:W-:-:S03]  /*5b60*/  ISETP.GT.U32.AND P1, PT, R5, R10, PT ;  /* 0x0000000a0500720c */ /* 0x000fc60003f24070 */
[----:B------:R-:W-:Y:S01]  /*5b70*/  @!P4 IMAD.MOV R6, RZ, RZ, -R6 ;  /* 0x000000ffff06c224 */ /* 0x000fe200078e0a06 */
[----:B------:R-:W-:Y:S01]  /*5b80*/  ISETP.GE.AND P4, PT, R17, RZ, PT ;  /* 0x000000ff1100720c */ /* 0x000fe20003f86270 */
[----:B0-----:R-:W-:Y:S01]  /*5b90*/  IMAD.MOV.U32 R3, RZ, RZ, R11 ;  /* 0x000000ffff037224 */ /* 0x001fe200078e000b */
[----:B------:R-:W-:Y:S01]  /*5ba0*/  IABS R17, R17 ;  /* 0x0000001100117213 */ /* 0x000fe20000000000 */
[----:B------:R-:W-:Y:S01]  /*5bb0*/  @!P6 IMAD.IADD R4, R4, 0x1, -R5 ;  /* 0x000000010404e824 */ /* 0x000fe200078e0a05 */
[----:B------:R-:W-:Y:S01]  /*5bc0*/  STL [R1+0x3b8], R6 ;  /* 0x0003b80601007387 */ /* 0x000fe20000100800 */
[----:B------:R-:W-:Y:S01]  /*5bd0*/  @!P0 IMAD.MOV R3, RZ, RZ, -R3 ;  /* 0x000000ffff038224 */ /* 0x000fe200078e0a03 */
[----:B------:R-:W-:Y:S01]  /*5be0*/  ISETP.GE.AND P0, PT, R0, RZ, PT ;  /* 0x000000ff0000720c */ /* 0x000fe20003f06270 */
[----:B------:R-:W-:Y:S01]  /*5bf0*/  IMAD.MOV R13, RZ, RZ, -R13 ;  /* 0x000000ffff0d7224 */ /* 0x000fe200078e0a0d */
[----:B------:R-:W-:Y:S01]  /*5c00*/  IABS R0, R0 ;  /* 0x0000000000007213 */ /* 0x000fe20000000000 */
[----:B------:R-:W-:Y:S01]  /*5c10*/  @!P1 IMAD.IADD R10, R10, 0x1, -R5 ;  /* 0x000000010a0a9824 */ /* 0x000fe200078e0a05 */
[----:B------:R0:W-:Y:S01]  /*5c20*/  STL [R1+0x3bc], R3 ;  /* 0x0003bc0301007387 */ /* 0x0001e20000100800 */
[----:B------:R-:W-:Y:S01]  /*5c30*/  IMAD R20, R5, R13, R20 ;  /* 0x0000000d05147224 */ /* 0x000fe200078e0214 */
[----:B------:R-:W-:Y:S01]  /*5c40*/  ISETP.GE.AND P6, PT, R16, RZ, PT ;  /* 0x000000ff1000720c */ /* 0x000fe20003fc6270 */
[----:B------:R-:W-:Y:S01]  /*5c50*/  IMAD.HI.U32 R11, R14, R0, RZ ;  /* 0x000000000e0b7227 */ /* 0x000fe200078e00ff */
[----:B------:R-:W-:-:S03]  /*5c60*/  IABS R16, R16 ;  /* 0x0000001000107213 */ /* 0x000fc60000000000 */
[----:B------:R-:W-:Y:S02]  /*5c70*/  IMAD.MOV R11, RZ, RZ, -R11 ;  /* 0x000000ffff0b7224 */ /* 0x000fe400078e0a0b */
[----:B------:R-:W-:-:S04]  /*5c80*/  IMAD.HI.U32 R12, R14, R17, RZ ;  /* 0x000000110e0c7227 */ /* 0x000fc800078e00ff */
[----:B0-----:R-:W-:Y:S02]  /*5c90*/  IMAD.MOV.U32 R3, RZ, RZ, R4 ;  /* 0x000000ffff037224 */ /* 0x001fe400078e0004 */
[C---:B------:R-:W-:Y:S02]  /*5ca0*/  IMAD R0, R5.reuse, R11, R0 ;  /* 0x0000000b05007224 */ /* 0x040fe400078e0200 */
[----:B------:R-:W-:Y:S01]  /*5cb0*/  @!P3 IMAD.MOV R3, RZ, RZ, -R3 ;  /* 0x000000ffff03b224 */ /* 0x000fe200078e0a03 */
[----:B------:R-:W-:Y:S01]  /*5cc0*/  ISETP.GT.U32.AND P3, PT, R5, R20, PT ;  /* 0x000000140500720c */ /* 0x000fe20003f64070 */
[----:B------:R-:W-:Y:S02]  /*5cd0*/  IMAD.MOV R12, RZ, RZ, -R12 ;  /* 0x000000ffff0c7224 */ /* 0x000fe400078e0a0c */
[----:B------:R-:W-:Y:S01]  /*5ce0*/  VIADD R19, R15, 0x136 ;  /* 0x000001360f137836 */ /* 0x000fe20000000000 */
[----:B------:R0:W-:Y:S01]  /*5cf0*/  STL [R1+0x3c8], R3 ;  /* 0x0003c80301007387 */ /* 0x0001e20000100800 */
[----:B------:R-:W-:-:S02]  /*5d00*/  IMAD R17, R5, R12, R17 ;  /* 0x0000000c05117224 */ /* 0x000fc400078e0211 */
[----:B------:R-:W-:Y:S01]  /*5d10*/  IMAD.HI.U32 R4, R14, R16, RZ ;  /* 0x000000100e047227 */ /* 0x000fe200078e00ff */
[----:B------:R-:W-:Y:S02]  /*5d20*/  IABS R22, R19 ;  /* 0x0000001300167213 */ /* 0x000fe40000000000 */
[----:B------:R-:W-:Y:S01]  /*5d30*/  ISETP.GT.U32.AND P1, PT, R5, R17, PT ;  /* 0x000000110500720c */ /* 0x000fe20003f24070 */
[----:B------:R-:W-:Y:S02]  /*5d40*/  IMAD.MOV R4, RZ, RZ, -R4 ;  /* 0x000000ffff047224 */ /* 0x000fe400078e0a04 */
[----:B------:R-:W-:Y:S02]  /*5d50*/  @!P3 IMAD.IADD R20, R20, 0x1, -R5 ;  /* 0x000000011414b824 */ /* 0x000fe400078e0a05 */
[----:B0-----:R-:W-:Y:S02]  /*5d60*/  IMAD.MOV.U32 R3, RZ, RZ, R10 ;  /* 0x000000ffff037224 */ /* 0x001fe400078e000a */
[----:B------:R-:W-:Y:S01]  /*5d70*/  VIADD R24, R15, 0x138 ;  /* 0x000001380f187836 */ /* 0x000fe20000000000 */
[C---:B------:R-:W-:Y:S01]  /*5d80*/  ISETP.GT.U32.AND P3, PT, R5.reuse, R20, PT ;  /* 0x000000140500720c */ /* 0x040fe20003f64070 */
[----:B------:R-:W-:Y:S01]  /*5d90*/  @!P5 IMAD.MOV R3, RZ, RZ, -R3 ;  /* 0x000000ffff03d224 */ /* 0x000fe200078e0a03 */
[C---:B------:R-:W-:Y:S01]  /*5da0*/  ISETP.GT.U32.AND P5, PT, R5.reuse, R0, PT ;  /* 0x000000000500720c */ /* 0x040fe20003fa4070 */
[----:B------:R-:W-:Y:S01]  /*5db0*/  IMAD R16, R5, R4, R16 ;  /* 0x0000000405107224 */ /* 0x000fe200078e0210 */
[----:B------:R-:W-:Y:S01]  /*5dc0*/  IABS R4, R24 ;  /* 0x0000001800047213 */ /* 0x000fe20000000000 */
[----:B------:R-:W-:Y:S01]  /*5dd0*/  IMAD.HI.U32 R10, R14, R22, RZ ;  /* 0x000000160e0a7227 */ /* 0x000fe200078e00ff */
[----:B------:R0:W-:Y:S03]  /*5de0*/  STL [R1+0x3cc], R3 ;  /* 0x0003cc0301007387 */ /* 0x0001e60000100800 */
[----:B------:R-:W-:-:S02]  /*5df0*/  @!P1 IMAD.IADD R17, R17, 0x1, -R5 ;  /* 0x0000000111119824 */ /* 0x000fc400078e0a05 */
[----:B------:R-:W-:Y:S02]  /*5e00*/  IMAD.MOV R10, RZ, RZ, -R10 ;  /* 0x000000ffff0a7224 */ /* 0x000fe400078e0a0a */
[--C-:B------:R-:W-:Y:S01]  /*5e10*/  @!P3 IMAD.IADD R20, R20, 0x1, -R5.reuse ;  /* 0x000000011414b824 */ /* 0x100fe200078e0a05 */
[C---:B------:R-:W-:Y:S01]  /*5e20*/  ISETP.GT.U32.AND P3, PT, R5.reuse, R16, PT ;  /* 0x000000100500720c */ /* 0x040fe20003f64070 */
[----:B------:R-:W-:Y:S01]  /*5e30*/  @!P5 IMAD.IADD R0, R0, 0x1, -R5 ;  /* 0x000000010000d824 */ /* 0x000fe200078e0a05 */
[----:B------:R-:W-:Y:S01]  /*5e40*/  ISETP.GT.U32.AND P1, PT, R5, R17, PT ;  /* 0x000000110500720c */ /* 0x000fe20003f24070 */
[----:B------:R-:W-:-:S03]  /*5e50*/  IMAD.HI.U32 R18, R14, R4, RZ ;  /* 0x000000040e127227 */ /* 0x000fc600078e00ff */
[C---:B------:R-:W-:Y:S01]  /*5e60*/  ISETP.GT.U32.AND P5, PT, R5.reuse, R0, PT ;  /* 0x000000000500720c */ /* 0x040fe20003fa4070 */
[----:B------:R-:W-:Y:S02]  /*5e70*/  IMAD R22, R5, R10, R22 ;  /* 0x0000000a05167224 */ /* 0x000fe400078e0216 */
[----:B------:R-:W-:Y:S02]  /*5e80*/  IMAD.MOV R18, RZ, RZ, -R18 ;  /* 0x000000ffff127224 */ /* 0x000fe400078e0a12 */
[----:B------:R-:W-:Y:S02]  /*5e90*/  VIADD R13, R15, 0x134 ;  /* 0x000001340f0d7836 */ /* 0x000fe40000000000 */
[C---:B------:R-:W-:Y:S02]  /*5ea0*/  IMAD R4, R5.reuse, R18, R4 ;  /* 0x0000001205047224 */ /* 0x040fe400078e0204 */
[----:B0-----:R-:W-:Y:S01]  /*5eb0*/  IMAD.MOV.U32 R3, RZ, RZ, R20 ;  /* 0x000000ffff037224 */ /* 0x001fe200078e0014 */
[----:B------:R-:W-:Y:S01]  /*5ec0*/  IABS R11, R13 ;  /* 0x0000000d000b7213 */ /* 0x000fe20000000000 */
[--C-:B------:R-:W-:Y:S01]  /*5ed0*/  @!P3 IMAD.IADD R16, R16, 0x1, -R5.reuse ;  /* 0x000000011010b824 */ /* 0x100fe200078e0a05 */
[----:B------:R-:W-:Y:S01]  /*5ee0*/  ISETP.GE.AND P3, PT, R24, RZ, PT ;  /* 0x000000ff1800720c */ /* 0x000fe20003f66270 */
[--C-:B------:R-:W-:Y:S01]  /*5ef0*/  @!P5 IMAD.IADD R0, R0, 0x1, -R5.reuse ;  /* 0x000000010000d824 */ /* 0x100fe200078e0a05 */
[----:B------:R-:W-:Y:S01]  /*5f00*/  ISETP.GT.U32.AND P5, PT, R5, R22, PT ;  /* 0x000000160500720c */ /* 0x000fe20003fa4070 */
[----:B------:R-:W-:Y:S01]  /*5f10*/  @!P1 IMAD.IADD R17, R17, 0x1, -R5 ;  /* 0x0000000111119824 */ /* 0x000fe200078e0a05 */
[----:B------:R-:W-:Y:S01]  /*5f20*/  ISETP.GT.U32.AND P1, PT, R5, R4, PT ;  /* 0x000000040500720c */ /* 0x000fe20003f24070 */
[----:B------:R-:W-:-:S02]  /*5f30*/  VIADD R12, R15, 0x132 ;  /* 0x000001320f0c7836 */ /* 0x000fc40000000000 */
[----:B------:R-:W-:Y:S02]  /*5f40*/  VIADD R10, R15, 0x130 ;  /* 0x000001300f0a7836 */ /* 0x000fe40000000000 */
[----:B------:R-:W-:Y:S01]  /*5f50*/  @!P2 IMAD.MOV R3, RZ, RZ, -R3 ;  /* 0x000000ffff03a224 */ /* 0x000fe200078e0a03 */
[----:B------:R-:W-:Y:S01]  /*5f60*/  ISETP.GT.U32.AND P2, PT, R5, R16, PT ;  /* 0x000000100500720c */ /* 0x000fe20003f44070 */
[----:B------:R-:W-:Y:S01]  /*5f70*/  IMAD.HI.U32 R23, R14, R11, RZ ;  /* 0x0000000b0e177227 */ /* 0x000fe200078e00ff */
[----:B------:R-:W-:Y:S02]  /*5f80*/  IABS R21, R12 ;  /* 0x0000000c00157213 */ /* 0x000fe40000000000 */
[----:B------:R-:W-:Y:S01]  /*5f90*/  IABS R20, R10 ;  /* 0x0000000a00147213 */ /* 0x000fe20000000000 */
[----:B------:R-:W-:Y:S01]  /*5fa0*/  @!P5 IMAD.IADD R22, R22, 0x1, -R5 ;  /* 0x000000011616d824 */ /* 0x000fe200078e0a05 */
[----:B------:R0:W-:Y:S01]  /*5fb0*/  STL [R1+0x3c4], R3 ;  /* 0x0003c40301007387 */ /* 0x0001e20000100800 */
[----:B------:R-:W-:-:S03]  /*5fc0*/  IMAD.HI.U32 R18, R14, R21, RZ ;  /* 0x000000150e127227 */ /* 0x000fc600078e00ff */
[----:B------:R-:W-:Y:S01]  /*5fd0*/  ISETP.GT.U32.AND P5, PT, R5, R22, PT ;  /* 0x000000160500720c */ /* 0x000fe20003fa4070 */
[----:B------:R-:W-:Y:S02]  /*5fe0*/  IMAD.MOV R23, RZ, RZ, -R23 ;  /* 0x000000ffff177224 */ /* 0x000fe400078e0a17 */
[----:B------:R-:W-:Y:S01]  /*5ff0*/  @!P1 IMAD.IADD R4, R4, 0x1, -R5 ;  /* 0x0000000104049824 */ /* 0x000fe200078e0a05 */
[----:B------:R-:W-:Y:S01]  /*6000*/  ISETP.GE.AND P1, PT, R19, RZ, PT ;  /* 0x000000ff1300720c */ /* 0x000fe20003f26270 */
[----:B------:R-:W-:Y:S02]  /*6010*/  IMAD.MOV R18, RZ, RZ, -R18 ;  /* 0x000000ffff127224 */ /* 0x000fe400078e0a12 */
[----:B0-----:R-:W-:Y:S02]  /*6020*/  IMAD.MOV.U32 R3, RZ, RZ, R17 ;  /* 0x000000ffff037224 */ /* 0x001fe400078e0011 */
[----:B------:R-:W-:-:S04]  /*6030*/  IMAD.HI.U32 R17, R14, R20, RZ ;  /* 0x000000140e117227 */ /* 0x000fc800078e00ff */
[----:B------:R-:W-:Y:S01]  /*6040*/  @!P4 IMAD.MOV R3, RZ, RZ, -R3 ;  /* 0x000000ffff03c224 */ /* 0x000fe200078e0a03 */
[C---:B------:R-:W-:Y:S01]  /*6050*/  ISETP.GT.U32.AND P4, PT, R5.reuse, R4, PT ;  /* 0x000000040500720c */ /* 0x040fe20003f84070 */
[C---:B------:R-:W-:Y:S02]  /*6060*/  IMAD R11, R5.reuse, R23, R11 ;  /* 0x00000017050b7224 */ /* 0x040fe400078e020b */
[----:B------:R-:W-:Y:S01]  /*6070*/  @!P2 IMAD.IADD R16, R16, 0x1, -R5 ;  /* 0x000000011010a824 */ /* 0x000fe200078e0a05 */
[----:B------:R0:W-:Y:S01]  /*6080*/  STL [R1+0x3c0], R3 ;  /* 0x0003c00301007387 */ /* 0x0001e20000100800 */
[----:B------:R-:W-:Y:S01]  /*6090*/  IMAD.MOV R17, RZ, RZ, -R17 ;  /* 0x000000ffff117224 */ /* 0x000fe200078e0a11 */
[C---:B------:R-:W-:Y:S01]  /*60a0*/  ISETP.GT.U32.AND P2, PT, R5.reuse, R11, PT ;  /* 0x0000000b0500720c */ /* 0x040fe20003f44070 */
[C---:B------:R-:W-:Y:S02]  /*60b0*/  IMAD R21, R5.reuse, R18, R21 ;  /* 0x0000001205157224 */ /* 0x040fe400078e0215 */
[----:B------:R-:W-:-:S02]  /*60c0*/  IMAD R20, R5, R17, R20 ;  /* 0x0000001105147224 */ /* 0x000fc400078e0214 */
[----:B------:R-:W-:Y:S01]  /*60d0*/  @!P0 IMAD.MOV R0, RZ, RZ, -R0 ;  /* 0x000000ffff008224 */ /* 0x000fe200078e0a00 */
[----:B------:R-:W-:Y:S01]  /*60e0*/  ISETP.GE.AND P0, PT, R13, RZ, PT ;  /* 0x000000ff0d00720c */ /* 0x000fe20003f06270 */
[--C-:B------:R-:W-:Y:S01]  /*60f0*/  @!P5 IMAD.IADD R22, R22, 0x1, -R5.reuse ;  /* 0x000000011616d824 */ /* 0x100fe200078e0a05 */
[C---:B------:R-:W-:Y:S01]  /*6100*/  ISETP.GT.U32.AND P5, PT, R5.reuse, R20, PT ;  /* 0x000000140500720c */ /* 0x040fe20003fa4070 */
[----:B0-----:R-:W-:Y:S01]  /*6110*/  IMAD.MOV.U32 R3, RZ, RZ, R16 ;  /* 0x000000ffff037224 */ /* 0x001fe200078e0010 */
[----:B------:R0:W-:Y:S01]  /*6120*/  STL [R1+0x3ac], R0 ;  /* 0x0003ac0001007387 */ /* 0x0001e20000100800 */
[----:B------:R-:W-:Y:S01]  /*6130*/  @!P4 IMAD.IADD R4, R4, 0x1, -R5 ;  /* 0x000000010404c824 */ /* 0x000fe200078e0a05 */
[----:B------:R-:W-:Y:S01]  /*6140*/  ISETP.GE.AND P4, PT, R12, RZ, PT ;  /* 0x000000ff0c00720c */ /* 0x000fe20003f86270 */
[----:B------:R-:W-:Y:S01]  /*6150*/  @!P6 IMAD.MOV R3, RZ, RZ, -R3 ;  /* 0x000000ffff03e224 */ /* 0x000fe200078e0a03 */
[----:B------:R-:W-:Y:S01]  /*6160*/  ISETP.GT.U32.AND P6, PT, R5, R21, PT ;  /* 0x000000150500720c */ /* 0x000fe20003fc4070 */
[----:B------:R-:W-:-:S02]  /*6170*/  VIADD R12, R15, 0x12c ;  /* 0x0000012c0f0c7836 */ /* 0x000fc40000000000 */
[--C-:B------:R-:W-:Y:S01]  /*6180*/  @!P2 IMAD.IADD R11, R11, 0x1, -R5.reuse ;  /* 0x000000010b0ba824 */ /* 0x100fe200078e0a05 */
[----:B------:R1:W-:Y:S01]  /*6190*/  STL [R1+0x3a8], R3 ;  /* 0x0003a80301007387 */ /* 0x0003e20000100800 */
[----:B------:R-:W-:Y:S01]  /*61a0*/  ISETP.GE.AND P2, PT, R10, RZ, PT ;  /* 0x000000ff0a00720c */ /* 0x000fe20003f46270 */
[C---:B0-----:R-:W-:Y:S01]  /*61b0*/  VIADD R0, R15.reuse, 0x12e ;  /* 0x0000012e0f007836 */ /* 0x041fe20000000000 */
[----:B------:R-:W-:Y:S01]  /*61c0*/  IABS R10, R12 ;  /* 0x0000000c000a7213 */ /* 0x000fe20000000000 */
[--C-:B------:R-:W-:Y:S02]  /*61d0*/  @!P5 IMAD.IADD R20, R20, 0x1, -R5.reuse ;  /* 0x000000011414d824 */ /* 0x100fe400078e0a05 */
[C---:B------:R-:W-:Y:S01]  /*61e0*/  VIADD R18, R15.reuse, 0x12a ;  /* 0x0000012a0f127836 */ /* 0x040fe20000000000 */
[----:B------:R-:W-:Y:S01]  /*61f0*/  IABS R16, R0 ;  /* 0x0000000000107213 */ /* 0x000fe20000000000 */
[----:B------:R-:W-:Y:S02]  /*6200*/  VIADD R17, R15, 0x128 ;  /* 0x000001280f117836 */ /* 0x000fe40000000000 */
[----:B------:R-:W-:Y:S01]  /*6210*/  @!P6 IMAD.IADD R21, R21, 0x1, -R5 ;  /* 0x000000011515e824 */ /* 0x000fe200078e0a05 */
[C---:B------:R-:W-:Y:S01]  /*6220*/  ISETP.GT.U32.AND P6, PT, R5.reuse, R11, PT ;  /* 0x0000000b0500720c */ /* 0x040fe20003fc4070 */
[----:B-1----:R-:W-:Y:S01]  /*6230*/  IMAD.MOV.U32 R3, RZ, RZ, R4 ;  /* 0x000000ffff037224 */ /* 0x002fe200078e0004 */
[----:B------:R-:W-:Y:S01]  /*6240*/  IABS R19, R18 ;  /* 0x0000001200137213 */ /* 0x000fe20000000000 */
[----:B------:R-:W-:Y:S01]  /*6250*/  IMAD.HI.U32 R13, R14, R16, RZ ;  /* 0x000000100e0d7227 */ /* 0x000fe200078e00ff */
[----:B------:R-:W-:-:S02]  /*6260*/  ISETP.GT.U32.AND P5, PT, R5, R21, PT ;  /* 0x000000150500720c */ /* 0x000fc40003fa4070 */
[----:B------:R-:W-:Y:S01]  /*6270*/  IABS R24, R17 ;  /* 0x0000001100187213 */ /* 0x000fe20000000000 */
[----:B------:R-:W-:Y:S01]  /*6280*/  @!P3 IMAD.MOV R3, RZ, RZ, -R3 ;  /* 0x000000ffff03b224 */ /* 0x000fe200078e0a03 */
[C---:B------:R-:W-:Y:S01]  /*6290*/  ISETP.GT.U32.AND P3, PT, R5.reuse, R20, PT ;  /* 0x000000140500720c */ /* 0x040fe20003f64070 */
[----:B------:R-:W-:Y:S02]  /*62a0*/  IMAD.MOV R13, RZ, RZ, -R13 ;  /* 0x000000ffff0d7224 */ /* 0x000fe400078e0a0d */
[----:B------:R-:W-:Y:S01]  /*62b0*/  IMAD.HI.U32 R4, R14, R10, RZ ;  /* 0x0000000a0e047227 */ /* 0x000fe200078e00ff */
[----:B------:R0:W-:Y:S03]  /*62c0*/  STL [R1+0x384], R3 ;  /* 0x0003840301007387 */ /* 0x0001e60000100800 */
[----:B------:R-:W-:Y:S02]  /*62d0*/  IMAD R16, R5, R13, R16 ;  /* 0x0000000d05107224 */ /* 0x000fe400078e0210 */
[----:B------:R-:W-:-:S02]  /*62e0*/  IMAD.MOV R4, RZ, RZ, -R4 ;  /* 0x000000ffff047224 */ /* 0x000fc400078e0a04 */
[--C-:B------:R-:W-:Y:S01]  /*62f0*/  @!P6 IMAD.IADD R11, R11, 0x1, -R5.reuse ;  /* 0x000000010b0be824 */ /* 0x100fe200078e0a05 */
[C---:B------:R-:W-:Y:S01]  /*6300*/  ISETP.GT.U32.AND P6, PT, R5.reuse, R16, PT ;  /* 0x000000100500720c */ /* 0x040fe20003fc4070 */
[C---:B------:R-:W-:Y:S02]  /*6310*/  IMAD R10, R5.reuse, R4, R10 ;  /* 0x00000004050a7224 */ /* 0x040fe400078e020a */
[----:B------:R-:W-:Y:S02]  /*6320*/  @!P3 IMAD.IADD R20, R20, 0x1, -R5 ;  /* 0x000000011414b824 */ /* 0x000fe400078e0a05 */
[----:B------:R-:W-:Y:S01]  /*6330*/  IMAD.HI.U32 R4, R14, R19, RZ ;  /* 0x000000130e047227 */ /* 0x000fe200078e00ff */
[----:B------:R-:W-:-:S03]  /*6340*/  ISETP.GT.U32.AND P3, PT, R5, R10, PT ;  /* 0x0000000a0500720c */ /* 0x000fc60003f64070 */
[--C-:B------:R-:W-:Y:S01]  /*6350*/  @!P5 IMAD.IADD R21, R21, 0x1, -R5.reuse ;  /* 0x000000011515d824 */ /* 0x100fe200078e0a05 */
[----:B------:R-:W-:Y:S01]  /*6360*/  ISETP.GE.AND P5, PT, R0, RZ, PT ;  /* 0x000000ff0000720c */ /* 0x000fe20003fa6270 */
[----:B------:R-:W-:Y:S02]  /*6370*/  IMAD.MOV.U32 R6, RZ, RZ, R22 ;  /* 0x000000ffff067224 */ /* 0x000fe400078e0016 */
[----:B------:R-:W-:Y:S01]  /*6380*/  @!P6 IMAD.IADD R16, R16, 0x1, -R5 ;  /* 0x000000011010e824 */ /* 0x000fe200078e0a05 */
[----:B------:R-:W-:Y:S01]  /*6390*/  ISETP.GE.AND P6, PT, R12, RZ, PT ;  /* 0x000000ff0c00720c */ /* 0x000fe20003fc6270 */
[----:B------:R-:W-:-:S04]  /*63a0*/  IMAD.HI.U32 R13, R14, R24, RZ ;  /* 0x000000180e0d7227 */ /* 0x000fc800078e00ff */
[----:B------:R-:W-:Y:S02]  /*63b0*/  VIADD R0, R15, 0x126 ;  /* 0x000001260f007836 */ /* 0x000fe40000000000 */
[----:B------:R-:W-:Y:S02]  /*63c0*/  IMAD.MOV R4, RZ, RZ, -R4 ;  /* 0x000000ffff047224 */ /* 0x000fe400078e0a04 */
[----:B------:R-:W-:Y:S01]  /*63d0*/  @!P3 IMAD.IADD R10, R10, 0x1, -R5 ;  /* 0x000000010a0ab824 */ /* 0x000fe200078e0a05 */
[----:B------:R-:W-:Y:S01]  /*63e0*/  ISETP.GT.U32.AND P3, PT, R5, R16, PT ;  /* 0x000000100500720c */ /* 0x000fe20003f64070 */
[----:B0-----:R-:W-:Y:S02]  /*63f0*/  IMAD.MOV.U32 R3, RZ, RZ, R11 ;  /* 0x000000ffff037224 */ /* 0x001fe400078e000b */
[----:B------:R-:W-:Y:S02]  /*6400*/  @!P1 IMAD.MOV R6, RZ, RZ, -R6 ;  /* 0x000000ffff069224 */ /* 0x000fe400078e0a06 */
[----:B------:R-:W-:-:S02]  /*6410*/  IMAD.MOV R13, RZ, RZ, -R13 ;  /* 0x000000ffff0d7224 */ /* 0x000fc400078e0a0d */
[----:B------:R-:W-:Y:S01]  /*6420*/  VIADD R12, R15, 0x124 ;  /* 0x000001240f0c7836 */ /* 0x000fe20000000000 */
[----:B------:R0:W-:Y:S01]  /*6430*/  STL [R1+0x388], R6 ;  /* 0x0003880601007387 */ /* 0x0001e20000100800 */
[C---:B------:R-:W-:Y:S01]  /*6440*/  IMAD R19, R5.reuse, R4, R19 ;  /* 0x0000000405137224 */ /* 0x040fe200078e0213 */
[----:B------:R-:W-:Y:S01]  /*6450*/  IABS R4, R0 ;  /* 0x0000000000047213 */ /* 0x000fe20000000000 */
[----:B------:R-:W-:Y:S01]  /*6460*/  @!P0 IMAD.MOV R3, RZ, RZ, -R3 ;  /* 0x000000ffff038224 */ /* 0x000fe200078e0a03 */
[C---:B------:R-:W-:Y:S01]  /*6470*/  ISETP.GT.U32.AND P0, PT, R5.reuse, R10, PT ;  /* 0x0000000a0500720c */ /* 0x040fe20003f04070 */
[C---:B------:R-:W-:Y:S01]  /*6480*/  IMAD R24, R5.reuse, R13, R24 ;  /* 0x0000000d05187224 */ /* 0x040fe200078e0218 */
[----:B------:R-:W-:Y:S01]  /*6490*/  IABS R13, R12 ;  /* 0x0000000c000d7213 */ /* 0x000fe20000000000 */
[----:B------:R-:W-:Y:S01]  /*64a0*/  IMAD.HI.U32 R11, R14, R4, RZ ;  /* 0x000000040e0b7227 */ /* 0x000fe200078e00ff */
[----:B------:R1:W-:Y:S01]  /*64b0*/  STL [R1+0x3a4], R3 ;  /* 0x0003a40301007387 */ /* 0x0003e20000100800 */
[----:B------:R-:W-:-:S02]  /*64c0*/  ISETP.GT.U32.AND P1, PT, R5, R19, PT ;  /* 0x000000130500720c */ /* 0x000fc40003f24070 */
[----:B0-----:R-:W-:Y:S02]  /*64d0*/  IMAD.MOV.U32 R6, RZ, RZ, R21 ;  /* 0x000000ffff067224 */ /* 0x001fe400078e0015 */
[----:B------:R-:W-:Y:S01]  /*64e0*/  @!P3 IMAD.IADD R16, R16, 0x1, -R5 ;  /* 0x000000011010b824 */ /* 0x000fe200078e0a05 */
[----:B------:R-:W-:Y:S01]  /*64f0*/  ISETP.GE.AND P3, PT, R17, RZ, PT ;  /* 0x000000ff1100720c */ /* 0x000fe20003f66270 */
[----:B------:R-:W-:Y:S01]  /*6500*/  @!P4 IMAD.MOV R6, RZ, RZ, -R6 ;  /* 0x000000ffff06c224 */ /* 0x000fe200078e0a06 */
[----:B------:R-:W-:Y:S01]  /*6510*/  ISETP.GT.U32.AND P4, PT, R5, R24, PT ;  /* 0x000000180500720c */ /* 0x000fe20003f84070 */
[----:B------:R-:W-:Y:S02]  /*6520*/  IMAD.MOV R11, RZ, RZ, -R11 ;  /* 0x000000ffff0b7224 */ /* 0x000fe400078e0a0b */
[----:B-1----:R-:W-:Y:S01]  /*6530*/  IMAD.MOV.U32 R3, RZ, RZ, R20 ;  /* 0x000000ffff037224 */ /* 0x002fe200078e0014 */
[----:B------:R0:W-:Y:S01]  /*6540*/  STL [R1+0x390], R6 ;  /* 0x0003900601007387 */ /* 0x0001e20000100800 */
[----:B------:R-:W-:-:S04]  /*6550*/  IMAD.HI.U32 R20, R14, R13, RZ ;  /* 0x0000000d0e147227 */ /* 0x000fc800078e00ff */
[----:B------:R-:W-:Y:S01]  /*6560*/  @!P2 IMAD.MOV R3, RZ, RZ, -R3 ;  /* 0x000000ffff03a224 */ /* 0x000fe200078e0a03 */
[----:B------:R-:W-:Y:S01]  /*6570*/  ISETP.GE.AND P2, PT, R18, RZ, PT ;  /* 0x000000ff1200720c */ /* 0x000fe20003f46270 */
[----:B------:R-:W-:Y:S02]  /*6580*/  IMAD.MOV R20, RZ, RZ, -R20 ;  /* 0x000000ffff147224 */ /* 0x000fe400078e0a14 */
[----:B------:R-:W-:Y:S01]  /*6590*/  @!P0 IMAD.IADD R10, R10, 0x1, -R5 ;  /* 0x000000010a0a8824 */ /* 0x000fe200078e0a05 */
[----:B------:R1:W-:Y:S01]  /*65a0*/  STL [R1+0x3a0], R3 ;  /* 0x0003a00301007387 */ /* 0x0003e20000100800 */
[C---:B------:R-:W-:Y:S01]  /*65b0*/  IMAD R4, R5.reuse, R11, R4 ;  /* 0x0000000b05047224 */ /* 0x040fe200078e0204 */
[----:B------:R-:W-:Y:S01]  /*65c0*/  ISETP.GE.AND P0, PT, R0, RZ, PT ;  /* 0x000000ff0000720c */ /* 0x000fe20003f06270 */
[----:B0-----:R-:W-:Y:S02]  /*65d0*/  IMAD.MOV.U32 R6, RZ, RZ, R16 ;  /* 0x000000ffff067224 */ /* 0x001fe400078e0010 */
[----:B------:R-:W-:-:S02]  /*65e0*/  IMAD R13, R5, R20, R13 ;  /* 0x00000014050d7224 */ /* 0x000fc400078e020d */
[----:B------:R-:W-:Y:S01]  /*65f0*/  @!P5 IMAD.MOV R6, RZ, RZ, -R6 ;  /* 0x000000ffff06d224 */ /* 0x000fe200078e0a06 */
[----:B------:R-:W-:Y:S01]  /*6600*/  ISETP.GT.U32.AND P5, PT, R5, R4, PT ;  /* 0x000000040500720c */ /* 0x000fe20003fa4070 */
[----:B------:R-:W-:Y:S02]  /*6610*/  @!P4 IMAD.IADD R24, R24, 0x1, -R5 ;  /* 0x000000011818c824 */ /* 0x000fe400078e0a05 */
[----:B-1----:R-:W-:Y:S01]  /*6620*/  IMAD.MOV.U32 R3, RZ, RZ, R10 ;  /* 0x000000ffff037224 */ /* 0x002fe200078e000a */
[----:B------:R-:W-:Y:S01]  /*6630*/  STL [R1+0x394], R6 ;  /* 0x0003940601007387 */ /* 0x000fe20000100800 */
[----:B------:R-:W-:Y:S01]  /*6640*/  VIADD R0, R15, 0x122 ;  /* 0x000001220f007836 */ /* 0x000fe20000000000 */
[C---:B------:R-:W-:Y:S01]  /*6650*/  ISETP.GT.U32.AND P4, PT, R5.reuse, R24, PT ;  /* 0x000000180500720c */ /* 0x040fe20003f84070 */
[----:B------:R-:W-:Y:S01]  /*6660*/  @!P6 IMAD.MOV R3, RZ, RZ, -R3 ;  /* 0x000000ffff03e224 */ /* 0x000fe200078e0a03 */
[----:B------:R-:W-:Y:S01]  /*6670*/  ISETP.GT.U32.AND P6, PT, R5, R13, PT ;  /* 0x0000000d0500720c */ /* 0x000fe20003fc4070 */
[--C-:B------:R-:W-:Y:S01]  /*6680*/  @!P1 IMAD.IADD R19, R19, 0x1, -R5.reuse ;  /* 0x0000000113139824 */ /* 0x100fe200078e0a05 */
[----:B------:R-:W-:Y:S01]  /*6690*/  IABS R17, R0 ;  /* 0x0000000000117213 */ /* 0x000fe20000000000 */
[----:B------:R-:W-:Y:S01]  /*66a0*/  VIADD R11, R15, 0x120 ;  /* 0x000001200f0b7836 */ /* 0x000fe20000000000 */
[----:B------:R0:W-:Y:S01]  /*66b0*/  STL [R1+0x39c], R3 ;  /* 0x00039c0301007387 */ /* 0x0001e20000100800 */
[----:B------:R-:W-:Y:S01]  /*66c0*/  @!P5 IMAD.IADD R4, R4, 0x1, -R5 ;  /* 0x000000010404d824 */ /* 0x000fe200078e0a05 */
[----:B------:R-:W-:Y:S01]  /*66d0*/  ISETP.GT.U32.AND P1, PT, R5, R19, PT ;  /* 0x000000130500720c */ /* 0x000fe20003f24070 */
[----:B------:R-:W-:Y:S01]  /*66e0*/  IMAD.HI.U32 R18, R14, R17, RZ ;  /* 0x000000110e127227 */ /* 0x000fe200078e00ff */
[----:B------:R-:W-:-:S02]  /*66f0*/  IABS R10, R11 ;  /* 0x0000000b000a7213 */ /* 0x000fc40000000000 */
[----:B------:R-:W-:Y:S01]  /*6700*/  ISETP.GT.U32.AND P5, PT, R5, R4, PT ;  /* 0x000000040500720c */ /* 0x000fe20003fa4070 */
[--C-:B------:R-:W-:Y:S01]  /*6710*/  @!P4 IMAD.IADD R24, R24, 0x1, -R5.reuse ;  /* 0x000000011818c824 */ /* 0x100fe200078e0a05 */
[----:B------:R-:W-:Y:S01]  /*6720*/  ISETP.GE.AND P4, PT, R0, RZ, PT ;  /* 0x000000ff0000720c */ /* 0x000fe20003f86270 */
[----:B------:R-:W-:Y:S02]  /*6730*/  @!P6 IMAD.IADD R13, R13, 0x1, -R5 ;  /* 0x000000010d0de824 */ /* 0x000fe400078e0a05 */
[----:B------:R-:W-:-:S03]  /*6740*/  IMAD.HI.U32 R0, R14, R10, RZ ;  /* 0x0000000a0e007227 */ /* 0x000fc600078e00ff */
[C---:B------:R-:W-:Y:S01]  /*6750*/  ISETP.GT.U32.AND P6, PT, R5.reuse, R13, PT ;  /* 0x0000000d0500720c */ /* 0x040fe20003fc4070 */
[----:B------:R-:W-:Y:S02]  /*6760*/  IMAD.MOV R18, RZ, RZ, -R18 ;  /* 0x000000ffff127224 */ /* 0x000fe400078e0a12 */
[----:B------:R-:W-:Y:S02]  /*6770*/  IMAD.MOV R0, RZ, RZ, -R0 ;  /* 0x000000ffff007224 */ /* 0x000fe400078e0a00 */
[----:B------:R-:W-:Y:S02]  /*6780*/  IMAD R17, R5, R18, R17 ;  /* 0x0000001205117224 */ /* 0x000fe400078e0211 */
[--C-:B------:R-:W-:Y:S01]  /*6790*/  @!P1 IMAD.IADD R19, R19, 0x1, -R5.reuse ;  /* 0x0000000113139824 */ /* 0x100fe200078e0a05 */
[----:B------:R-:W-:Y:S01]  /*67a0*/  ISETP.GE.AND P1, PT, R12, RZ, PT ;  /* 0x000000ff0c00720c */ /* 0x000fe20003f26270 */
[C---:B------:R-:W-:Y:S02]  /*67b0*/  IMAD R10, R5.reuse, R0, R10 ;  /* 0x00000000050a7224 */ /* 0x040fe400078e020a */
[----:B------:R-:W-:Y:S01]  /*67c0*/  @!P5 IMAD.IADD R4, R4, 0x1, -R5 ;  /* 0x000000010404d824 */ /* 0x000fe200078e0a05 */
[----:B------:R-:W-:Y:S01]  /*67d0*/  ISETP.GT.U32.AND P5, PT, R5, R17, PT ;  /* 0x000000110500720c */ /* 0x000fe20003fa4070 */
[----:B------:R-:W-:-:S02]  /*67e0*/  VIADD R12, R15, 0x11e ;  /* 0x0000011e0f0c7836 */ /* 0x000fc40000000000 */
[----:B------:R-:W-:Y:S01]  /*67f0*/  @!P6 IMAD.IADD R13, R13, 0x1, -R5 ;  /* 0x000000010d0de824 */ /* 0x000fe200078e0a05 */
[----:B------:R-:W-:Y:S01]  /*6800*/  ISETP.GT.U32.AND P6, PT, R5, R10, PT ;  /* 0x0000000a0500720c */ /* 0x000fe20003fc4070 */
[----:B0-----:R-:W-:Y:S01]  /*6810*/  IMAD.MOV.U32 R3, RZ, RZ, R19 ;  /* 0x000000ffff037224 */ /* 0x001fe200078e0013 */
[----:B------:R-:W-:Y:S01]  /*6820*/  IABS R16, R12 ;  /* 0x0000000c00107213 */ /* 0x000fe20000000000 */
[----:B------:R-:W-:Y:S02]  /*6830*/  VIADD R18, R15, 0x11c ;  /* 0x0000011c0f127836 */ /* 0x000fe40000000000 */
[----:B------:R-:W-:Y:S01]  /*6840*/  @!P2 IMAD.MOV R3, RZ, RZ, -R3 ;  /* 0x000000ffff03a224 */ /* 0x000fe200078e0a03 */
[----:B------:R-:W-:Y:S01]  /*6850*/  ISETP.GE.AND P2, PT, R11, RZ, PT ;  /* 0x000000ff0b00720c */ /* 0x000fe20003f46270 */
[----:B------:R-:W-:Y:S01]  /*6860*/  IMAD.HI.U32 R11, R14, R16, RZ ;  /* 0x000000100e0b7227 */ /* 0x000fe200078e00ff */
[----:B------:R-:W-:Y:S02]  /*6870*/  IABS R22, R18 ;  /* 0x0000001200167213 */ /* 0x000fe40000000000 */
[----:B------:R0:W-:Y:S01]  /*6880*/  STL [R1+0x398], R3 ;  /* 0x0003980301007387 */ /* 0x0001e20000100800 */
[----:B------:R-:W-:-:S02]  /*6890*/  @!P5 IMAD.IADD R17, R17, 0x1, -R5 ;  /* 0x000000011111d824 */ /* 0x000fc400078e0a05 */
[----:B------:R-:W-:Y:S02]  /*68a0*/  IMAD.MOV R11, RZ, RZ, -R11 ;  /* 0x000000ffff0b7224 */ /* 0x000fe400078e0a0b */
[----:B------:R-:W-:Y:S02]  /*68b0*/  VIADD R20, R15, 0x11a ;  /* 0x0000011a0f147836 */ /* 0x000fe40000000000 */
[----:B------:R-:W-:Y:S01]  /*68c0*/  @!P6 IMAD.IADD R10, R10, 0x1, -R5 ;  /* 0x000000010a0ae824 */ /* 0x000fe200078e0a05 */
[----:B------:R-:W-:Y:S01]  /*68d0*/  ISETP.GT.U32.AND P6, PT, R5, R17, PT ;  /* 0x000000110500720c */ /* 0x000fe20003fc4070 */
[----:B------:R-:W-:Y:S01]  /*68e0*/  VIADD R0, R15, 0x118 ;  /* 0x000001180f007836 */ /* 0x000fe20000000000 */
[----:B------:R-:W-:Y:S01]  /*68f0*/  IABS R21, R20 ;  /* 0x0000001400157213 */ /* 0x000fe20000000000 */
[----:B0-----:R-:W-:Y:S02]  /*6900*/  IMAD.MOV.U32 R3, RZ, RZ, R24 ;  /* 0x000000ffff037224 */ /* 0x001fe400078e0018 */
[----:B------:R-:W-:Y:S01]  /*6910*/  IMAD R16, R5, R11, R16 ;  /* 0x0000000b05107224 */ /* 0x000fe200078e0210 */
[----:B------:R-:W-:Y:S01]  /*6920*/  IABS R19, R0 ;  /* 0x0000000000137213 */ /* 0x000fe20000000000 */
[----:B------:R-:W-:-:S03]  /*6930*/  IMAD.HI.U32 R25, R14, R22, RZ ;  /* 0x000000160e197227 */ /* 0x000fc600078e00ff */
[----:B------:R-:W-:Y:S01]  /*6940*/  ISETP.GT.U32.AND P5, PT, R5, R16, PT ;  /* 0x000000100500720c */ /* 0x000fe20003fa4070 */
[----:B------:R-:W-:Y:S01]  /*6950*/  @!P3 IMAD.MOV R3, RZ, RZ, -R3 ;  /* 0x000000ffff03b224 */ /* 0x000fe200078e0a03 */
[----:B------:R-:W-:Y:S01]  /*6960*/  ISETP.GE.AND P3, PT, R12, RZ, PT ;  /* 0x000000ff0c00720c */ /* 0x000fe20003f66270 */
[----:B------:R-:W-:Y:S02]  /*6970*/  IMAD.MOV R25, RZ, RZ, -R25 ;  /* 0x000000ffff197224 */ /* 0x000fe400078e0a19 */
[----:B------:R-:W-:Y:S01]  /*6980*/  VIADD R11, R15, 0x116 ;  /* 0x000001160f0b7836 */ /* 0x000fe20000000000 */
[----:B------:R0:W-:Y:S01]  /*6990*/  STL [R1+0x38c], R3 ;  /* 0x00038c0301007387 */ /* 0x0001e20000100800 */
[----:B------:R-:W-:-:S04]  /*69a0*/  IMAD.HI.U32 R23, R14, R21, RZ ;  /* 0x000000150e177227 */ /* 0x000fc800078e00ff */
[----:B------:R-:W-:Y:S01]  /*69b0*/  IMAD R12, R5, R25, R22 ;  /* 0x00000019050c7224 */ /* 0x000fe200078e0216 */
[----:B------:R-:W-:Y:S01]  /*69c0*/  IABS R22, R11 ;  /* 0x0000000b00167213 */ /* 0x000fe20000000000 */
[----:B------:R-:W-:Y:S02]  /*69d0*/  IMAD.MOV.U32 R24, RZ, RZ, R19 ;  /* 0x000000ffff187224 */ /* 0x000fe400078e0013 */
[----:B------:R-:W-:Y:S02]  /*69e0*/  IMAD.MOV R23, RZ, RZ, -R23 ;  /* 0x000000ffff177224 */ /* 0x000fe400078e0a17 */
[----:B0-----:R-:W-:Y:S02]  /*69f0*/  IMAD.MOV.U32 R3, RZ, RZ, R4 ;  /* 0x000000ffff037224 */ /* 0x001fe400078e0004 */
[----:B------:R-:W-:Y:S01]  /*6a00*/  @!P6 IMAD.IADD R17, R17, 0x1, -R5 ;  /* 0x000000011111e824 */ /* 0x000fe200078e0a05 */
[----:B------:R-:W-:Y:S01]  /*6a10*/  ISETP.GT.U32.AND P6, PT, R5, R12, PT ;  /* 0x0000000c0500720c */ /* 0x000fe20003fc4070 */
[----:B------:R-:W-:-:S02]  /*6a20*/  @!P0 IMAD.MOV R3, RZ, RZ, -R3 ;  /* 0x000000ffff038224 */ /* 0x000fc400078e0a03 */
[----:B------:R-:W-:-:S03]  /*6a30*/  IMAD.HI.U32 R4, R14, R24, RZ ;  /* 0x000000180e047227 */ /* 0x000fc600078e00ff */
[----:B------:R0:W-:Y:S01]  /*6a40*/  STL [R1+0x380], R3 ;  /* 0x0003800301007387 */ /* 0x0001e20000100800 */
[----:B------:R-:W-:Y:S02]  /*6a50*/  IMAD R19, R5, R23, R21 ;  /* 0x0000001705137224 */ /* 0x000fe400078e0215 */
[----:B------:R-:W-:Y:S02]  /*6a60*/  IMAD.MOV.U32 R6, RZ, RZ, R13 ;  /* 0x000000ffff067224 */ /* 0x000fe400078e000d */
[----:B------:R-:W-:-:S04]  /*6a70*/  IMAD.HI.U32 R13, R14, R22, RZ ;  /* 0x000000160e0d7227 */ /* 0x000fc800078e00ff */
[----:B------:R-:W-:Y:S01]  /*6a80*/  @!P5 IMAD.IADD R16, R16, 0x1, -R5 ;  /* 0x000000011010d824 */ /* 0x000fe200078e0a05 */
[C---:B------:R-:W-:Y:S01]  /*6a90*/  ISETP.GT.U32.AND P5, PT, R5.reuse, R10, PT ;  /* 0x0000000a0500720c */ /* 0x040fe20003fa4070 */
[----:B0-----:R-:W-:Y:S02]  /*6aa0*/  IMAD.MOV.U32 R3, RZ, RZ, R17 ;  /* 0x000000ffff037224 */ /* 0x001fe400078e0011 */
[----:B------:R-:W-:Y:S01]  /*6ab0*/  IMAD.MOV R4, RZ, RZ, -R4 ;  /* 0x000000ffff047224 */ /* 0x000fe200078e0a04 */
[C---:B------:R-:W-:Y:S01]  /*6ac0*/  ISETP.GT.U32.AND P0, PT, R5.reuse, R16, PT ;  /* 0x000000100500720c */ /* 0x040fe20003f04070 */
[----:B------:R-:W-:Y:S01]  /*6ad0*/  @!P4 IMAD.MOV R3, RZ, RZ, -R3 ;  /* 0x000000ffff03c224 */ /* 0x000fe200078e0a03 */
[C---:B------:R-:W-:Y:S01]  /*6ae0*/  ISETP.GT.U32.AND P4, PT, R5.reuse, R19, PT ;  /* 0x000000130500720c */ /* 0x040fe20003f84070 */
[----:B------:R-:W-:Y:S02]  /*6af0*/  IMAD.MOV R17, RZ, RZ, -R13 ;  /* 0x000000ffff117224 */ /* 0x000fe400078e0a0d */
[----:B------:R-:W-:-:S02]  /*6b00*/  IMAD R13, R5, R4, R24 ;  /* 0x00000004050d7224 */ /* 0x000fc400078e0218 */
[--C-:B------:R-:W-:Y:S02]  /*6b10*/  @!P6 IMAD.IADD R12, R12, 0x1, -R5.reuse ;  /* 0x000000010c0ce824 */ /* 0x100fe400078e0a05 */
[----:B------:R-:W-:Y:S01]  /*6b20*/  @!P1 IMAD.MOV R6, RZ, RZ, -R6 ;  /* 0x000000ffff069224 */ /* 0x000fe200078e0a06 */
[----:B------:R-:W-:Y:S01]  /*6b30*/  ISETP.GT.U32.AND P6, PT, R5, R13, PT ;  /* 0x0000000d0500720c */ /* 0x000fe20003fc4070 */
[--C-:B------:R-:W-:Y:S01]  /*6b40*/  @!P5 IMAD.IADD R10, R10, 0x1, -R5.reuse ;  /* 0x000000010a0ad824 */ /* 0x100fe200078e0a05 */
[----:B------:R-:W-:Y:S01]  /*6b50*/  ISETP.GE.AND P1, PT, R18, RZ, PT ;  /* 0x000000ff1200720c */ /* 0x000fe20003f26270 */
[----:B------:R-:W-:Y:S01]  /*6b60*/  VIADD R21, R15, 0x114 ;  /* 0x000001140f157836 */ /* 0x000fe20000000000 */
[----:B------:R-:W-:Y:S01]  /*6b70*/  STL [R1+0x37c], R6 ;  /* 0x00037c0601007387 */ /* 0x000fe20000100800 */
[--C-:B------:R-:W-:Y:S01]  /*6b80*/  @!P4 IMAD.IADD R19, R19, 0x1, -R5.reuse ;  /* 0x000000011313c824 */ /* 0x100fe200078e0a05 */
[----:B------:R-:W-:Y:S01]  /*6b90*/  ISETP.GE.AND P5, PT, R20, RZ, PT ;  /* 0x000000ff1400720c */ /* 0x000fe20003fa6270 */
[--C-:B------:R-:W-:Y:S01]  /*6ba0*/  @!P0 IMAD.IADD R16, R16, 0x1, -R5.reuse ;  /* 0x0000000110108824 */ /* 0x100fe200078e0a05 */
[----:B------:R0:W-:Y:S01]  /*6bb0*/  STL [R1+0x378], R3 ;  /* 0x0003780301007387 */ /* 0x0001e20000100800 */
[----:B------:R-:W-:Y:S01]  /*6bc0*/  ISETP.GE.AND P0, PT, R0, RZ, PT ;  /* 0x000000ff0000720c */ /* 0x000fe20003f06270 */
[C---:B------:R-:W-:Y:S01]  /*6bd0*/  IMAD R0, R5.reuse, R17, R22 ;  /* 0x0000001105007224 */ /* 0x040fe200078e0216 */
[----:B------:R-:W-:Y:S01]  /*6be0*/  ISETP.GT.U32.AND P4, PT, R5, R19, PT ;  /* 0x000000130500720c */ /* 0x000fe20003f84070 */
[----:B------:R-:W-:Y:S01]  /*6bf0*/  VIADD R4, R15, 0x112 ;  /* 0x000001120f047836 */ /* 0x000fe20000000000 */
[----:B------:R-:W-:Y:S01]  /*6c00*/  IABS R22, R21 ;  /* 0x0000001500167213 */ /* 0x000fe20000000000 */
[----:B------:R-:W-:-:S02]  /*6c10*/  @!P6 IMAD.IADD R13, R13, 0x1, -R5 ;  /* 0x000000010d0de824 */ /* 0x000fc400078e0a05 */
[----:B------:R-:W-:Y:S01]  /*6c20*/  VIADD R20, R15, 0x110 ;  /* 0x000001100f147836 */ /* 0x000fe20000000000 */
[----:B------:R-:W-:Y:S01]  /*6c30*/  IABS R23, R4 ;  /* 0x0000000400177213 */ /* 0x000fe20000000000 */
[----:B0-----:R-:W-:Y:S01]  /*6c40*/  IMAD.MOV.U32 R3, RZ, RZ, R10 ;  /* 0x000000ffff037224 */ /* 0x001fe200078e000a */
[----:B------:R-:W-:Y:S01]  /*6c50*/  ISETP.GT.U32.AND P6, PT, R5, R13, PT ;  /* 0x0000000d0500720c */ /* 0x000fe20003fc4070 */
[----:B------:R-:W-:Y:S01]  /*6c60*/  IMAD.HI.U32 R24, R14, R22, RZ ;  /* 0x000000160e187227 */ /* 0x000fe200078e00ff */
[----:B------:R-:W-:-:S03]  /*6c70*/  IABS R18, R20 ;  /* 0x0000001400127213 */ /* 0x000fc60000000000 */
[----:B------:R-:W-:Y:S01]  /*6c80*/  @!P2 IMAD.MOV R3, RZ, RZ, -R3 ;  /* 0x000000ffff03a224 */ /* 0x000fe200078e0a03 */
[----:B------:R-:W-:Y:S01]  /*6c90*/  ISETP.GT.U32.AND P2, PT, R5, R12, PT ;  /* 0x0000000c0500720c */ /* 0x000fe20003f44070 */
[----:B------:R-:W-:Y:S02]  /*6ca0*/  IMAD.MOV R24, RZ, RZ, -R24 ;  /* 0x000000ffff187224 */ /* 0x000fe400078e0a18 */
[--C-:B------:R-:W-:Y:S01]  /*6cb0*/  @!P4 IMAD.IADD R19, R19, 0x1, -R5.reuse ;  /* 0x000000011313c824 */ /* 0x100fe200078e0a05 */
[----:B------:R-:W-:Y:S01]  /*6cc0*/  ISETP.GE.AND P4, PT, R11, RZ, PT ;  /* 0x000000ff0b00720c */ /* 0x000fe20003f86270 */
[----:B------:R-:W-:Y:S01]  /*6cd0*/  IMAD R11, R5, R24, R22 ;  /* 0x00000018050b7224 */ /* 0x000fe200078e0216 */
[----:B------:R0:W-:Y:S01]  /*6ce0*/  STL [R1+0x374], R3 ;  /* 0x0003740301007387 */ /* 0x0001e20000100800 */
[----:B------:R-:W-:Y:S02]  /*6cf0*/  @!P6 IMAD.IADD R13, R13, 0x1, -R5 ;  /* 0x000000010d0de824 */ /* 0x000fe400078e0a05 */
[----:B------:R-:W-:Y:S01]  /*6d00*/  VIADD R10, R15, 0x10e ;  /* 0x0000010e0f0a7836 */ /* 0x000fe20000000000 */
[----:B------:R-:W-:Y:S01]  /*6d10*/  ISETP.GT.U32.AND P6, PT, R5, R11, PT ;  /* 0x0000000b0500720c */ /* 0x000fe20003fc4070 */
[----:B------:R-:W-:-:S02]  /*6d20*/  IMAD.MOV.U32 R6, RZ, RZ, R16 ;  /* 0x000000ffff067224 */ /* 0x000fc400078e0010 */
[----:B------:R-:W-:Y:S01]  /*6d30*/  @!P2 IMAD.IADD R12, R12, 0x1, -R5 ;  /* 0x000000010c0ca824 */ /* 0x000fe200078e0a05 */
[----:B------:R-:W-:Y:S01]  /*6d40*/  ISETP.GT.U32.AND P2, PT, R5, R0, PT ;  /* 0x000000000500720c */ /* 0x000fe20003f44070 */
[----:B------:R-:W-:Y:S01]  /*6d50*/  IMAD.HI.U32 R22, R14, R23, RZ ;  /* 0x000000170e167227 */ /* 0x000fe200078e00ff */
[----:B------:R-:W-:-:S03]  /*6d60*/  IABS R17, R10 ;  /* 0x0000000a00117213 */ /* 0x000fc60000000000 */
[----:B0-----:R-:W-:Y:S02]  /*6d70*/  IMAD.MOV.U32 R3, RZ, RZ, R12 ;  /* 0x000000ffff037224 */ /* 0x001fe400078e000c */
[----:B------:R-:W-:-:S04]  /*6d80*/  IMAD.HI.U32 R25, R14, R18, RZ ;  /* 0x000000120e197227 */ /* 0x000fc800078e00ff */
[--C-:B------:R-:W-:Y:S02]  /*6d90*/  @!P6 IMAD.IADD R11, R11, 0x1, -R5.reuse ;  /* 0x000000010b0be824 */ /* 0x100fe400078e0a05 */
[----:B------:R-:W-:Y:S01]  /*6da0*/  @!P2 IMAD.IADD R0, R0, 0x1, -R5 ;  /* 0x000000010000a824 */ /* 0x000fe200078e0a05 */
[----:B------:R-:W-:Y:S01]  /*6db0*/  ISETP.GE.AND P2, PT, R21, RZ, PT ;  /* 0x000000ff1500720c */ /* 0x000fe20003f46270 */
[----:B------:R-:W-:Y:S02]  /*6dc0*/  @!P3 IMAD.MOV R6, RZ, RZ, -R6 ;  /* 0x000000ffff06b224 */ /* 0x000fe400078e0a06 */
[----:B------:R-:W-:Y:S01]  /*6dd0*/  IMAD.HI.U32 R24, R14, R17, RZ ;  /* 0x000000110e187227 */ /* 0x000fe200078e00ff */
[----:B------:R-:W-:Y:S02]  /*6de0*/  ISETP.GT.U32.AND P6, PT, R5, R0, PT ;  /* 0x000000000500720c */ /* 0x000fe40003fc4070 */
[----:B------:R0:W-:Y:S01]  /*6df0*/  STL [R1+0x364], R6 ;  /* 0x0003640601007387 */ /* 0x0001e20000100800 */
[----:B------:R-:W-:-:S02]  /*6e00*/  IMAD.MOV R22, RZ, RZ, -R22 ;  /* 0x000000ffff167224 */ /* 0x000fc400078e0a16 */
[----:B------:R-:W-:Y:S01]  /*6e10*/  @!P1 IMAD.MOV R3, RZ, RZ, -R3 ;  /* 0x000000ffff039224 */ /* 0x000fe200078e0a03 */
[C---:B------:R-:W-:Y:S01]  /*6e20*/  ISETP.GT.U32.AND P1, PT, R5.reuse, R11, PT ;  /* 0x0000000b0500720c */ /* 0x040fe20003f24070 */
[----:B------:R-:W-:Y:S02]  /*6e30*/  IMAD.MOV R25, RZ, RZ, -R25 ;  /* 0x000000ffff197224 */ /* 0x000fe400078e0a19 */
[----:B------:R-:W-:Y:S01]  /*6e40*/  IMAD.MOV R24, RZ, RZ, -R24 ;  /* 0x000000ffff187224 */ /* 0x000fe200078e0a18 */
[----:B------:R1:W-:Y:S01]  /*6e50*/  STL [R1+0x360], R3 ;  /* 0x0003600301007387 */ /* 0x0003e20000100800 */
[----:B------:R-:W-:Y:S02]  /*6e60*/  IMAD R22, R5, R22, R23 ;  /* 0x0000001605167224 */ /* 0x000fe400078e0217 */
[----:B------:R-:W-:Y:S02]  /*6e70*/  VIADD R21, R15, 0x10c ;  /* 0x0000010c0f157836 */ /* 0x000fe40000000000 */
[----:B0-----:R-:W-:Y:S01]  /*6e80*/  IMAD.MOV.U32 R6, RZ, RZ, R19 ;  /* 0x000000ffff067224 */ /* 0x001fe200078e0013 */
[C---:B------:R-:W-:Y:S01]  /*6e90*/  ISETP.GT.U32.AND P3, PT, R5.reuse, R22, PT ;  /* 0x000000160500720c */ /* 0x040fe20003f64070 */
[----:B------:R-:W-:-:S02]  /*6ea0*/  IMAD R18, R5, R25, R18 ;  /* 0x0000001905127224 */ /* 0x000fc400078e0212 */
[C---:B------:R-:W-:Y:S01]  /*6eb0*/  IMAD R17, R5.reuse, R24, R17 ;  /* 0x0000001805117224 */ /* 0x040fe200078e0211 */
[----:B------:R-:W-:Y:S01]  /*6ec0*/  IABS R24, R21 ;  /* 0x0000001500187213 */ /* 0x000fe20000000000 */
[----:B-1----:R-:W-:Y:S02]  /*6ed0*/  IMAD.MOV.U32 R3, RZ, RZ, R13 ;  /* 0x000000ffff037224 */ /* 0x002fe400078e000d */
[----:B------:R-:W-:Y:S01]  /*6ee0*/  @!P5 IMAD.MOV R6, RZ, RZ, -R6 ;  /* 0x000000ffff06d224 */ /* 0x000fe200078e0a06 */
[----:B------:R-:W-:Y:S01]  /*6ef0*/  ISETP.GT.U32.AND P5, PT, R5, R18, PT ;  /* 0x000000120500720c */ /* 0x000fe20003fa4070 */
[----:B------:R-:W-:Y:S01]  /*6f00*/  @!P0 IMAD.MOV R3, RZ, RZ, -R3 ;  /* 0x000000ffff038224 */ /* 0x000fe200078e0a03 */
[----:B------:R-:W-:Y:S01]  /*6f10*/  ISETP.GE.AND P0, PT, R4, RZ, PT ;  /* 0x000000ff0400720c */ /* 0x000fe20003f06270 */
[--C-:B------:R-:W-:Y:S01]  /*6f20*/  @!P6 IMAD.IADD R0, R0, 0x1, -R5.reuse ;  /* 0x000000010000e824 */ /* 0x100fe200078e0a05 */
[----:B------:R-:W-:Y:S01]  /*6f30*/  STL [R1+0x35c], R6 ;  /* 0x00035c0601007387 */ /* 0x000fe20000100800 */
[----:B------:R-:W-:Y:S01]  /*6f40*/  VIADD R23, R15, 0x10a ;  /* 0x0000010a0f177836 */ /* 0x000fe20000000000 */
[----:B------:R-:W-:Y:S01]  /*6f50*/  ISETP.GT.U32.AND P6, PT, R5, R17, PT ;  /* 0x000000110500720c */ /* 0x000fe20003fc4070 */
[----:B------:R-:W-:Y:S01]  /*6f60*/  IMAD.MOV.U32 R12, RZ, RZ, R24 ;  /* 0x000000ffff0c7224 */ /* 0x000fe200078e0018 */
[----:B------:R0:W-:Y:S01]  /*6f70*/  STL [R1+0x354], R3 ;  /* 0x0003540301007387 */ /* 0x0001e20000100800 */
[----:B------:R-:W-:Y:S01]  /*6f80*/  @!P1 IMAD.IADD R11, R11, 0x1, -R5 ;  /* 0x000000010b0b9824 */ /* 0x000fe200078e0a05 */
[----:B------:R-:W-:Y:S01]  /*6f90*/  IABS R16, R23 ;  /* 0x0000001700107213 */ /* 0x000fe20000000000 */
[----:B------:R-:W-:Y:S01]  /*6fa0*/  IMAD.HI.U32 R13, R14, R12, RZ ;  /* 0x0000000c0e0d7227 */ /* 0x000fe200078e00ff */
[----:B------:R-:W-:-:S03]  /*6fb0*/  ISETP.GE.AND P1, PT, R20, RZ, PT ;  /* 0x000000ff1400720c */ /* 0x000fc60003f26270 */
[----:B------:R-:W-:Y:S02]  /*6fc0*/  IMAD.MOV R13, RZ, RZ, -R13 ;  /* 0x000000ffff0d7224 */ /* 0x000fe400078e0a0d */
[----:B------:R-:W-:Y:S01]  /*6fd0*/  @!P3 IMAD.IADD R22, R22, 0x1, -R5 ;  /* 0x000000011616b824 */ /* 0x000fe200078e0a05 */
[----:B------:R-:W-:Y:S01]  /*6fe0*/  ISETP.GE.AND P3, PT, R10, RZ, PT ;  /* 0x000000ff0a00720c */ /* 0x000fe20003f66270 */
[----:B0-----:R-:W-:Y:S02]  /*6ff0*/  IMAD.MOV.U32 R3, RZ, RZ, R0 ;  /* 0x000000ffff037224 */ /* 0x001fe400078e0000 */
[----:B------:R-:W-:Y:S02]  /*7000*/  IMAD.MOV.U32 R4, RZ, RZ, R16 ;  /* 0x000000ffff047224 */ /* 0x000fe400078e0010 */
[----:B------:R-:W-:Y:S02]  /*7010*/  @!P4 IMAD.MOV R3, RZ, RZ, -R3 ;  /* 0x000000ffff03c224 */ /* 0x000fe400078e0a03 */
[----:B------:R-:W-:Y:S01]  /*7020*/  @!P5 IMAD.IADD R18, R18, 0x1, -R5 ;  /* 0x000000011212d824 */ /* 0x000fe200078e0a05 */
[C---:B------:R-:W-:Y:S01]  /*7030*/  ISETP.GT.U32.AND P5, PT, R5.reuse, R22, PT ;  /* 0x000000160500720c */ /* 0x040fe20003fa4070 */
[----:B------:R-:W-:Y:S01]  /*7040*/  IMAD R12, R5, R13, R12 ;  /* 0x0000000d050c7224 */ /* 0x000fe200078e020c */
[----:B------:R0:W-:Y:S01]  /*7050*/  STL [R1+0x350], R3 ;  /* 0x0003500301007387 */ /* 0x0001e20000100800 */
[----:B------:R-:W-:-:S04]  /*7060*/  IMAD.HI.U32 R10, R14, R4, RZ ;  /* 0x000000040e0a7227 */ /* 0x000fc800078e00ff */
[----:B------:R-:W-:Y:S01]  /*7070*/  @!P6 IMAD.IADD R17, R17, 0x1, -R5 ;  /* 0x000000011111e824 */ /* 0x000fe200078e0a05 */
[----:B------:R-:W-:Y:S01]  /*7080*/  ISETP.GT.U32.AND P6, PT, R5, R18, PT ;  /* 0x000000120500720c */ /* 0x000fe20003fc4070 */
[----:B------:R-:W-:Y:S02]  /*7090*/  IMAD.MOV R10, RZ, RZ, -R10 ;  /* 0x000000ffff0a7224 */ /* 0x000fe400078e0a0a */
[----:B------:R-:W-:Y:S01]  /*70a0*/  VIADD R13, R15, 0x108 ;  /* 0x000001080f0d7836 */ /* 0x000fe20000000000 */
[C---:B------:R-:W-:Y:S01]  /*70b0*/  ISETP.GT.U32.AND P4, PT, R5.reuse, R17, PT ;  /* 0x000000110500720c */ /* 0x040fe20003f84070 */
[----:B0-----:R-:W-:Y:S02]  /*70c0*/  IMAD.MOV.U32 R3, RZ, RZ, R11 ;  /* 0x000000ffff037224 */ /* 0x001fe400078e000b */
[C---:B------:R-:W-:Y:S01]  /*70d0*/  IMAD R0, R5.reuse, R10, R4 ;  /* 0x0000000a05007224 */ /* 0x040fe200078e0204 */
[----:B------:R-:W-:Y:S01]  /*70e0*/  IABS R10, R13 ;  /* 0x0000000d000a7213 */ /* 0x000fe20000000000 */
[----:B------:R-:W-:Y:S01]  /*70f0*/  @!P2 IMAD.MOV R3, RZ, RZ, -R3 ;  /* 0x000000ffff03a224 */ /* 0x000fe200078e0a03 */
[----:B------:R-:W-:Y:S01]  /*7100*/  ISETP.GT.U32.AND P2, PT, R5, R12, PT ;  /* 0x0000000c0500720c */ /* 0x000fe20003f44070 */
[--C-:B------:R-:W-:Y:S01]  /*7110*/  @!P5 IMAD.IADD R22, R22, 0x1, -R5.reuse ;  /* 0x000000011616d824 */ /* 0x100fe200078e0a05 */
[----:B------:R-:W-:Y:S01]  /*7120*/  ISETP.GE.AND P5, PT, R21, RZ, PT ;  /* 0x000000ff1500720c */ /* 0x000fe20003fa6270 */
[----:B------:R-:W-:Y:S01]  /*7130*/  @!P6 IMAD.IADD R18, R18, 0x1, -R5 ;  /* 0x000000011212e824 */ /* 0x000fe200078e0a05 */
[----:B------:R0:W-:Y:S01]  /*7140*/  STL [R1+0x34c], R3 ;  /* 0x00034c0301007387 */ /* 0x0001e20000100800 */
[----:B------:R-:W-:Y:S01]  /*7150*/  IMAD.HI.U32 R20, R14, R10, RZ ;  /* 0x0000000a0e147227 */ /* 0x000fe200078e00ff */
[----:B------:R-:W-:-:S03]  /*7160*/  ISETP.GT.U32.AND P6, PT, R5, R0, PT ;  /* 0x000000000500720c */ /* 0x000fc60003fc4070 */
[----:B------:R-:W-:Y:S02]  /*7170*/  IMAD.MOV R20, RZ, RZ, -R20 ;  /* 0x000000ffff147224 */ /* 0x000fe400078e0a14 */
[----:B------:R-:W-:Y:S02]  /*7180*/  VIADD R16, R15, 0x104 ;  /* 0x000001040f107836 */ /* 0x000fe40000000000 */
[----:B------:R-:W-:Y:S01]  /*7190*/  @!P2 IMAD.IADD R12, R12, 0x1, -R5 ;  /* 0x000000010c0ca824 */ /* 0x000fe200078e0a05 */
[----:B------:R-:W-:Y:S01]  /*71a0*/  ISETP.GE.AND P2, PT, R13, RZ, PT ;  /* 0x000000ff0d00720c */ /* 0x000fe20003f46270 */
[----:B0-----:R-:W-:Y:S01]  /*71b0*/  IMAD.MOV.U32 R3, RZ, RZ, R22 ;  /* 0x000000ffff037224 */ /* 0x001fe200078e0016 */
[----:B------:R-:W-:Y:S01]  /*71c0*/  IABS R13, R16 ;  /* 0x00000010000d7213 */ /* 0x000fe20000000000 */
[C---:B------:R-:W-:Y:S02]  /*71d0*/  IMAD R10, R5.reuse, R20, R10 ;  /* 0x00000014050a7224 */ /* 0x040fe400078e020a */
[----:B------:R-:W-:Y:S01]  /*71e0*/  @!P0 IMAD.MOV R3, RZ, RZ, -R3 ;  /* 0x000000ffff038224 */ /* 0x000fe200078e0a03 */
[----:B------:R-:W-:Y:S01]  /*71f0*/  ISETP.GT.U32.AND P0, PT, R5, R12, PT ;  /* 0x0000000c0500720c */ /* 0x000fe20003f04070 */
[----:B------:R-:W-:-:S02]  /*7200*/  IMAD.MOV.U32 R6, RZ, RZ, R18 ;  /* 0x000000ffff067224 */ /* 0x000fc400078e0012 */
[--C-:B------:R-:W-:Y:S01]  /*7210*/  @!P4 IMAD.IADD R17, R17, 0x1, -R5.reuse ;  /* 0x000000011111c824 */ /* 0x100fe200078e0a05 */
[----:B------:R0:W-:Y:S01]  /*7220*/  STL [R1+0x348], R3 ;  /* 0x0003480301007387 */ /* 0x0001e20000100800 */
[----:B------:R-:W-:Y:S01]  /*7230*/  VIADD R11, R15, 0x106 ;  /* 0x000001060f0b7836 */ /* 0x000fe20000000000 */
[----:B------:R-:W-:Y:S01]  /*7240*/  ISETP.GE.AND P4, PT, R23, RZ, PT ;  /* 0x000000ff1700720c */ /* 0x000fe20003f86270 */
        /* <DEDUP_REMOVED lines=8> */
[----:B0-----:R-:W-:Y:S01]  /*72d0*/  IMAD.MOV.U32 R3, RZ, RZ, R17 ;  /* 0x000000ffff037224 */ /* 0x001fe200078e0011 */
[----:B------:R-:W-:Y:S01]  /*72e0*/  IABS R25, R18 ;  /* 0x0000001200197213 */ /* 0x000fe20000000000 */
[----:B------:R-:W-:-:S04]  /*72f0*/  IMAD.HI.U32 R17, R14, R13, RZ ;  /* 0x0000000d0e117227 */ /* 0x000fc800078e00ff */
[----:B------:R-:W-:Y:S01]  /*7300*/  @!P3 IMAD.MOV R3, RZ, RZ, -R3 ;  /* 0x000000ffff03b224 */ /* 0x000fe200078e0a03 */
[----:B------:R-:W-:Y:S01]  /*7310*/  ISETP.GE.AND P3, PT, R11, RZ, PT ;  /* 0x000000ff0b00720c */ /* 0x000fe20003f66270 */
[----:B------:R-:W-:Y:S02]  /*7320*/  IMAD.MOV R11, RZ, RZ, -R17 ;  /* 0x000000ffff0b7224 */ /* 0x000fe400078e0a11 */
[----:B------:R-:W-:Y:S01]  /*7330*/  IMAD.HI.U32 R19, R14, R4, RZ ;  /* 0x000000040e137227 */ /* 0x000fe200078e00ff */
[----:B------:R0:W-:Y:S03]  /*7340*/  STL [R1+0x330], R3 ;  /* 0x0003300301007387 */ /* 0x0001e60000100800 */
[----:B------:R-:W-:Y:S02]  /*7350*/  IMAD R13, R5, R11, R13 ;  /* 0x0000000b050d7224 */ /* 0x000fe400078e020d */
[----:B-1----:R-:W-:-:S02]  /*7360*/  IMAD.MOV.U32 R6, RZ, RZ, R12 ;  /* 0x000000ffff067224 */ /* 0x002fc400078e000c */
[----:B------:R-:W-:Y:S02]  /*7370*/  IMAD.MOV R19, RZ, RZ, -R19 ;  /* 0x000000ffff137224 */ /* 0x000fe400078e0a13 */
[--C-:B------:R-:W-:Y:S02]  /*7380*/  @!P1 IMAD.IADD R10, R10, 0x1, -R5.reuse ;  /* 0x000000010a0a9824 */ /* 0x100fe400078e0a05 */
[----:B------:R-:W-:Y:S01]  /*7390*/  @!P5 IMAD.MOV R6, RZ, RZ, -R6 ;  /* 0x000000ffff06d224 */ /* 0x000fe200078e0a06 */
[C---:B------:R-:W-:Y:S01]  /*73a0*/  ISETP.GT.U32.AND P5, PT, R5.reuse, R13, PT ;  /* 0x0000000d0500720c */ /* 0x040fe20003fa4070 */
[C---:B------:R-:W-:Y:S01]  /*73b0*/  IMAD R4, R5.reuse, R19, R4 ;  /* 0x0000001305047224 */ /* 0x040fe200078e0204 */
[----:B------:R-:W-:Y:S01]  /*73c0*/  ISETP.GT.U32.AND P1, PT, R5, R10, PT ;  /* 0x0000000a0500720c */ /* 0x000fe20003f24070 */
[----:B------:R-:W-:Y:S01]  /*73d0*/  @!P6 IMAD.IADD R0, R0, 0x1, -R5 ;  /* 0x000000010000e824 */ /* 0x000fe200078e0a05 */
[----:B------:R1:W-:Y:S01]  /*73e0*/  STL [R1+0x334], R6 ;  /* 0x0003340601007387 */ /* 0x0003e20000100800 */
[----:B------:R-:W-:Y:S01]  /*73f0*/  VIADD R17, R15, 0x100 ;  /* 0x000001000f117836 */ /* 0x000fe20000000000 */
[----:B------:R-:W-:Y:S01]  /*7400*/  ISETP.GT.U32.AND P0, PT, R5, R4, PT ;  /* 0x000000040500720c */ /* 0x000fe20003f04070 */
[----:B0-----:R-:W-:Y:S01]  /*7410*/  IMAD.MOV.U32 R3, RZ, RZ, R0 ;  /* 0x000000ffff037224 */ /* 0x001fe200078e0000 */
[----:B------:R-:W-:Y:S01]  /*7420*/  ISETP.GE.AND P6, PT, R16, RZ, PT ;  /* 0x000000ff1000720c */ /* 0x000fe20003fc6270 */
[----:B------:R-:W-:Y:S01]  /*7430*/  VIADD R16, R15, 0xfe ;  /* 0x000000fe0f107836 */ /* 0x000fe20000000000 */
[----:B------:R-:W-:Y:S01]  /*7440*/  IABS R26, R17 ;  /* 0x00000011001a7213 */ /* 0x000fe20000000000 */
[----:B------:R-:W-:Y:S01]  /*7450*/  @!P4 IMAD.MOV R3, RZ, RZ, -R3 ;  /* 0x000000ffff03c224 */ /* 0x000fe200078e0a03 */
[----:B------:R-:W-:Y:S01]  /*7460*/  ISETP.GE.AND P4, PT, R18, RZ, PT ;  /* 0x000000ff1200720c */ /* 0x000fe20003f86270 */
[----:B------:R-:W-:Y:S01]  /*7470*/  IMAD.HI.U32 R18, R14, R25, RZ ;  /* 0x000000190e127227 */ /* 0x000fe200078e00ff */
[----:B------:R-:W-:-:S02]  /*7480*/  IABS R11, R16 ;  /* 0x00000010000b7213 */ /* 0x000fc40000000000 */
[----:B------:R0:W-:Y:S01]  /*7490*/  STL [R1+0x33c], R3 ;  /* 0x00033c0301007387 */ /* 0x0001e20000100800 */
[--C-:B------:R-:W-:Y:S02]  /*74a0*/  @!P5 IMAD.IADD R13, R13, 0x1, -R5.reuse ;  /* 0x000000010d0dd824 */ /* 0x100fe400078e0a05 */
[--C-:B------:R-:W-:Y:S01]  /*74b0*/  @!P1 IMAD.IADD R10, R10, 0x1, -R5.reuse ;  /* 0x000000010a0a9824 */ /* 0x100fe200078e0a05 */
[----:B------:R-:W-:Y:S01]  /*74c0*/  ISETP.GE.AND P1, PT, R17, RZ, PT ;  /* 0x000000ff1100720c */ /* 0x000fe20003f26270 */
[----:B------:R-:W-:Y:S01]  /*74d0*/  IMAD.MOV R17, RZ, RZ, -R18 ;  /* 0x000000ffff117224 */ /* 0x000fe200078e0a12 */
[----:B------:R-:W-:Y:S01]  /*74e0*/  ISETP.GT.U32.AND P5, PT, R5, R13, PT ;  /* 0x0000000d0500720c */ /* 0x000fe20003fa4070 */
[----:B------:R-:W-:Y:S02]  /*74f0*/  @!P0 IMAD.IADD R4, R4, 0x1, -R5 ;  /* 0x0000000104048824 */ /* 0x000fe400078e0a05 */
[----:B------:R-:W-:-:S03]  /*7500*/  IMAD.HI.U32 R12, R14, R26, RZ ;  /* 0x0000001a0e0c7227 */ /* 0x000fc600078e00ff */
[C---:B------:R-:W-:Y:S01]  /*7510*/  ISETP.GT.U32.AND P0, PT, R5.reuse, R4, PT ;  /* 0x000000040500720c */ /* 0x040fe20003f04070 */
[C---:B------:R-:W-:Y:S02]  /*7520*/  IMAD R25, R5.reuse, R17, R25 ;  /* 0x0000001105197224 */ /* 0x040fe400078e0219 */
[----:B-1----:R-:W-:Y:S02]  /*7530*/  IMAD.MOV.U32 R6, RZ, RZ, R10 ;  /* 0x000000ffff067224 */ /* 0x002fe400078e000a */
[----:B------:R-:W-:Y:S02]  /*7540*/  IMAD.MOV R12, RZ, RZ, -R12 ;  /* 0x000000ffff0c7224 */ /* 0x000fe400078e0a0c */
[----:B------:R-:W-:Y:S01]  /*7550*/  @!P2 IMAD.MOV R6, RZ, RZ, -R6 ;  /* 0x000000ffff06a224 */ /* 0x000fe200078e0a06 */
[C---:B------:R-:W-:Y:S01]  /*7560*/  ISETP.GT.U32.AND P2, PT, R5.reuse, R25, PT ;  /* 0x000000190500720c */ /* 0x040fe20003f44070 */
[----:B------:R-:W-:Y:S02]  /*7570*/  IMAD R26, R5, R12, R26 ;  /* 0x0000000c051a7224 */ /* 0x000fe400078e021a */
[--C-:B------:R-:W-:Y:S01]  /*7580*/  @!P5 IMAD.IADD R13, R13, 0x1, -R5.reuse ;  /* 0x000000010d0dd824 */ /* 0x100fe200078e0a05 */
[----:B------:R-:W-:Y:S01]  /*7590*/  STL [R1+0x340], R6 ;  /* 0x0003400601007387 */ /* 0x000fe20000100800 */
[----:B------:R-:W-:Y:S01]  /*75a0*/  @!P0 IMAD.IADD R4, R4, 0x1, -R5 ;  /* 0x0000000104048824 */ /* 0x000fe200078e0a05 */
[----:B------:R-:W-:Y:S01]  /*75b0*/  ISETP.GT.U32.AND P5, PT, R5, R26, PT ;  /* 0x0000001a0500720c */ /* 0x000fe20003fa4070 */
[----:B------:R-:W-:Y:S01]  /*75c0*/  VIADD R17, R15, 0xfc ;  /* 0x000000fc0f117836 */ /* 0x000fe20000000000 */
[----:B------:R-:W-:Y:S01]  /*75d0*/  ISETP.GE.AND P0, PT, R16, RZ, PT ;  /* 0x000000ff1000720c */ /* 0x000fe20003f06270 */
[----:B0-----:R-:W-:-:S02]  /*75e0*/  IMAD.MOV.U32 R3, RZ, RZ, R4 ;  /* 0x000000ffff037224 */ /* 0x001fc400078e0004 */
[----:B------:R-:W-:-:S04]  /*75f0*/  IMAD.HI.U32 R0, R14, R11, RZ ;  /* 0x0000000b0e007227 */ /* 0x000fc800078e00ff */
[----:B------:R-:W-:Y:S02]  /*7600*/  @!P2 IMAD.IADD R25, R25, 0x1, -R5 ;  /* 0x000000011919a824 */ /* 0x000fe400078e0a05 */
[----:B------:R-:W-:Y:S01]  /*7610*/  @!P3 IMAD.MOV R3, RZ, RZ, -R3 ;  /* 0x000000ffff03b224 */ /* 0x000fe200078e0a03 */
[----:B------:R-:W-:Y:S01]  /*7620*/  ISETP.GE.AND P3, PT, R17, RZ, PT ;  /* 0x000000ff1100720c */ /* 0x000fe20003f66270 */
[----:B------:R-:W-:Y:S01]  /*7630*/  @!P5 IMAD.IADD R26, R26, 0x1, -R5 ;  /* 0x000000011a1ad824 */ /* 0x000fe200078e0a05 */
[----:B------:R-:W-:Y:S01]  /*7640*/  ISETP.GT.U32.AND P2, PT, R5, R25, PT ;  /* 0x000000190500720c */ /* 0x000fe20003f44070 */
[----:B------:R-:W-:Y:S01]  /*7650*/  IMAD.MOV R0, RZ, RZ, -R0 ;  /* 0x000000ffff007224 */ /* 0x000fe200078e0a00 */
[----:B------:R-:W-:Y:S01]  /*7660*/  IABS R17, R17 ;  /* 0x0000001100117213 */ /* 0x000fe20000000000 */
[----:B------:R-:W-:Y:S01]  /*7670*/  VIADD R10, R15, 0xfa ;  /* 0x000000fa0f0a7836 */ /* 0x000fe20000000000 */
[----:B------:R-:W-:Y:S01]  /*7680*/  ISETP.GT.U32.AND P5, PT, R5, R26, PT ;  /* 0x0000001a0500720c */ /* 0x000fe20003fa4070 */
[----:B------:R-:W-:Y:S01]  /*7690*/  VIADD R20, R15, 0xf6 ;  /* 0x000000f60f147836 */ /* 0x000fe20000000000 */
[----:B------:R0:W-:Y:S01]  /*76a0*/  STL [R1+0x344], R3 ;  /* 0x0003440301007387 */ /* 0x0001e20000100800 */
[----:B------:R-:W-:Y:S01]  /*76b0*/  IMAD.HI.U32 R18, R14, R17, RZ ;  /* 0x000000110e127227 */ /* 0x000fe200078e00ff */
[----:B------:R-:W-:-:S02]  /*76c0*/  IABS R12, R10 ;  /* 0x0000000a000c7213 */ /* 0x000fc40000000000 */
[----:B------:R-:W-:Y:S01]  /*76d0*/  IABS R21, R20 ;  /* 0x0000001400157213 */ /* 0x000fe20000000000 */
[----:B------:R-:W-:Y:S02]  /*76e0*/  IMAD R0, R5, R0, R11 ;  /* 0x0000000005007224 */ /* 0x000fe400078e020b */
[----:B------:R-:W-:Y:S02]  /*76f0*/  IMAD.MOV R18, RZ, RZ, -R18 ;  /* 0x000000ffff127224 */ /* 0x000fe400078e0a12 */
[----:B------:R-:W-:Y:S01]  /*7700*/  @!P2 IMAD.IADD R25, R25, 0x1, -R5 ;  /* 0x000000011919a824 */ /* 0x000fe200078e0a05 */
[----:B------:R-:W-:Y:S01]  /*7710*/  ISETP.GE.AND P2, PT, R10, RZ, PT ;  /* 0x000000ff0a00720c */ /* 0x000fe20003f46270 */
[----:B0-----:R-:W-:Y:S02]  /*7720*/  IMAD.MOV.U32 R3, RZ, RZ, R13 ;  /* 0x000000ffff037224 */ /* 0x001fe400078e000d */
[----:B------:R-:W-:Y:S02]  /*7730*/  VIADD R22, R15, 0xf8 ;  /* 0x000000f80f167836 */ /* 0x000fe40000000000 */
[----:B------:R-:W-:Y:S01]  /*7740*/  @!P6 IMAD.MOV R3, RZ, RZ, -R3 ;  /* 0x000000ffff03e224 */ /* 0x000fe200078e0a03 */
[C---:B------:R-:W-:Y:S01]  /*7750*/  ISETP.GT.U32.AND P6, PT, R5.reuse, R0, PT ;  /* 0x000000000500720c */ /* 0x040fe20003fc4070 */
[C---:B------:R-:W-:Y:S01]  /*7760*/  IMAD R10, R5.reuse, R18, R17 ;  /* 0x00000012050a7224 */ /* 0x040fe200078e0211 */
[----:B------:R-:W-:Y:S01]  /*7770*/  IABS R11, R22 ;  /* 0x00000016000b7213 */ /* 0x000fe20000000000 */
[----:B------:R-:W-:Y:S01]  /*7780*/  @!P5 IMAD.IADD R26, R26, 0x1, -R5 ;  /* 0x000000011a1ad824 */ /* 0x000fe200078e0a05 */
[----:B------:R0:W-:Y:S01]  /*7790*/  STL [R1+0x338], R3 ;  /* 0x0003380301007387 */ /* 0x0001e20000100800 */
[----:B------:R-:W-:Y:S01]  /*77a0*/  IMAD.HI.U32 R4, R14, R21, RZ ;  /* 0x000000150e047227 */ /* 0x000fe200078e00ff */
[----:B------:R-:W-:-:S03]  /*77b0*/  ISETP.GT.U32.AND P5, PT, R5, R10, PT ;  /* 0x0000000a0500720c */ /* 0x000fc60003fa4070 */
[----:B------:R-:W-:-:S04]  /*77c0*/  IMAD.HI.U32 R16, R14, R12, RZ ;  /* 0x0000000c0e107227 */ /* 0x000fc800078e00ff */
[----:B------:R-:W-:Y:S02]  /*77d0*/  IMAD.MOV R4, RZ, RZ, -R4 ;  /* 0x000000ffff047224 */ /* 0x000fe400078e0a04 */
[----:B------:R-:W-:-:S04]  /*77e0*/  IMAD.HI.U32 R19, R14, R11, RZ ;  /* 0x0000000b0e137227 */ /* 0x000fc800078e00ff */
[----:B------:R-:W-:Y:S02]  /*77f0*/  IMAD.MOV R16, RZ, RZ, -R16 ;  /* 0x000000ffff107224 */ /* 0x000fe400078e0a10 */
[C---:B------:R-:W-:Y:S02]  /*7800*/  IMAD R21, R5.reuse, R4, R21 ;  /* 0x0000000405157224 */ /* 0x040fe400078e0215 */
[----:B------:R-:W-:Y:S02]  /*7810*/  IMAD.MOV R13, RZ, RZ, -R19 ;  /* 0x000000ffff0d7224 */ /* 0x000fe400078e0a13 */
[----:B------:R-:W-:Y:S02]  /*7820*/  IMAD R12, R5, R16, R12 ;  /* 0x00000010050c7224 */ /* 0x000fe400078e020c */
[----:B------:R-:W-:Y:S02]  /*7830*/  VIADD R4, R15, 0xf4 ;  /* 0x000000f40f047836 */ /* 0x000fe40000000000 */
[----:B------:R-:W-:Y:S01]  /*7840*/  @!P6 IMAD.IADD R0, R0, 0x1, -R5 ;  /* 0x000000010000e824 */ /* 0x000fe200078e0a05 */
[C---:B------:R-:W-:Y:S01]  /*7850*/  ISETP.GT.U32.AND P6, PT, R5.reuse, R12, PT ;  /* 0x0000000c0500720c */ /* 0x040fe20003fc4070 */
[C---:B------:R-:W-:Y:S01]  /*7860*/  IMAD R11, R5.reuse, R13, R11 ;  /* 0x0000000d050b7224 */ /* 0x040fe200078e020b */
[----:B------:R-:W-:Y:S01]  /*7870*/  IABS R13, R4 ;  /* 0x00000004000d7213 */ /* 0x000fe20000000000 */
[----:B------:R-:W-:Y:S01]  /*7880*/  @!P5 IMAD.IADD R10, R10, 0x1, -R5 ;  /* 0x000000010a0ad824 */ /* 0x000fe200078e0a05 */
[----:B------:R-:W-:Y:S01]  /*7890*/  ISETP.GT.U32.AND P5, PT, R5, R0, PT ;  /* 0x000000000500720c */ /* 0x000fe20003fa4070 */
[----:B0-----:R-:W-:-:S02]  /*78a0*/  IMAD.MOV.U32 R3, RZ, RZ, R25 ;  /* 0x000000ffff037224 */ /* 0x001fc400078e0019 */
[----:B------:R-:W-:-:S04]  /*78b0*/  IMAD.HI.U32 R27, R14, R13, RZ ;  /* 0x0000000d0e1b7227 */ /* 0x000fc800078e00ff */
[----:B------:R-:W-:Y:S01]  /*78c0*/  @!P4 IMAD.MOV R3, RZ, RZ, -R3 ;  /* 0x000000ffff03c224 */ /* 0x000fe200078e0a03 */
[----:B------:R-:W-:Y:S01]  /*78d0*/  ISETP.GT.U32.AND P4, PT, R5, R10, PT ;  /* 0x0000000a0500720c */ /* 0x000fe20003f84070 */
[----:B------:R-:W-:Y:S02]  /*78e0*/  VIADD R17, R15, 0xf2 ;  /* 0x000000f20f117836 */ /* 0x000fe40000000000 */
[----:B------:R-:W-:Y:S01]  /*78f0*/  IMAD.MOV R27, RZ, RZ, -R27 ;  /* 0x000000ffff1b7224 */ /* 0x000fe200078e0a1b */
[----:B------:R0:W-:Y:S01]  /*7900*/  STL [R1+0x30c], R3 ;  /* 0x00030c0301007387 */ /* 0x0001e20000100800 */
[--C-:B------:R-:W-:Y:S01]  /*7910*/  @!P6 IMAD.IADD R12, R12, 0x1, -R5.reuse ;  /* 0x000000010c0ce824 */ /* 0x100fe200078e0a05 */
[----:B------:R-:W-:Y:S01]  /*7920*/  IABS R23, R17 ;  /* 0x0000001100177213 */ /* 0x000fe20000000000 */
[----:B------:R-:W-:Y:S01]  /*7930*/  @!P5 IMAD.IADD R0, R0, 0x1, -R5 ;  /* 0x000000010000d824 */ /* 0x000fe200078e0a05 */
[C---:B------:R-:W-:Y:S01]  /*7940*/  ISETP.GT.U32.AND P5, PT, R5.reuse, R21, PT ;  /* 0x000000150500720c */ /* 0x040fe20003fa4070 */
[C---:B------:R-:W-:Y:S01]  /*7950*/  IMAD R13, R5.reuse, R27, R13 ;  /* 0x0000001b050d7224 */ /* 0x040fe200078e020d */
[----:B------:R-:W-:Y:S01]  /*7960*/  ISETP.GT.U32.AND P6, PT, R5, R12, PT ;  /* 0x0000000c0500720c */ /* 0x000fe20003fc4070 */
[----:B------:R-:W-:-:S02]  /*7970*/  VIADD R18, R15, 0xf0 ;  /* 0x000000f00f127836 */ /* 0x000fc40000000000 */
[----:B------:R-:W-:Y:S01]  /*7980*/  @!P4 IMAD.IADD R10, R10, 0x1, -R5 ;  /* 0x000000010a0ac824 */ /* 0x000fe200078e0a05 */
[----:B------:R-:W-:Y:S01]  /*7990*/  ISETP.GT.U32.AND P4, PT, R5, R13, PT ;  /* 0x0000000d0500720c */ /* 0x000fe20003f84070 */
[----:B0-----:R-:W-:Y:S01]  /*79a0*/  IMAD.MOV.U32 R3, RZ, RZ, R26 ;  /* 0x000000ffff037224 */ /* 0x001fe200078e001a */
[----:B------:R-:W-:Y:S01]  /*79b0*/  IABS R24, R18 ;  /* 0x0000001200187213 */ /* 0x000fe20000000000 */
[----:B------:R-:W-:-:S04]  /*79c0*/  IMAD.HI.U32 R25, R14, R23, RZ ;  /* 0x000000170e197227 */ /* 0x000fc800078e00ff */
[----:B------:R-:W-:Y:S01]  /*79d0*/  @!P1 IMAD.MOV R3, RZ, RZ, -R3 ;  /* 0x000000ffff039224 */ /* 0x000fe200078e0a03 */
[----:B------:R-:W-:Y:S01]  /*79e0*/  ISETP.GT.U32.AND P1, PT, R5, R11, PT ;  /* 0x0000000b0500720c */ /* 0x000fe20003f24070 */
[----:B------:R-:W-:Y:S02]  /*79f0*/  VIADD R19, R15, 0xee ;  /* 0x000000ee0f137836 */ /* 0x000fe40000000000 */
[----:B------:R-:W-:Y:S01]  /*7a00*/  IMAD.MOV R25, RZ, RZ, -R25 ;  /* 0x000000ffff197224 */ /* 0x000fe200078e0a19 */
[----:B------:R0:W-:Y:S01]  /*7a10*/  STL [R1+0x308], R3 ;  /* 0x0003080301007387 */ /* 0x0001e20000100800 */
[----:B------:R-:W-:Y:S01]  /*7a20*/  IMAD.MOV.U32 R6, RZ, RZ, R0 ;  /* 0x000000ffff067224 */ /* 0x000fe200078e0000 */
[----:B------:R-:W-:Y:S01]  /*7a30*/  IABS R16, R19 ;  /* 0x0000001300107213 */ /* 0x000fe20000000000 */
[----:B------:R-:W-:Y:S02]  /*7a40*/  IMAD R23, R5, R25, R23 ;  /* 0x0000001905177224 */ /* 0x000fe400078e0217 */
[----:B------:R-:W-:Y:S01]  /*7a50*/  @!P5 IMAD.IADD R21, R21, 0x1, -R5 ;  /* 0x000000011515d824 */ /* 0x000fe200078e0a05 */
[----:B------:R-:W-:Y:S01]  /*7a60*/  ISETP.GE.AND P5, PT, R20, RZ, PT ;  /* 0x000000ff1400720c */ /* 0x000fe20003fa6270 */
[----:B------:R-:W-:-:S04]  /*7a70*/  IMAD.HI.U32 R26, R14, R24, RZ ;  /* 0x000000180e1a7227 */ /* 0x000fc800078e00ff */
[--C-:B------:R-:W-:Y:S01]  /*7a80*/  @!P1 IMAD.IADD R11, R11, 0x1, -R5.reuse ;  /* 0x000000010b0b9824 */ /* 0x100fe200078e0a05 */
[----:B------:R-:W-:Y:S01]  /*7a90*/  ISETP.GE.AND P1, PT, R22, RZ, PT ;  /* 0x000000ff1600720c */ /* 0x000fe20003f26270 */
[----:B0-----:R-:W-:Y:S02]  /*7aa0*/  IMAD.MOV.U32 R3, RZ, RZ, R10 ;  /* 0x000000ffff037224 */ /* 0x001fe400078e000a */
[----:B------:R-:W-:Y:S01]  /*7ab0*/  @!P0 IMAD.MOV R6, RZ, RZ, -R6 ;  /* 0x000000ffff068224 */ /* 0x000fe200078e0a06 */
[C---:B------:R-:W-:Y:S01]  /*7ac0*/  ISETP.GT.U32.AND P0, PT, R5.reuse, R21, PT ;  /* 0x000000150500720c */ /* 0x040fe20003f04070 */
[--C-:B------:R-:W-:Y:S01]  /*7ad0*/  @!P6 IMAD.IADD R12, R12, 0x1, -R5.reuse ;  /* 0x000000010c0ce824 */ /* 0x100fe200078e0a05 */
[----:B------:R-:W-:Y:S01]  /*7ae0*/  ISETP.GT.U32.AND P6, PT, R5, R23, PT ;  /* 0x000000170500720c */ /* 0x000fe20003fc4070 */
[----:B------:R-:W-:Y:S01]  /*7af0*/  @!P4 IMAD.IADD R13, R13, 0x1, -R5 ;  /* 0x000000010d0dc824 */ /* 0x000fe200078e0a05 */
[C---:B------:R-:W-:Y:S01]  /*7b00*/  ISETP.GT.U32.AND P4, PT, R5.reuse, R11, PT ;  /* 0x0000000b0500720c */ /* 0x040fe20003f84070 */
[----:B------:R-:W-:Y:S01]  /*7b10*/  @!P3 IMAD.MOV R3, RZ, RZ, -R3 ;  /* 0x000000ffff03b224 */ /* 0x000fe200078e0a03 */
[----:B------:R-:W-:Y:S01]  /*7b20*/  STL [R1+0x304], R6 ;  /* 0x0003040601007387 */ /* 0x000fe20000100800 */
[----:B------:R-:W-:Y:S01]  /*7b30*/  IMAD.HI.U32 R27, R14, R16, RZ ;  /* 0x000000100e1b7227 */ /* 0x000fe200078e00ff */
[----:B------:R-:W-:-:S02]  /*7b40*/  ISETP.GT.U32.AND P3, PT, R5, R13, PT ;  /* 0x0000000d0500720c */ /* 0x000fc40003f64070 */
[----:B------:R0:W-:Y:S01]  /*7b50*/  STL [R1+0x300], R3 ;  /* 0x0003000301007387 */ /* 0x0001e20000100800 */
[----:B------:R-:W-:Y:S02]  /*7b60*/  IMAD.MOV R26, RZ, RZ, -R26 ;  /* 0x000000ffff1a7224 */ /* 0x000fe400078e0a1a */
[----:B------:R-:W-:Y:S02]  /*7b70*/  IMAD.MOV R27, RZ, RZ, -R27 ;  /* 0x000000ffff1b7224 */ /* 0x000fe400078e0a1b */
[C---:B------:R-:W-:Y:S02]  /*7b80*/  IMAD R24, R5.reuse, R26, R24 ;  /* 0x0000001a05187224 */ /* 0x040fe400078e0218 */
[----:B------:R-:W-:Y:S02]  /*7b90*/  IMAD R16, R5, R27, R16 ;  /* 0x0000001b05107224 */ /* 0x000fe400078e0210 */
[----:B------:R-:W-:Y:S02]  /*7ba0*/  VIADD R22, R15, 0xec ;  /* 0x000000ec0f167836 */ /* 0x000fe40000000000 */
[----:B0-----:R-:W-:-:S02]  /*7bb0*/  IMAD.MOV.U32 R3, RZ, RZ, R12 ;  /* 0x000000ffff037224 */ /* 0x001fc400078e000c */
[----:B------:R-:W-:Y:S01]  /*7bc0*/  @!P6 IMAD.IADD R23, R23, 0x1, -R5 ;  /* 0x000000011717e824 */ /* 0x000fe200078e0a05 */
[----:B------:R-:W-:Y:S01]  /*7bd0*/  IABS R0, R22 ;  /* 0x0000001600007213 */ /* 0x000fe20000000000 */
[----:B------:R-:W-:Y:S01]  /*7be0*/  @!P2 IMAD.MOV R3, RZ, RZ, -R3 ;  /* 0x000000ffff03a224 */ /* 0x000fe200078e0a03 */
[----:B------:R-:W-:Y:S01]  /*7bf0*/  ISETP.GT.U32.AND P2, PT, R5, R24, PT ;  /* 0x000000180500720c */ /* 0x000fe20003f44070 */
[--C-:B------:R-:W-:Y:S01]  /*7c00*/  @!P4 IMAD.IADD R11, R11, 0x1, -R5.reuse ;  /* 0x000000010b0bc824 */ /* 0x100fe200078e0a05 */
[----:B------:R-:W-:Y:S01]  /*7c10*/  ISETP.GT.U32.AND P6, PT, R5, R23, PT ;  /* 0x000000170500720c */ /* 0x000fe20003fc4070 */
[----:B------:R-:W-:Y:S01]  /*7c20*/  @!P0 IMAD.IADD R21, R21, 0x1, -R5 ;  /* 0x0000000115158824 */ /* 0x000fe200078e0a05 */
[----:B------:R-:W-:Y:S01]  /*7c30*/  ISETP.GT.U32.AND P0, PT, R5, R16, PT ;  /* 0x000000100500720c */ /* 0x000fe20003f04070 */
[----:B------:R-:W-:Y:S01]  /*7c40*/  IMAD.MOV.U32 R6, RZ, RZ, R11 ;  /* 0x000000ffff067224 */ /* 0x000fe200078e000b */
[----:B------:R-:W-:Y:S01]  /*7c50*/  ISETP.GE.AND P4, PT, R4, RZ, PT ;  /* 0x000000ff0400720c */ /* 0x000fe20003f86270 */
[----:B------:R-:W-:Y:S01]  /*7c60*/  VIADD R20, R15, 0xea ;  /* 0x000000ea0f147836 */ /* 0x000fe20000000000 */
[----:B------:R0:W-:Y:S01]  /*7c70*/  STL [R1+0x2fc], R3 ;  /* 0x0002fc0301007387 */ /* 0x0001e20000100800 */
[----:B------:R-:W-:-:S03]  /*7c80*/  IMAD.HI.U32 R12, R14, R0, RZ ;  /* 0x000000000e0c7227 */ /* 0x000fc600078e00ff */
[----:B------:R-:W-:Y:S01]  /*7c90*/  IABS R10, R20 ;  /* 0x00000014000a7213 */ /* 0x000fe20000000000 */
[----:B------:R-:W-:Y:S02]  /*7ca0*/  @!P1 IMAD.MOV R6, RZ, RZ, -R6 ;  /* 0x000000ffff069224 */ /* 0x000fe400078e0a06 */
[--C-:B------:R-:W-:Y:S01]  /*7cb0*/  @!P3 IMAD.IADD R13, R13, 0x1, -R5.reuse ;  /* 0x000000010d0db824 */ /* 0x100fe200078e0a05 */
[----:B------:R-:W-:Y:S01]  /*7cc0*/  ISETP.GE.AND P3, PT, R17, RZ, PT ;  /* 0x000000ff1100720c */ /* 0x000fe20003f66270 */
[----:B------:R-:W-:Y:S01]  /*7cd0*/  @!P2 IMAD.IADD R24, R24, 0x1, -R5 ;  /* 0x000000011818a824 */ /* 0x000fe200078e0a05 */
[----:B------:R1:W-:Y:S01]  /*7ce0*/  STL [R1+0x2e4], R6 ;  /* 0x0002e40601007387 */ /* 0x0003e20000100800 */
[----:B------:R-:W-:Y:S01]  /*7cf0*/  IMAD.MOV R12, RZ, RZ, -R12 ;  /* 0x000000ffff0c7224 */ /* 0x000fe200078e0a0c */
[----:B------:R-:W-:Y:S01]  /*7d00*/  ISETP.GE.AND P2, PT, R19, RZ, PT ;  /* 0x000000ff1300720c */ /* 0x000fe20003f46270 */
[----:B0-----:R-:W-:Y:S02]  /*7d10*/  IMAD.MOV.U32 R3, RZ, RZ, R21 ;  /* 0x000000ffff037224 */ /* 0x001fe400078e0015 */
[----:B------:R-:W-:Y:S01]  /*7d20*/  @!P0 IMAD.IADD R16, R16, 0x1, -R5 ;  /* 0x0000000110108824 */ /* 0x000fe200078e0a05 */
[C---:B------:R-:W-:Y:S01]  /*7d30*/  ISETP.GT.U32.AND P0, PT, R5.reuse, R24, PT ;  /* 0x000000180500720c */ /* 0x040fe20003f04070 */
[----:B------:R-:W-:-:S02]  /*7d40*/  IMAD R11, R5, R12, R0 ;  /* 0x0000000c050b7224 */ /* 0x000fc400078e0200 */
[----:B------:R-:W-:Y:S01]  /*7d50*/  IMAD.MOV.U32 R4, RZ, RZ, R10 ;  /* 0x000000ffff047224 */ /* 0x000fe200078e000a */
[----:B------:R-:W-:Y:S01]  /*7d60*/  ISETP.GT.U32.AND P1, PT, R5, R16, PT ;  /* 0x000000100500720c */ /* 0x000fe20003f24070 */
[----:B-1----:R-:W-:Y:S02]  /*7d70*/  IMAD.MOV.U32 R6, RZ, RZ, R13 ;  /* 0x000000ffff067224 */ /* 0x002fe400078e000d */
[----:B------:R-:W-:Y:S01]  /*7d80*/  @!P5 IMAD.MOV R3, RZ, RZ, -R3 ;  /* 0x000000ffff03d224 */ /* 0x000fe200078e0a03 */
[----:B------:R-:W-:Y:S01]  /*7d90*/  ISETP.GE.AND P5, PT, R22, RZ, PT ;  /* 0x000000ff1600720c */ /* 0x000fe20003fa6270 */
[----:B------:R-:W-:Y:S01]  /*7da0*/  @!P6 IMAD.IADD R23, R23, 0x1, -R5 ;  /* 0x000000011717e824 */ /* 0x000fe200078e0a05 */
[----:B------:R-:W-:Y:S01]  /*7db0*/  ISETP.GE.AND P6, PT, R18, RZ, PT ;  /* 0x000000ff1200720c */ /* 0x000fe20003fc6270 */
[----:B------:R-:W-:Y:S01]  /*7dc0*/  @!P4 IMAD.MOV R6, RZ, RZ, -R6 ;  /* 0x000000ffff06c224 */ /* 0x000fe200078e0a06 */
[----:B------:R-:W-:Y:S01]  /*7dd0*/  ISETP.GT.U32.AND P4, PT, R5, R11, PT ;  /* 0x0000000b0500720c */ /* 0x000fe20003f84070 */
[----:B------:R-:W-:Y:S01]  /*7de0*/  IMAD.HI.U32 R10, R14, R4, RZ ;  /* 0x000000040e0a7227 */ /* 0x000fe200078e00ff */
[----:B------:R0:W-:Y:S03]  /*7df0*/  STL [R1+0x2d8], R3 ;  /* 0x0002d80301007387 */ /* 0x0001e60000100800 */
[----:B------:R-:W-:Y:S01]  /*7e00*/  IMAD.MOV R10, RZ, RZ, -R10 ;  /* 0x000000ffff0a7224 */ /* 0x000fe200078e0a0a */
[----:B------:R-:W-:Y:S01]  /*7e10*/  STL [R1+0x2d4], R6 ;  /* 0x0002d40601007387 */ /* 0x000fe20000100800 */
[----:B------:R-:W-:-:S02]  /*7e20*/  VIADD R0, R15, 0xe6 ;  /* 0x000000e60f007836 */ /* 0x000fc40000000000 */
[----:B------:R-:W-:Y:S02]  /*7e30*/  IMAD R4, R5, R10, R4 ;  /* 0x0000000a05047224 */ /* 0x000fe400078e0204 */
[----:B------:R-:W-:Y:S01]  /*7e40*/  VIADD R10, R15, 0xe8 ;  /* 0x000000e80f0a7836 */ /* 0x000fe20000000000 */
[----:B------:R-:W-:Y:S01]  /*7e50*/  IABS R12, R0 ;  /* 0x00000000000c7213 */ /* 0x000fe20000000000 */
[----:B0-----:R-:W-:Y:S02]  /*7e60*/  IMAD.MOV.U32 R3, RZ, RZ, R23 ;  /* 0x000000ffff037224 */ /* 0x001fe400078e0017 */
[----:B------:R-:W-:Y:S01]  /*7e70*/  @!P0 IMAD.IADD R24, R24, 0x1, -R5 ;  /* 0x0000000118188824 */ /* 0x000fe200078e0a05 */
[----:B------:R-:W-:Y:S01]  /*7e80*/  IABS R19, R10 ;  /* 0x0000000a00137213 */ /* 0x000fe20000000000 */
[----:B------:R-:W-:Y:S01]  /*7e90*/  @!P3 IMAD.MOV R3, RZ, RZ, -R3 ;  /* 0x000000ffff03b224 */ /* 0x000fe200078e0a03 */
[----:B------:R-:W-:Y:S01]  /*7ea0*/  ISETP.GT.U32.AND P3, PT, R5, R4, PT ;  /* 0x000000040500720c */ /* 0x000fe20003f64070 */
[--C-:B------:R-:W-:Y:S01]  /*7eb0*/  @!P4 IMAD.IADD R11, R11, 0x1, -R5.reuse ;  /* 0x000000010b0bc824 */ /* 0x100fe200078e0a05 */
[----:B------:R-:W-:Y:S01]  /*7ec0*/  ISETP.GE.AND P4, PT, R0, RZ, PT ;  /* 0x000000ff0000720c */ /* 0x000fe20003f86270 */
[----:B------:R-:W-:Y:S01]  /*7ed0*/  @!P1 IMAD.IADD R16, R16, 0x1, -R5 ;  /* 0x0000000110109824 */ /* 0x000fe200078e0a05 */
[----:B------:R0:W-:Y:S01]  /*7ee0*/  STL [R1+0x2a4], R3 ;  /* 0x0002a40301007387 */ /* 0x0001e20000100800 */
[----:B------:R-:W-:Y:S01]  /*7ef0*/  ISETP.GE.AND P1, PT, R10, RZ, PT ;  /* 0x000000ff0a00720c */ /* 0x000fe20003f26270 */
[----:B------:R-:W-:Y:S01]  /*7f00*/  IMAD.MOV.U32 R10, RZ, RZ, R12 ;  /* 0x000000ffff0a7224 */ /* 0x000fe200078e000c */
[----:B------:R-:W-:Y:S01]  /*7f10*/  ISETP.GE.AND P0, PT, R20, RZ, PT ;  /* 0x000000ff1400720c */ /* 0x000fe20003f06270 */
[----:B------:R-:W-:-:S04]  /*7f20*/  IMAD.HI.U32 R12, R14, R19, RZ ;  /* 0x000000130e0c7227 */ /* 0x000fc800078e00ff */
[----:B------:R-:W-:Y:S02]  /*7f30*/  IMAD.MOV R12, RZ, RZ, -R12 ;  /* 0x000000ffff0c7224 */ /* 0x000fe400078e0a0c */
[----:B0-----:R-:W-:Y:S02]  /*7f40*/  IMAD.MOV.U32 R3, RZ, RZ, R24 ;  /* 0x000000ffff037224 */ /* 0x001fe400078e0018 */
[C---:B------:R-:W-:Y:S02]  /*7f50*/  IMAD R19, R5.reuse, R12, R19 ;  /* 0x0000000c05137224 */ /* 0x040fe400078e0213 */
[----:B------:R-:W-:Y:S01]  /*7f60*/  @!P6 IMAD.MOV R3, RZ, RZ, -R3 ;  /* 0x000000ffff03e224 */ /* 0x000fe200078e0a03 */
[C---:B------:R-:W-:Y:S01]  /*7f70*/  ISETP.GT.U32.AND P6, PT, R5.reuse, R11, PT ;  /* 0x0000000b0500720c */ /* 0x040fe20003fc4070 */
[----:B------:R-:W-:Y:S02]  /*7f80*/  @!P3 IMAD.IADD R4, R4, 0x1, -R5 ;  /* 0x000000010404b824 */ /* 0x000fe400078e0a05 */
[----:B------:R-:W-:Y:S01]  /*7f90*/  IMAD.HI.U32 R0, R14, R10, RZ ;  /* 0x0000000a0e007227 */ /* 0x000fe200078e00ff */
[----:B------:R0:W-:Y:S02]  /*7fa0*/  STL [R1+0x2a8], R3 ;  /* 0x0002a80301007387 */ /* 0x0001e40000100800 */
[----:B------:R-:W-:Y:S01]  /*7fb0*/  ISETP.GT.U32.AND P3, PT, R5, R4, PT ;  /* 0x000000040500720c */ /* 0x000fe20003f64070 */
[----:B------:R-:W-:-:S02]  /*7fc0*/  IMAD.MOV R0, RZ, RZ, -R0 ;  /* 0x000000ffff007224 */ /* 0x000fc400078e0a00 */
[----:B------:R-:W-:Y:S02]  /*7fd0*/  VIADD R18, R15, 0xe4 ;  /* 0x000000e40f127836 */ /* 0x000fe40000000000 */
[----:B------:R-:W-:Y:S02]  /*7fe0*/  IMAD R10, R5, R0, R10 ;  /* 0x00000000050a7224 */ /* 0x000fe400078e020a */
[----:B------:R-:W-:Y:S01]  /*7ff0*/  @!P6 IMAD.IADD R11, R11, 0x1, -R5 ;  /* 0x000000010b0be824 */ /* 0x000fe200078e0a05 */
[C---:B------:R-:W-:Y:S01]  /*8000*/  ISETP.GT.U32.AND P6, PT, R5.reuse, R19, PT ;  /* 0x000000130500720c */ /* 0x040fe20003fc4070 */
[----:B0-----:R-:W-:Y:S02]  /*8010*/  IMAD.MOV.U32 R3, RZ, RZ, R16 ;  /* 0x000000ffff037224 */ /* 0x001fe400078e0010 */
[----:B------:R-:W-:Y:S02]  /*8020*/  IMAD.MOV.U32 R6, RZ, RZ, R11 ;  /* 0x000000ffff067224 */ /* 0x000fe400078e000b */
[----:B------:R-:W-:Y:S01]  /*8030*/  @!P2 IMAD.MOV R3, RZ, RZ, -R3 ;  /* 0x000000ffff03a224 */ /* 0x000fe200078e0a03 */
[----:B------:R-:W-:Y:S01]  /*8040*/  ISETP.GE.AND P2, PT, R18, RZ, PT ;  /* 0x000000ff1200720c */ /* 0x000fe20003f46270 */
[----:B------:R-:W-:Y:S01]  /*8050*/  @!P5 IMAD.MOV R6, RZ, RZ, -R6 ;  /* 0x000000ffff06d224 */ /* 0x000fe200078e0a06 */
[----:B------:R-:W-:Y:S01]  /*8060*/  ISETP.GT.U32.AND P5, PT, R5, R10, PT ;  /* 0x0000000a0500720c */ /* 0x000fe20003fa4070 */
[----:B------:R-:W-:Y:S01]  /*8070*/  @!P3 IMAD.IADD R4, R4, 0x1, -R5 ;  /* 0x000000010404b824 */ /* 0x000fe200078e0a05 */
[----:B------:R-:W-:Y:S01]  /*8080*/  IABS R18, R18 ;  /* 0x0000001200127213 */ /* 0x000fe20000000000 */
[----:B------:R0:W-:Y:S01]  /*8090*/  STL [R1+0x2ac], R3 ;  /* 0x0002ac0301007387 */ /* 0x0001e20000100800 */
[----:B------:R-:W-:-:S02]  /*80a0*/  VIADD R17, R15, 0xe0 ;  /* 0x000000e00f117836 */ /* 0x000fc40000000000 */
[----:B------:R-:W-:Y:S01]  /*80b0*/  @!P6 IMAD.IADD R19, R19, 0x1, -R5 ;  /* 0x000000011313e824 */ /* 0x000fe200078e0a05 */
[----:B------:R-:W-:Y:S01]  /*80c0*/  STL [R1+0x2b0], R6 ;  /* 0x0002b00601007387 */ /* 0x000fe20000100800 */
[----:B------:R-:W-:-:S03]  /*80d0*/  IMAD.HI.U32 R12, R14, R18, RZ ;  /* 0x000000120e0c7227 */ /* 0x000fc600078e00ff */
[----:B------:R-:W-:Y:S01]  /*80e0*/  ISETP.GT.U32.AND P6, PT, R5, R19, PT ;  /* 0x000000130500720c */ /* 0x000fe20003fc4070 */
[C---:B------:R-:W-:Y:S02]  /*80f0*/  VIADD R13, R15.reuse, 0xe2 ;  /* 0x000000e20f0d7836 */ /* 0x040fe40000000000 */
[----:B0-----:R-:W-:Y:S02]  /*8100*/  IMAD.MOV.U32 R3, RZ, RZ, R4 ;  /* 0x000000ffff037224 */ /* 0x001fe400078e0004 */
[----:B------:R-:W-:Y:S01]  /*8110*/  VIADD R0, R15, 0xde ;  /* 0x000000de0f007836 */ /* 0x000fe20000000000 */
[----:B------:R-:W-:Y:S01]  /*8120*/  ISETP.GE.AND P3, PT, R13, RZ, PT ;  /* 0x000000ff0d00720c */ /* 0x000fe20003f66270 */
[----:B------:R-:W-:Y:S01]  /*8130*/  @!P0 IMAD.MOV R3, RZ, RZ, -R3 ;  /* 0x000000ffff038224 */ /* 0x000fe200078e0a03 */
[----:B------:R-:W-:Y:S01]  /*8140*/  ISETP.GE.AND P0, PT, R17, RZ, PT ;  /* 0x000000ff1100720c */ /* 0x000fe20003f06270 */
[----:B------:R-:W-:Y:S01]  /*8150*/  IMAD.MOV R11, RZ, RZ, -R12 ;  /* 0x000000ffff0b7224 */ /* 0x000fe200078e0a0c */
[----:B------:R-:W-:Y:S01]  /*8160*/  IABS R17, R17 ;  /* 0x0000001100117213 */ /* 0x000fe20000000000 */
[--C-:B------:R-:W-:Y:S01]  /*8170*/  @!P5 IMAD.IADD R10, R10, 0x1, -R5.reuse ;  /* 0x000000010a0ad824 */ /* 0x100fe200078e0a05 */
[----:B------:R-:W-:Y:S01]  /*8180*/  IABS R13, R13 ;  /* 0x0000000d000d7213 */ /* 0x000fe20000000000 */
[C---:B------:R-:W-:Y:S01]  /*8190*/  IMAD R18, R5.reuse, R11, R18 ;  /* 0x0000000b05127224 */ /* 0x040fe200078e0212 */
[----:B------:R-:W-:Y:S01]  /*81a0*/  IABS R16, R0 ;  /* 0x0000000000107213 */ /* 0x000fe20000000000 */
[C---:B------:R-:W-:Y:S01]  /*81b0*/  IMAD.HI.U32 R11, R14.reuse, R17, RZ ;  /* 0x000000110e0b7227 */ /* 0x040fe200078e00ff */
[----:B------:R-:W-:Y:S01]  /*81c0*/  ISETP.GT.U32.AND P5, PT, R5, R10, PT ;  /* 0x0000000a0500720c */ /* 0x000fe20003fa4070 */
[----:B------:R0:W-:Y:S02]  /*81d0*/  STL [R1+0x2d0], R3 ;  /* 0x0002d00301007387 */ /* 0x0001e40000100800 */
[----:B------:R-:W-:Y:S01]  /*81e0*/  @!P6 IMAD.IADD R19, R19, 0x1, -R5 ;  /* 0x000000011313e824 */ /* 0x000fe200078e0a05 */
[----:B------:R-:W-:Y:S01]  /*81f0*/  ISETP.GT.U32.AND P6, PT, R5, R18, PT ;  /* 0x000000120500720c */ /* 0x000fe20003fc4070 */
[----:B------:R-:W-:-:S04]  /*8200*/  IMAD.HI.U32 R4, R14, R13, RZ ;  /* 0x0000000d0e047227 */ /* 0x000fc800078e00ff */
[----:B------:R-:W-:-:S04]  /*8210*/  IMAD.HI.U32 R12, R14, R16, RZ ;  /* 0x000000100e0c7227 */ /* 0x000fc800078e00ff */
[----:B------:R-:W-:Y:S02]  /*8220*/  IMAD.MOV R11, RZ, RZ, -R11 ;  /* 0x000000ffff0b7224 */ /* 0x000fe400078e0a0b */
[----:B------:R-:W-:Y:S02]  /*8230*/  IMAD.MOV R4, RZ, RZ, -R4 ;  /* 0x000000ffff047224 */ /* 0x000fe400078e0a04 */
[----:B------:R-:W-:Y:S02]  /*8240*/  IMAD.MOV R12, RZ, RZ, -R12 ;  /* 0x000000ffff0c7224 */ /* 0x000fe400078e0a0c */
[C---:B------:R-:W-:Y:S02]  /*8250*/  IMAD R17, R5.reuse, R11, R17 ;  /* 0x0000000b05117224 */ /* 0x040fe400078e0211 */
[----:B------:R-:W-:Y:S02]  /*8260*/  IMAD R13, R5, R4, R13 ;  /* 0x00000004050d7224 */ /* 0x000fe400078e020d */
        /* <DEDUP_REMOVED lines=8> */
[C---:B------:R-:W-:Y:S01]  /*82f0*/  VIADD R24, R15.reuse, 0xdc ;  /* 0x000000dc0f187836 */ /* 0x040fe20000000000 */
[----:B------:R0:W-:Y:S01]  /*8300*/  STL [R1+0x2cc], R3 ;  /* 0x0002cc0301007387 */ /* 0x0001e20000100800 */
[----:B------:R-:W-:-:S02]  /*8310*/  VIADD R21, R15, 0xda ;  /* 0x000000da0f157836 */ /* 0x000fc40000000000 */
[C---:B------:R-:W-:Y:S01]  /*8320*/  VIADD R12, R15.reuse, 0xd8 ;  /* 0x000000d80f0c7836 */ /* 0x040fe20000000000 */
[----:B------:R-:W-:Y:S01]  /*8330*/  IABS R4, R24 ;  /* 0x0000001800047213 */ /* 0x000fe20000000000 */
[----:B------:R-:W-:Y:S01]  /*8340*/  VIADD R7, R15, 0x10 ;  /* 0x000000100f077836 */ /* 0x000fe20000000000 */
[----:B------:R-:W-:Y:S01]  /*8350*/  IABS R20, R21 ;  /* 0x0000001500147213 */ /* 0x000fe20000000000 */
[--C-:B------:R-:W-:Y:S01]  /*8360*/  @!P5 IMAD.IADD R17, R17, 0x1, -R5.reuse ;  /* 0x000000011111d824 */ /* 0x100fe200078e0a05 */
[----:B------:R-:W-:Y:S01]  /*8370*/  IABS R23, R12 ;  /* 0x0000000c00177213 */ /* 0x000fe20000000000 */
[--C-:B------:R-:W-:Y:S01]  /*8380*/  @!P1 IMAD.IADD R13, R13, 0x1, -R5.reuse ;  /* 0x000000010d0d9824 */ /* 0x100fe200078e0a05 */
[C---:B------:R-:W-:Y:S01]  /*8390*/  ISETP.GT.U32.AND P1, PT, R5.reuse, R18, PT ;  /* 0x000000120500720c */ /* 0x040fe20003f24070 */
[----:B------:R-:W-:Y:S01]  /*83a0*/  @!P6 IMAD.IADD R16, R16, 0x1, -R5 ;  /* 0x000000011010e824 */ /* 0x000fe200078e0a05 */
[C---:B------:R-:W-:Y:S01]  /*83b0*/  ISETP.GT.U32.AND P6, PT, R5.reuse, R17, PT ;  /* 0x000000110500720c */ /* 0x040fe20003fc4070 */
[----:B0-----:R-:W-:Y:S01]  /*83c0*/  IMAD.MOV.U32 R3, RZ, RZ, R10 ;  /* 0x000000ffff037224 */ /* 0x001fe200078e000a */
[----:B------:R-:W-:Y:S01]  /*83d0*/  ISETP.GT.U32.AND P5, PT, R5, R13, PT ;  /* 0x0000000d0500720c */ /* 0x000fe20003fa4070 */
[----:B------:R-:W-:-:S04]  /*83e0*/  IMAD.HI.U32 R11, R14, R4, RZ ;  /* 0x000000040e0b7227 */ /* 0x000fc800078e00ff */
[----:B------:R-:W-:-:S04]  /*83f0*/  IMAD.HI.U32 R10, R14, R20, RZ ;  /* 0x000000140e0a7227 */ /* 0x000fc800078e00ff */
[----:B------:R-:W-:Y:S02]  /*8400*/  IMAD.MOV R11, RZ, RZ, -R11 ;  /* 0x000000ffff0b7224 */ /* 0x000fe400078e0a0b */
        /* <DEDUP_REMOVED lines=11> */
[--C-:B------:R-:W-:Y:S01]  /*84c0*/  @!P5 IMAD.IADD R13, R13, 0x1, -R5.reuse ;  /* 0x000000010d0dd824 */ /* 0x100fe200078e0a05 */
[----:B------:R-:W-:Y:S01]  /*84d0*/  ISETP.GE.AND P5, PT, R0, RZ, PT ;  /* 0x000000ff0000720c */ /* 0x000fe20003fa6270 */
[----:B------:R-:W-:Y:S01]  /*84e0*/  @!P4 IMAD.IADD R16, R16, 0x1, -R5 ;  /* 0x000000011010c824 */ /* 0x000fe200078e0a05 */
[----:B------:R-:W-:Y:S01]  /*84f0*/  ISETP.GE.AND P4, PT, R24, RZ, PT ;  /* 0x000000ff1800720c */ /* 0x000fe20003f86270 */
[----:B0-----:R-:W-:Y:S01]  /*8500*/  IMAD.MOV.U32 R3, RZ, RZ, R13 ;  /* 0x000000ffff037224 */ /* 0x001fe200078e000d */
[----:B------:R-:W-:Y:S01]  /*8510*/  IABS R24, R10 ;  /* 0x0000000a00187213 */ /* 0x000fe20000000000 */
[----:B------:R-:W-:Y:S02]  /*8520*/  VIADD R11, R15, 0xd6 ;  /* 0x000000d60f0b7836 */ /* 0x000fe40000000000 */
[--C-:B------:R-:W-:Y:S01]  /*8530*/  @!P1 IMAD.IADD R4, R4, 0x1, -R5.reuse ;  /* 0x0000000104049824 */ /* 0x100fe200078e0a05 */
[----:B------:R-:W-:Y:S01]  /*8540*/  ISETP.GE.AND P1, PT, R21, RZ, PT ;  /* 0x000000ff1500720c */ /* 0x000fe20003f26270 */
[----:B------:R-:W-:Y:S01]  /*8550*/  @!P6 IMAD.IADD R20, R20, 0x1, -R5 ;  /* 0x000000011414e824 */ /* 0x000fe200078e0a05 */
[----:B------:R-:W-:Y:S01]  /*8560*/  IABS R22, R11 ;  /* 0x0000000b00167213 */ /* 0x000fe20000000000 */
[----:B------:R-:W-:-:S02]  /*8570*/  IMAD.MOV.U32 R21, RZ, RZ, R24 ;  /* 0x000000ffff157224 */ /* 0x000fc400078e0018 */
[----:B------:R-:W-:Y:S01]  /*8580*/  @!P3 IMAD.MOV R3, RZ, RZ, -R3 ;  /* 0x000000ffff03b224 */ /* 0x000fe200078e0a03 */
[----:B------:R-:W-:Y:S01]  /*8590*/  ISETP.GT.U32.AND P3, PT, R5, R20, PT ;  /* 0x000000140500720c */ /* 0x000fe20003f64070 */
[----:B------:R-:W-:-:S04]  /*85a0*/  IMAD.HI.U32 R19, R14, R23, RZ ;  /* 0x000000170e137227 */ /* 0x000fc800078e00ff */
[----:B------:R-:W-:Y:S02]  /*85b0*/  IMAD.MOV.U32 R6, RZ, RZ, R18 ;  /* 0x000000ffff067224 */ /* 0x000fe400078e0012 */
[----:B------:R-:W-:-:S04]  /*85c0*/  IMAD.HI.U32 R18, R14, R21, RZ ;  /* 0x000000150e127227 */ /* 0x000fc800078e00ff */
[----:B------:R-:W-:Y:S02]  /*85d0*/  IMAD.MOV R19, RZ, RZ, -R19 ;  /* 0x000000ffff137224 */ /* 0x000fe400078e0a13 */
[----:B------:R-:W-:Y:S02]  /*85e0*/  IMAD.MOV R13, RZ, RZ, -R18 ;  /* 0x000000ffff0d7224 */ /* 0x000fe400078e0a12 */
[----:B------:R-:W-:Y:S01]  /*85f0*/  @!P2 IMAD.MOV R6, RZ, RZ, -R6 ;  /* 0x000000ffff06a224 */ /* 0x000fe200078e0a06 */
[C---:B------:R-:W-:Y:S01]  /*8600*/  ISETP.GT.U32.AND P2, PT, R5.reuse, R4, PT ;  /* 0x000000040500720c */ /* 0x040fe20003f44070 */
[C---:B------:R-:W-:Y:S02]  /*8610*/  IMAD R23, R5.reuse, R19, R23 ;  /* 0x0000001305177224 */ /* 0x040fe400078e0217 */
[C---:B------:R-:W-:Y:S01]  /*8620*/  IMAD R21, R5.reuse, R13, R21 ;  /* 0x0000000d05157224 */ /* 0x040fe200078e0215 */
[----:B------:R-:W-:Y:S01]  /*8630*/  STL [R1+0x1b8], R6 ;  /* 0x0001b80601007387 */ /* 0x000fe20000100800 */
[----:B------:R-:W-:Y:S01]  /*8640*/  IMAD.HI.U32 R0, R14, R22, RZ ;  /* 0x000000160e007227 */ /* 0x000fe200078e00ff */
[----:B------:R-:W-:-:S02]  /*8650*/  ISETP.GT.U32.AND P6, PT, R5, R23, PT ;  /* 0x000000170500720c */ /* 0x000fc40003fc4070 */
[----:B------:R0:W-:Y:S01]  /*8660*/  STL [R1+0x294], R3 ;  /* 0x0002940301007387 */ /* 0x0001e20000100800 */
[--C-:B------:R-:W-:Y:S01]  /*8670*/  @!P3 IMAD.IADD R20, R20, 0x1, -R5.reuse ;  /* 0x000000011414b824 */ /* 0x100fe200078e0a05 */
[----:B------:R-:W-:Y:S01]  /*8680*/  ISETP.GT.U32.AND P3, PT, R5, R21, PT ;  /* 0x000000150500720c */ /* 0x000fe20003f64070 */
[----:B------:R-:W-:Y:S02]  /*8690*/  IMAD.MOV R0, RZ, RZ, -R0 ;  /* 0x000000ffff007224 */ /* 0x000fe400078e0a00 */
[----:B------:R-:W-:Y:S01]  /*86a0*/  @!P2 IMAD.IADD R4, R4, 0x1, -R5 ;  /* 0x000000010404a824 */ /* 0x000fe200078e0a05 */
[----:B------:R-:W-:Y:S01]  /*86b0*/  ISETP.GE.AND P2, PT, R11, RZ, PT ;  /* 0x000000ff0b00720c */ /* 0x000fe20003f46270 */
[----:B------:R-:W-:Y:S02]  /*86c0*/  IMAD R22, R5, R0, R22 ;  /* 0x0000000005167224 */ /* 0x000fe400078e0216 */
[----:B------:R-:W-:Y:S02]  /*86d0*/  VIADD R11, R15, 0xd0 ;  /* 0x000000d00f0b7836 */ /* 0x000fe40000000000 */
[----:B0-----:R-:W-:-:S02]  /*86e0*/  IMAD.MOV.U32 R3, RZ, RZ, R16 ;  /* 0x000000ffff037224 */ /* 0x001fc400078e0010 */
[----:B------:R-:W-:Y:S01]  /*86f0*/  @!P6 IMAD.IADD R23, R23, 0x1, -R5 ;  /* 0x000000011717e824 */ /* 0x000fe200078e0a05 */
[----:B------:R-:W-:Y:S01]  /*8700*/  ISETP.GE.AND P6, PT, R10, RZ, PT ;  /* 0x000000ff0a00720c */ /* 0x000fe20003fc6270 */
[----:B------:R-:W-:Y:S01]  /*8710*/  @!P5 IMAD.MOV R3, RZ, RZ, -R3 ;  /* 0x000000ffff03d224 */ /* 0x000fe200078e0a03 */
[----:B------:R-:W-:Y:S01]  /*8720*/  ISETP.GT.U32.AND P5, PT, R5, R22, PT ;  /* 0x000000160500720c */ /* 0x000fe20003fa4070 */
[----:B------:R-:W-:Y:S01]  /*8730*/  IMAD.MOV.U32 R6, RZ, RZ, R17 ;  /* 0x000000ffff067224 */ /* 0x000fe200078e0011 */
[----:B------:R-:W-:Y:S01]  /*8740*/  IABS R10, R11 ;  /* 0x0000000b000a7213 */ /* 0x000fe20000000000 */
[----:B------:R-:W-:Y:S02]  /*8750*/  @!P3 IMAD.IADD R21, R21, 0x1, -R5 ;  /* 0x000000011515b824 */ /* 0x000fe400078e0a05 */
[----:B------:R-:W-:Y:S02]  /*8760*/  VIADD R0, R15, 0xd2 ;  /* 0x000000d20f007836 */ /* 0x000fe40000000000 */
[----:B------:R-:W-:Y:S01]  /*8770*/  @!P0 IMAD.MOV R6, RZ, RZ, -R6 ;  /* 0x000000ffff068224 */ /* 0x000fe200078e0a06 */
[----:B------:R-:W-:Y:S01]  /*8780*/  ISETP.GE.AND P0, PT, R12, RZ, PT ;  /* 0x000000ff0c00720c */ /* 0x000fe20003f06270 */
[----:B------:R-:W-:Y:S01]  /*8790*/  IMAD.HI.U32 R12, R14, R10, RZ ;  /* 0x0000000a0e0c7227 */ /* 0x000fe200078e00ff */
[----:B------:R-:W-:-:S02]  /*87a0*/  ISETP.GT.U32.AND P3, PT, R5, R21, PT ;  /* 0x000000150500720c */ /* 0x000fc40003f64070 */
[----:B------:R-:W-:Y:S01]  /*87b0*/  IABS R18, R0 ;  /* 0x0000000000127213 */ /* 0x000fe20000000000 */
[----:B------:R-:W-:Y:S01]  /*87c0*/  @!P5 IMAD.IADD R22, R22, 0x1, -R5 ;  /* 0x000000011616d824 */ /* 0x000fe200078e0a05 */
[----:B------:R-:W-:Y:S01]  /*87d0*/  ISETP.GT.U32.AND P5, PT, R5, R23, PT ;  /* 0x000000170500720c */ /* 0x000fe20003fa4070 */
[----:B------:R-:W-:Y:S01]  /*87e0*/  IMAD.MOV R12, RZ, RZ, -R12 ;  /* 0x000000ffff0c7224 */ /* 0x000fe200078e0a0c */
[----:B------:R-:W-:Y:S01]  /*87f0*/  STL [R1+0x298], R6 ;  /* 0x0002980601007387 */ /* 0x000fe20000100800 */
[----:B------:R-:W-:-:S03]  /*8800*/  IMAD.HI.U32 R13, R14, R18, RZ ;  /* 0x000000120e0d7227 */ /* 0x000fc600078e00ff */
[----:B------:R0:W-:Y:S01]  /*8810*/  STL [R1+0x29c], R3 ;  /* 0x00029c0301007387 */ /* 0x0001e20000100800 */
[----:B------:R-:W-:Y:S02]  /*8820*/  IMAD R10, R5, R12, R10 ;  /* 0x0000000c050a7224 */ /* 0x000fe400078e020a */
[----:B------:R-:W-:Y:S02]  /*8830*/  IMAD.MOV R13, RZ, RZ, -R13 ;  /* 0x000000ffff0d7224 */ /* 0x000fe400078e0a0d */
[--C-:B------:R-:W-:Y:S01]  /*8840*/  @!P3 IMAD.IADD R21, R21, 0x1, -R5.reuse ;  /* 0x000000011515b824 */ /* 0x100fe200078e0a05 */
[C---:B------:R-:W-:Y:S01]  /*8850*/  ISETP.GT.U32.AND P3, PT, R5.reuse, R10, PT ;  /* 0x0000000a0500720c */ /* 0x040fe20003f64070 */
[----:B------:R-:W-:Y:S02]  /*8860*/  IMAD R18, R5, R13, R18 ;  /* 0x0000000d05127224 */ /* 0x000fe400078e0212 */
[----:B------:R-:W-:Y:S02]  /*8870*/  @!P5 IMAD.IADD R23, R23, 0x1, -R5 ;  /* 0x000000011717d824 */ /* 0x000fe400078e0a05 */
[----:B0-----:R-:W-:Y:S01]  /*8880*/  IMAD.MOV.U32 R3, RZ, RZ, R4 ;  /* 0x000000ffff037224 */ /* 0x001fe200078e0004 */
[----:B------:R-:W-:Y:S01]  /*8890*/  ISETP.GT.U32.AND P5, PT, R5, R18, PT ;  /* 0x000000120500720c */ /* 0x000fe20003fa4070 */
[----:B------:R-:W-:-:S02]  /*88a0*/  VIADD R12, R15, 0xca ;  /* 0x000000ca0f0c7836 */ /* 0x000fc40000000000 */
[----:B------:R-:W-:Y:S01]  /*88b0*/  @!P4 IMAD.MOV R3, RZ, RZ, -R3 ;  /* 0x000000ffff03c224 */ /* 0x000fe200078e0a03 */
[----:B------:R-:W-:Y:S01]  /*88c0*/  ISETP.GT.U32.AND P4, PT, R5, R22, PT ;  /* 0x000000160500720c */ /* 0x000fe20003f84070 */
[C---:B------:R-:W-:Y:S01]  /*88d0*/  VIADD R16, R15.reuse, 0xce ;  /* 0x000000ce0f107836 */ /* 0x040fe20000000000 */
[----:B------:R-:W-:Y:S01]  /*88e0*/  IABS R17, R12 ;  /* 0x0000000c00117213 */ /* 0x000fe20000000000 */
[----:B------:R-:W-:Y:S01]  /*88f0*/  IMAD.MOV.U32 R6, RZ, RZ, R20 ;  /* 0x000000ffff067224 */ /* 0x000fe200078e0014 */
[----:B------:R0:W-:Y:S01]  /*8900*/  STL [R1+0x2a0], R3 ;  /* 0x0002a00301007387 */ /* 0x0001e20000100800 */
[--C-:B------:R-:W-:Y:S01]  /*8910*/  @!P3 IMAD.IADD R10, R10, 0x1, -R5.reuse ;  /* 0x000000010a0ab824 */ /* 0x100fe200078e0a05 */
[----:B------:R-:W-:Y:S01]  /*8920*/  IABS R19, R16 ;  /* 0x0000001000137213 */ /* 0x000fe20000000000 */
[----:B------:R-:W-:Y:S02]  /*8930*/  VIADD R4, R15, 0xcc ;  /* 0x000000cc0f047836 */ /* 0x000fe40000000000 */
[----:B------:R-:W-:Y:S01]  /*8940*/  @!P1 IMAD.MOV R6, RZ, RZ, -R6 ;  /* 0x000000ffff069224 */ /* 0x000fe200078e0a06 */
[C---:B------:R-:W-:Y:S01]  /*8950*/  ISETP.GT.U32.AND P3, PT, R5.reuse, R10, PT ;  /* 0x0000000a0500720c */ /* 0x040fe20003f64070 */
[--C-:B------:R-:W-:Y:S01]  /*8960*/  @!P5 IMAD.IADD R18, R18, 0x1, -R5.reuse ;  /* 0x000000011212d824 */ /* 0x100fe200078e0a05 */
[----:B------:R-:W-:Y:S01]  /*8970*/  IABS R13, R4 ;  /* 0x00000004000d7213 */ /* 0x000fe20000000000 */
[----:B------:R-:W-:Y:S01]  /*8980*/  @!P4 IMAD.IADD R22, R22, 0x1, -R5 ;  /* 0x000000011616c824 */ /* 0x000fe200078e0a05 */
[----:B------:R1:W-:Y:S01]  /*8990*/  STL [R1+0x1b4], R6 ;  /* 0x0001b40601007387 */ /* 0x0003e20000100800 */
[----:B------:R-:W-:Y:S01]  /*89a0*/  IMAD.HI.U32 R20, R14, R17, RZ ;  /* 0x000000110e147227 */ /* 0x000fe200078e00ff */
[----:B------:R-:W-:-:S02]  /*89b0*/  ISETP.GT.U32.AND P1, PT, R5, R18, PT ;  /* 0x000000120500720c */ /* 0x000fc40003f24070 */
[----:B------:R-:W-:Y:S01]  /*89c0*/  ISETP.GE.AND P4, PT, R0, RZ, PT ;  /* 0x000000ff0000720c */ /* 0x000fe20003f86270 */
[----:B0-----:R-:W-:Y:S01]  /*89d0*/  IMAD.MOV.U32 R3, RZ, RZ, R23 ;  /* 0x000000ffff037224 */ /* 0x001fe200078e0017 */
[----:B------:R-:W-:Y:S01]  /*89e0*/  ISETP.GE.AND P5, PT, R11, RZ, PT ;  /* 0x000000ff0b00720c */ /* 0x000fe20003fa6270 */
[----:B------:R-:W-:-:S04]  /*89f0*/  IMAD.HI.U32 R24, R14, R19, RZ ;  /* 0x000000130e187227 */ /* 0x000fc800078e00ff */
[----:B-1----:R-:W-:Y:S02]  /*8a00*/  IMAD.MOV.U32 R6, RZ, RZ, R22 ;  /* 0x000000ffff067224 */ /* 0x002fe400078e0016 */
[----:B------:R-:W-:Y:S02]  /*8a10*/  IMAD.MOV R20, RZ, RZ, -R20 ;  /* 0x000000ffff147224 */ /* 0x000fe400078e0a14 */
[----:B------:R-:W-:Y:S02]  /*8a20*/  @!P0 IMAD.MOV R3, RZ, RZ, -R3 ;  /* 0x000000ffff038224 */ /* 0x000fe400078e0a03 */
[----:B------:R-:W-:-:S03]  /*8a30*/  IMAD.HI.U32 R0, R14, R13, RZ ;  /* 0x0000000d0e007227 */ /* 0x000fc600078e00ff */
[----:B------:R0:W-:Y:S01]  /*8a40*/  STL [R1+0x1bc], R3 ;  /* 0x0001bc0301007387 */ /* 0x0001e20000100800 */
[----:B------:R-:W-:Y:S02]  /*8a50*/  IMAD.MOV R24, RZ, RZ, -R24 ;  /* 0x000000ffff187224 */ /* 0x000fe400078e0a18 */
[----:B------:R-:W-:Y:S01]  /*8a60*/  @!P2 IMAD.MOV R6, RZ, RZ, -R6 ;  /* 0x000000ffff06a224 */ /* 0x000fe200078e0a06 */
[----:B------:R-:W-:Y:S01]  /*8a70*/  ISETP.GE.AND P2, PT, R16, RZ, PT ;  /* 0x000000ff1000720c */ /* 0x000fe20003f46270 */
[C---:B------:R-:W-:Y:S02]  /*8a80*/  IMAD R16, R5.reuse, R20, R17 ;  /* 0x0000001405107224 */ /* 0x040fe400078e0211 */
[----:B------:R-:W-:Y:S01]  /*8a90*/  IMAD.MOV R0, RZ, RZ, -R0 ;  /* 0x000000ffff007224 */ /* 0x000fe200078e0a00 */
[----:B------:R-:W-:Y:S01]  /*8aa0*/  STL [R1+0x1c0], R6 ;  /* 0x0001c00601007387 */ /* 0x000fe20000100800 */
[----:B------:R-:W-:Y:S02]  /*8ab0*/  IMAD R19, R5, R24, R19 ;  /* 0x0000001805137224 */ /* 0x000fe400078e0213 */
[----:B0-----:R-:W-:-:S02]  /*8ac0*/  IMAD.MOV.U32 R3, RZ, RZ, R21 ;  /* 0x000000ffff037224 */ /* 0x001fc400078e0015 */
[----:B------:R-:W-:Y:S01]  /*8ad0*/  @!P3 IMAD.IADD R10, R10, 0x1, -R5 ;  /* 0x000000010a0ab824 */ /* 0x000fe200078e0a05 */
[C---:B------:R-:W-:Y:S01]  /*8ae0*/  ISETP.GT.U32.AND P3, PT, R5.reuse, R16, PT ;  /* 0x000000100500720c */ /* 0x040fe20003f64070 */
[C---:B------:R-:W-:Y:S01]  /*8af0*/  IMAD R13, R5.reuse, R0, R13 ;  /* 0x00000000050d7224 */ /* 0x040fe200078e020d */
[C---:B------:R-:W-:Y:S01]  /*8b00*/  ISETP.GT.U32.AND P0, PT, R5.reuse, R19, PT ;  /* 0x000000130500720c */ /* 0x040fe20003f04070 */
[----:B------:R-:W-:Y:S02]  /*8b10*/  @!P6 IMAD.MOV R3, RZ, RZ, -R3 ;  /* 0x000000ffff03e224 */ /* 0x000fe400078e0a03 */
[----:B------:R-:W-:Y:S01]  /*8b20*/  @!P1 IMAD.IADD R18, R18, 0x1, -R5 ;  /* 0x0000000112129824 */ /* 0x000fe200078e0a05 */
[----:B------:R-:W-:Y:S01]  /*8b30*/  ISETP.GT.U32.AND P6, PT, R5, R13, PT ;  /* 0x0000000d0500720c */ /* 0x000fe20003fc4070 */
[C---:B------:R-:W-:Y:S01]  /*8b40*/  VIADD R11, R15.reuse, 0xc8 ;  /* 0x000000c80f0b7836 */ /* 0x040fe20000000000 */
[----:B------:R0:W-:Y:S01]  /*8b50*/  STL [R1+0x284], R3 ;  /* 0x0002840301007387 */ /* 0x0001e20000100800 */
[----:B------:R-:W-:Y:S01]  /*8b60*/  ISETP.GE.AND P1, PT, R4, RZ, PT ;  /* 0x000000ff0400720c */ /* 0x000fe20003f26270 */
[----:B------:R-:W-:-:S02]  /*8b70*/  VIADD R4, R15, 0xc6 ;  /* 0x000000c60f047836 */ /* 0x000fc40000000000 */
[----:B------:R-:W-:Y:S01]  /*8b80*/  IABS R0, R11 ;  /* 0x0000000b00007213 */ /* 0x000fe20000000000 */
[--C-:B------:R-:W-:Y:S02]  /*8b90*/  @!P3 IMAD.IADD R16, R16, 0x1, -R5.reuse ;  /* 0x000000011010b824 */ /* 0x100fe400078e0a05 */
[----:B------:R-:W-:Y:S01]  /*8ba0*/  @!P0 IMAD.IADD R19, R19, 0x1, -R5 ;  /* 0x0000000113138824 */ /* 0x000fe200078e0a05 */
[----:B------:R-:W-:Y:S01]  /*8bb0*/  ISETP.GE.AND P0, PT, R12, RZ, PT ;  /* 0x000000ff0c00720c */ /* 0x000fe20003f06270 */
[----:B------:R-:W-:Y:S01]  /*8bc0*/  IMAD.HI.U32 R17, R14, R0, RZ ;  /* 0x000000000e117227 */ /* 0x000fe200078e00ff */
[----:B------:R-:W-:-:S03]  /*8bd0*/  ISETP.GT.U32.AND P3, PT, R5, R16, PT ;  /* 0x000000100500720c */ /* 0x000fc60003f64070 */
[----:B0-----:R-:W-:Y:S01]  /*8be0*/  IMAD.MOV.U32 R3, RZ, RZ, R18 ;  /* 0x000000ffff037224 */ /* 0x001fe200078e0012 */
[----:B------:R-:W-:Y:S01]  /*8bf0*/  IABS R18, R4 ;  /* 0x0000000400127213 */ /* 0x000fe20000000000 */
[----:B------:R-:W-:Y:S01]  /*8c00*/  @!P6 IMAD.IADD R13, R13, 0x1, -R5 ;  /* 0x000000010d0de824 */ /* 0x000fe200078e0a05 */
[C---:B------:R-:W-:Y:S01]  /*8c10*/  ISETP.GT.U32.AND P6, PT, R5.reuse, R19, PT ;  /* 0x000000130500720c */ /* 0x040fe20003fc4070 */
[----:B------:R-:W-:Y:S02]  /*8c20*/  @!P4 IMAD.MOV R3, RZ, RZ, -R3 ;  /* 0x000000ffff03c224 */ /* 0x000fe400078e0a03 */
[----:B------:R-:W-:Y:S01]  /*8c30*/  IMAD.MOV R17, RZ, RZ, -R17 ;  /* 0x000000ffff117224 */ /* 0x000fe200078e0a11 */
[----:B------:R-:W-:Y:S01]  /*8c40*/  ISETP.GT.U32.AND P4, PT, R5, R13, PT ;  /* 0x0000000d0500720c */ /* 0x000fe20003f84070 */
[----:B------:R-:W-:Y:S01]  /*8c50*/  VIADD R12, R15, 0xc4 ;  /* 0x000000c40f0c7836 */ /* 0x000fe20000000000 */
[----:B------:R0:W-:Y:S01]  /*8c60*/  STL [R1+0x288], R3 ;  /* 0x0002880301007387 */ /* 0x0001e20000100800 */
[----:B------:R-:W-:-:S02]  /*8c70*/  IMAD R0, R5, R17, R0 ;  /* 0x0000001105007224 */ /* 0x000fc400078e0200 */
[--C-:B------:R-:W-:Y:S01]  /*8c80*/  @!P3 IMAD.IADD R16, R16, 0x1, -R5.reuse ;  /* 0x000000011010b824 */ /* 0x100fe200078e0a05 */
[----:B------:R-:W-:Y:S01]  /*8c90*/  IABS R17, R12 ;  /* 0x0000000c00117213 */ /* 0x000fe20000000000 */
[----:B------:R-:W-:Y:S02]  /*8ca0*/  VIADD R24, R15, 0x9e ;  /* 0x0000009e0f187836 */ /* 0x000fe40000000000 */
[----:B------:R-:W-:Y:S01]  /*8cb0*/  @!P6 IMAD.IADD R19, R19, 0x1, -R5 ;  /* 0x000000011313e824 */ /* 0x000fe200078e0a05 */
[----:B------:R-:W-:Y:S01]  /*8cc0*/  ISETP.GT.U32.AND P6, PT, R5, R0, PT ;  /* 0x000000000500720c */ /* 0x000fe20003fc4070 */
[----:B------:R-:W-:Y:S01]  /*8cd0*/  IMAD.HI.U32 R21, R14, R17, RZ ;  /* 0x000000110e157227 */ /* 0x000fe200078e00ff */
[----:B------:R-:W-:-:S03]  /*8ce0*/  IABS R25, R24 ;  /* 0x0000001800197213 */ /* 0x000fc60000000000 */
[----:B0-----:R-:W-:Y:S02]  /*8cf0*/  IMAD.MOV.U32 R3, RZ, RZ, R10 ;  /* 0x000000ffff037224 */ /* 0x001fe400078e000a */
        /* <DEDUP_REMOVED lines=8> */
[C---:B------:R-:W-:Y:S01]  /*8d80*/  ISETP.GT.U32.AND P3, PT, R5.reuse, R18, PT ;  /* 0x000000120500720c */ /* 0x040fe20003f64070 */
[----:B------:R-:W-:Y:S01]  /*8d90*/  IMAD.MOV R21, RZ, RZ, -R21 ;  /* 0x000000ffff157224 */ /* 0x000fe200078e0a15 */
[----:B------:R0:W-:Y:S01]  /*8da0*/  STL [R1+0x290], R3 ;  /* 0x0002900301007387 */ /* 0x0001e20000100800 */
[----:B------:R-:W-:Y:S01]  /*8db0*/  @!P6 IMAD.IADD R0, R0, 0x1, -R5 ;  /* 0x000000010000e824 */ /* 0x000fe200078e0a05 */
[----:B------:R-:W-:Y:S01]  /*8dc0*/  IABS R11, R4 ;  /* 0x00000004000b7213 */ /* 0x000fe20000000000 */
[----:B------:R-:W-:Y:S01]  /*8dd0*/  IMAD R17, R5, R21, R17 ;  /* 0x0000001505117224 */ /* 0x000fe200078e0211 */
[----:B------:R-:W-:Y:S01]  /*8de0*/  ISETP.GE.AND P6, PT, R12, RZ, PT ;  /* 0x000000ff0c00720c */ /* 0x000fe20003fc6270 */
[----:B------:R-:W-:-:S02]  /*8df0*/  IMAD.MOV.U32 R6, RZ, RZ, R13 ;  /* 0x000000ffff067224 */ /* 0x000fc400078e000d */
[----:B------:R-:W-:Y:S02]  /*8e00*/  VIADD R10, R15, 0xc0 ;  /* 0x000000c00f0a7836 */ /* 0x000fe40000000000 */
[----:B------:R-:W-:-:S03]  /*8e10*/  IMAD.HI.U32 R12, R14, R11, RZ ;  /* 0x0000000b0e0c7227 */ /* 0x000fc600078e00ff */
[----:B------:R-:W-:Y:S01]  /*8e20*/  IABS R20, R10 ;  /* 0x0000000a00147213 */ /* 0x000fe20000000000 */
[----:B------:R-:W-:Y:S02]  /*8e30*/  @!P3 IMAD.IADD R18, R18, 0x1, -R5 ;  /* 0x000000011212b824 */ /* 0x000fe400078e0a05 */
[----:B0-----:R-:W-:Y:S02]  /*8e40*/  IMAD.MOV.U32 R3, RZ, RZ, R19 ;  /* 0x000000ffff037224 */ /* 0x001fe400078e0013 */
[----:B------:R-:W-:Y:S01]  /*8e50*/  @!P1 IMAD.MOV R6, RZ, RZ, -R6 ;  /* 0x000000ffff069224 */ /* 0x000fe200078e0a06 */
[C---:B------:R-:W-:Y:S01]  /*8e60*/  ISETP.GT.U32.AND P3, PT, R5.reuse, R18, PT ;  /* 0x000000120500720c */ /* 0x040fe20003f64070 */
[----:B------:R-:W-:Y:S01]  /*8e70*/  @!P2 IMAD.MOV R3, RZ, RZ, -R3 ;  /* 0x000000ffff03a224 */ /* 0x000fe200078e0a03 */
[C---:B------:R-:W-:Y:S01]  /*8e80*/  ISETP.GT.U32.AND P2, PT, R5.reuse, R0, PT ;  /* 0x000000000500720c */ /* 0x040fe20003f44070 */
[----:B------:R-:W-:Y:S01]  /*8e90*/  IMAD.MOV R12, RZ, RZ, -R12 ;  /* 0x000000ffff0c7224 */ /* 0x000fe200078e0a0c */
[C---:B------:R-:W-:Y:S01]  /*8ea0*/  ISETP.GT.U32.AND P1, PT, R5.reuse, R17, PT ;  /* 0x000000110500720c */ /* 0x040fe20003f24070 */
[----:B------:R-:W-:Y:S01]  /*8eb0*/  IMAD.HI.U32 R13, R14, R20, RZ ;  /* 0x000000140e0d7227 */ /* 0x000fe200078e00ff */
[----:B------:R0:W-:Y:S03]  /*8ec0*/  STL [R1+0x28c], R3 ;  /* 0x00028c0301007387 */ /* 0x0001e60000100800 */
[----:B------:R-:W-:Y:S01]  /*8ed0*/  IMAD R11, R5, R12, R11 ;  /* 0x0000000c050b7224 */ /* 0x000fe200078e020b */
[----:B------:R1:W-:Y:S01]  /*8ee0*/  STL [R1+0x268], R6 ;  /* 0x0002680601007387 */ /* 0x0003e20000100800 */
[----:B------:R-:W-:-:S02]  /*8ef0*/  IMAD.MOV R13, RZ, RZ, -R13 ;  /* 0x000000ffff0d7224 */ /* 0x000fc400078e0a0d */
[--C-:B------:R-:W-:Y:S01]  /*8f00*/  @!P3 IMAD.IADD R18, R18, 0x1, -R5.reuse ;  /* 0x000000011212b824 */ /* 0x100fe200078e0a05 */
        /* <DEDUP_REMOVED lines=52> */
[C---:B------:R-:W-:Y:S01]  /*9250*/  VIADD R11, R15.reuse, 0xb6 ;  /* 0x000000b60f0b7836 */ /* 0x040fe20000000000 */
[----:B------:R-:W-:Y:S01]  /*9260*/  IABS R16, R16 ;  /* 0x0000001000107213 */ /* 0x000fe20000000000 */
[----:B------:R-:W-:Y:S01]  /*9270*/  VIADD R13, R15, 0xb2 ;  /* 0x000000b20f0d7836 */ /* 0x000fe20000000000 */
[----:B------:R0:W-:Y:S01]  /*9280*/  STL [R1+0x278], R3 ;  /* 0x0002780301007387 */ /* 0x0001e20000100800 */
[----:B------:R-:W-:Y:S01]  /*9290*/  ISETP.GT.U32.AND P3, PT, R5, R10, PT ;  /* 0x0000000a0500720c */ /* 0x000fe20003f64070 */
        /* <DEDUP_REMOVED lines=14> */
[--C-:B------:R-:W-:Y:S01]  /*9380*/  @!P3 IMAD.IADD R10, R10, 0x1, -R5.reuse ;  /* 0x000000010a0ab824 */ /* 0x100fe200078e0a05 */
[----:B------:R-:W-:Y:S01]  /*9390*/  ISETP.GE.AND P3, PT, R11, RZ, PT ;  /* 0x000000ff0b00720c */ /* 0x000fe20003f66270 */
[C---:B------:R-:W-:Y:S02]  /*93a0*/  IMAD R16, R5.reuse, R20, R16 ;  /* 0x0000001405107224 */ /* 0x040fe400078e0210 */
[----:B------:R-:W-:Y:S02]  /*93b0*/  IMAD.MOV.U32 R6, RZ, RZ, R10 ;  /* 0x000000ffff067224 */ /* 0x000fe400078e000a */
[--C-:B------:R-:W-:Y:S02]  /*93c0*/  @!P2 IMAD.IADD R0, R0, 0x1, -R5.reuse ;  /* 0x000000010000a824 */ /* 0x100fe400078e0a05 */
[----:B------:R-:W-:Y:S01]  /*93d0*/  @!P0 IMAD.IADD R4, R4, 0x1, -R5 ;  /* 0x0000000104048824 */ /* 0x000fe200078e0a05 */
[C---:B------:R-:W-:Y:S01]  /*93e0*/  ISETP.GT.U32.AND P0, PT, R5.reuse, R16, PT ;  /* 0x000000100500720c */ /* 0x040fe20003f04070 */
[----:B------:R-:W-:Y:S01]  /*93f0*/  IMAD.MOV R21, RZ, RZ, -R21 ;  /* 0x000000ffff157224 */ /* 0x000fe200078e0a15 */
[----:B------:R-:W-:Y:S01]  /*9400*/  ISETP.GT.U32.AND P2, PT, R5, R0, PT ;  /* 0x000000000500720c */ /* 0x000fe20003f44070 */
[----:B0-----:R-:W-:-:S02]  /*9410*/  IMAD.MOV.U32 R3, RZ, RZ, R4 ;  /* 0x000000ffff037224 */ /* 0x001fc400078e0004 */
[----:B------:R-:W-:-:S04]  /*9420*/  IMAD.HI.U32 R11, R14, R19, RZ ;  /* 0x000000130e0b7227 */ /* 0x000fc800078e00ff */
[----:B------:R-:W-:Y:S02]  /*9430*/  @!P4 IMAD.MOV R6, RZ, RZ, -R6 ;  /* 0x000000ffff06c224 */ /* 0x000fe400078e0a06 */
[----:B------:R-:W-:Y:S01]  /*9440*/  @!P1 IMAD.MOV R3, RZ, RZ, -R3 ;  /* 0x000000ffff039224 */ /* 0x000fe200078e0a03 */
[----:B------:R-:W-:Y:S01]  /*9450*/  ISETP.GE.AND P1, PT, R12, RZ, PT ;  /* 0x000000ff0c00720c */ /* 0x000fe20003f26270 */
[C---:B------:R-:W-:Y:S01]  /*9460*/  IMAD R17, R5.reuse, R21, R17 ;  /* 0x0000001505117224 */ /* 0x040fe200078e0211 */
[----:B------:R-:W-:Y:S01]  /*9470*/  STL [R1+0x264], R6 ;  /* 0x0002640601007387 */ /* 0x000fe20000100800 */
[----:B------:R-:W-:Y:S02]  /*9480*/  IMAD.MOV R11, RZ, RZ, -R11 ;  /* 0x000000ffff0b7224 */ /* 0x000fe400078e0a0b */
[----:B------:R-:W-:Y:S01]  /*9490*/  @!P2 IMAD.IADD R0, R0, 0x1, -R5 ;  /* 0x000000010000a824 */ /* 0x000fe200078e0a05 */
[----:B------:R0:W-:Y:S01]  /*94a0*/  STL [R1+0x260], R3 ;  /* 0x0002600301007387 */ /* 0x0001e20000100800 */
[C---:B------:R-:W-:Y:S01]  /*94b0*/  ISETP.GT.U32.AND P4, PT, R5.reuse, R17, PT ;  /* 0x000000110500720c */ /* 0x040fe20003f84070 */
[----:B------:R-:W-:-:S02]  /*94c0*/  IMAD R19, R5, R11, R19 ;  /* 0x0000000b05137224 */ /* 0x000fc400078e0213 */
[----:B------:R-:W-:-:S04]  /*94d0*/  IMAD.HI.U32 R22, R14, R18, RZ ;  /* 0x000000120e167227 */ /* 0x000fc800078e00ff */
[----:B------:R-:W-:Y:S02]  /*94e0*/  @!P0 IMAD.IADD R16, R16, 0x1, -R5 ;  /* 0x0000000110108824 */ /* 0x000fe400078e0a05 */
[----:B0-----:R-:W-:Y:S02]  /*94f0*/  IMAD.MOV.U32 R3, RZ, RZ, R0 ;  /* 0x000000ffff037224 */ /* 0x001fe400078e0000 */
[----:B------:R-:W-:Y:S01]  /*9500*/  IMAD.MOV R22, RZ, RZ, -R22 ;  /* 0x000000ffff167224 */ /* 0x000fe200078e0a16 */
[C---:B------:R-:W-:Y:S01]  /*9510*/  ISETP.GT.U32.AND P0, PT, R5.reuse, R16, PT ;  /* 0x000000100500720c */ /* 0x040fe20003f04070 */
[----:B------:R-:W-:Y:S01]  /*9520*/  @!P6 IMAD.MOV R3, RZ, RZ, -R3 ;  /* 0x000000ffff03e224 */ /* 0x000fe200078e0a03 */
[C---:B------:R-:W-:Y:S01]  /*9530*/  ISETP.GT.U32.AND P6, PT, R5.reuse, R19, PT ;  /* 0x000000130500720c */ /* 0x040fe20003fc4070 */
[----:B------:R-:W-:Y:S02]  /*9540*/  IMAD R4, R5, R22, R18 ;  /* 0x0000001605047224 */ /* 0x000fe400078e0212 */
[C---:B------:R-:W-:Y:S01]  /*9550*/  VIADD R10, R15.reuse, 0xb0 ;  /* 0x000000b00f0a7836 */ /* 0x040fe20000000000 */
[----:B------:R0:W-:Y:S01]  /*9560*/  STL [R1+0x25c], R3 ;  /* 0x00025c0301007387 */ /* 0x0001e20000100800 */
[----:B------:R-:W-:Y:S01]  /*9570*/  VIADD R12, R15, 0xac ;  /* 0x000000ac0f0c7836 */ /* 0x000fe20000000000 */
[----:B------:R-:W-:Y:S01]  /*9580*/  ISETP.GT.U32.AND P2, PT, R5, R4, PT ;  /* 0x000000040500720c */ /* 0x000fe20003f44070 */
[--C-:B------:R-:W-:Y:S01]  /*9590*/  @!P4 IMAD.IADD R17, R17, 0x1, -R5.reuse ;  /* 0x000000011111c824 */ /* 0x100fe200078e0a05 */
[----:B------:R-:W-:Y:S01]  /*95a0*/  IABS R18, R10 ;  /* 0x0000000a00127213 */ /* 0x000fe20000000000 */
[----:B------:R-:W-:Y:S01]  /*95b0*/  VIADD R11, R15, 0xae ;  /* 0x000000ae0f0b7836 */ /* 0x000fe20000000000 */
[----:B------:R-:W-:Y:S01]  /*95c0*/  IABS R20, R12 ;  /* 0x0000000c00147213 */ /* 0x000fe20000000000 */
[--C-:B------:R-:W-:Y:S01]  /*95d0*/  @!P0 IMAD.IADD R16, R16, 0x1, -R5.reuse ;  /* 0x0000000110108824 */ /* 0x100fe200078e0a05 */
[----:B------:R-:W-:Y:S01]  /*95e0*/  ISETP.GT.U32.AND P4, PT, R5, R17, PT ;  /* 0x000000110500720c */ /* 0x000fe20003f84070 */
[----:B------:R-:W-:Y:S01]  /*95f0*/  @!P6 IMAD.IADD R19, R19, 0x1, -R5 ;  /* 0x000000011313e824 */ /* 0x000fe200078e0a05 */
[----:B------:R-:W-:Y:S01]  /*9600*/  IABS R0, R11 ;  /* 0x0000000b00007213 */ /* 0x000fe20000000000 */
[----:B------:R-:W-:Y:S01]  /*9610*/  IMAD.HI.U32 R21, R14, R18, RZ ;  /* 0x000000120e157227 */ /* 0x000fe200078e00ff */
[----:B------:R-:W-:-:S02]  /*9620*/  ISETP.GE.AND P0, PT, R13, RZ, PT ;  /* 0x000000ff0d00720c */ /* 0x000fc40003f06270 */
[----:B------:R-:W-:Y:S01]  /*9630*/  ISETP.GT.U32.AND P6, PT, R5, R19, PT ;  /* 0x000000130500720c */ /* 0x000fe20003fc4070 */
[----:B------:R-:W-:Y:S02]  /*9640*/  IMAD.MOV R21, RZ, RZ, -R21 ;  /* 0x000000ffff157224 */ /* 0x000fe400078e0a15 */
[----:B------:R-:W-:Y:S02]  /*9650*/  IMAD.MOV.U32 R13, RZ, RZ, R20 ;  /* 0x000000ffff0d7224 */ /* 0x000fe400078e0014 */
[----:B------:R-:W-:-:S04]  /*9660*/  IMAD.HI.U32 R20, R14, R0, RZ ;  /* 0x000000000e147227 */ /* 0x000fc800078e00ff */
[----:B------:R-:W-:Y:S02]  /*9670*/  IMAD.MOV.U32 R6, RZ, RZ, R16 ;  /* 0x000000ffff067224 */ /* 0x000fe400078e0010 */
[----:B------:R-:W-:Y:S02]  /*9680*/  @!P2 IMAD.IADD R4, R4, 0x1, -R5 ;  /* 0x000000010404a824 */ /* 0x000fe400078e0a05 */
[C---:B------:R-:W-:Y:S02]  /*9690*/  IMAD R18, R5.reuse, R21, R18 ;  /* 0x0000001505127224 */ /* 0x040fe400078e0212 */
[----:B------:R-:W-:Y:S01]  /*96a0*/  IMAD.HI.U32 R16, R14, R13, RZ ;  /* 0x0000000d0e107227 */ /* 0x000fe200078e00ff */
[----:B------:R-:W-:-:S03]  /*96b0*/  ISETP.GT.U32.AND P2, PT, R5, R4, PT ;  /* 0x000000040500720c */ /* 0x000fc60003f44070 */
[----:B------:R-:W-:Y:S02]  /*96c0*/  IMAD.MOV R20, RZ, RZ, -R20 ;  /* 0x000000ffff147224 */ /* 0x000fe400078e0a14 */
[----:B------:R-:W-:Y:S01]  /*96d0*/  @!P5 IMAD.MOV R6, RZ, RZ, -R6 ;  /* 0x000000ffff06d224 */ /* 0x000fe200078e0a06 */
[----:B------:R-:W-:Y:S01]  /*96e0*/  ISETP.GE.AND P5, PT, R10, RZ, PT ;  /* 0x000000ff0a00720c */ /* 0x000fe20003fa6270 */
[--C-:B------:R-:W-:Y:S01]  /*96f0*/  @!P4 IMAD.IADD R17, R17, 0x1, -R5.reuse ;  /* 0x000000011111c824 */ /* 0x100fe200078e0a05 */
[C---:B------:R-:W-:Y:S01]  /*9700*/  ISETP.GT.U32.AND P4, PT, R5.reuse, R18, PT ;  /* 0x000000120500720c */ /* 0x040fe20003f84070 */
[----:B------:R-:W-:Y:S01]  /*9710*/  IMAD.MOV R10, RZ, RZ, -R16 ;  /* 0x000000ffff0a7224 */ /* 0x000fe200078e0a10 */
[----:B------:R1:W-:Y:S01]  /*9720*/  STL [R1+0x248], R6 ;  /* 0x0002480601007387 */ /* 0x0003e20000100800 */
[----:B------:R-:W-:Y:S02]  /*9730*/  IMAD R16, R5, R20, R0 ;  /* 0x0000001405107224 */ /* 0x000fe400078e0200 */
[----:B------:R-:W-:-:S02]  /*9740*/  @!P6 IMAD.IADD R19, R19, 0x1, -R5 ;  /* 0x000000011313e824 */ /* 0x000fc400078e0a05 */
[----:B0-----:R-:W-:Y:S01]  /*9750*/  IMAD.MOV.U32 R3, RZ, RZ, R17 ;  /* 0x000000ffff037224 */ /* 0x001fe200078e0011 */
[----:B------:R-:W-:Y:S01]  /*9760*/  ISETP.GT.U32.AND P6, PT, R5, R16, PT ;  /* 0x000000100500720c */ /* 0x000fe20003fc4070 */
[--C-:B------:R-:W-:Y:S01]  /*9770*/  @!P2 IMAD.IADD R4, R4, 0x1, -R5.reuse ;  /* 0x000000010404a824 */ /* 0x100fe200078e0a05 */
[----:B------:R-:W-:Y:S01]  /*9780*/  ISETP.GE.AND P2, PT, R12, RZ, PT ;  /* 0x000000ff0c00720c */ /* 0x000fe20003f46270 */
[----:B------:R-:W-:Y:S02]  /*9790*/  VIADD R0, R15, 0xaa ;  /* 0x000000aa0f007836 */ /* 0x000fe40000000000 */
[----:B------:R-:W-:Y:S02]  /*97a0*/  @!P4 IMAD.IADD R18, R18, 0x1, -R5 ;  /* 0x000000011212c824 */ /* 0x000fe400078e0a05 */
[----:B------:R-:W-:Y:S01]  /*97b0*/  @!P3 IMAD.MOV R3, RZ, RZ, -R3 ;  /* 0x000000ffff03b224 */ /* 0x000fe200078e0a03 */
[----:B------:R-:W-:Y:S01]  /*97c0*/  IABS R22, R0 ;  /* 0x0000000000167213 */ /* 0x000fe20000000000 */
[----:B-1----:R-:W-:Y:S01]  /*97d0*/  IMAD.MOV.U32 R6, RZ, RZ, R4 ;  /* 0x000000ffff067224 */ /* 0x002fe200078e0004 */
[----:B------:R-:W-:Y:S01]  /*97e0*/  ISETP.GT.U32.AND P4, PT, R5, R18, PT ;  /* 0x000000120500720c */ /* 0x000fe20003f84070 */
[----:B------:R-:W-:Y:S01]  /*97f0*/  VIADD R4, R15, 0xa8 ;  /* 0x000000a80f047836 */ /* 0x000fe20000000000 */
[----:B------:R0:W-:Y:S01]  /*9800*/  STL [R1+0x234], R3 ;  /* 0x0002340301007387 */ /* 0x0001e20000100800 */
[----:B------:R-:W-:Y:S01]  /*9810*/  @!P6 IMAD.IADD R16, R16, 0x1, -R5 ;  /* 0x000000011010e824 */ /* 0x000fe200078e0a05 */
[----:B------:R-:W-:Y:S01]  /*9820*/  ISETP.GE.AND P3, PT, R11, RZ, PT ;  /* 0x000000ff0b00720c */ /* 0x000fe20003f66270 */
[----:B------:R-:W-:-:S03]  /*9830*/  IMAD.HI.U32 R12, R14, R22, RZ ;  /* 0x000000160e0c7227 */ /* 0x000fc600078e00ff */
[C---:B------:R-:W-:Y:S01]  /*9840*/  ISETP.GT.U32.AND P6, PT, R5.reuse, R16, PT ;  /* 0x000000100500720c */ /* 0x040fe20003fc4070 */
[C---:B------:R-:W-:Y:S02]  /*9850*/  IMAD R13, R5.reuse, R10, R13 ;  /* 0x0000000a050d7224 */ /* 0x040fe400078e020d */
[----:B------:R-:W-:Y:S02]  /*9860*/  IMAD.MOV R12, RZ, RZ, -R12 ;  /* 0x000000ffff0c7224 */ /* 0x000fe400078e0a0c */
[----:B0-----:R-:W-:Y:S01]  /*9870*/  IMAD.MOV.U32 R3, RZ, RZ, R19 ;  /* 0x000000ffff037224 */ /* 0x001fe200078e0013 */
[----:B------:R-:W-:Y:S01]  /*9880*/  IABS R19, R4 ;  /* 0x0000000400137213 */ /* 0x000fe20000000000 */
[----:B------:R-:W-:Y:S01]  /*9890*/  @!P1 IMAD.MOV R6, RZ, RZ, -R6 ;  /* 0x000000ffff069224 */ /* 0x000fe200078e0a06 */
[----:B------:R-:W-:Y:S01]  /*98a0*/  ISETP.GE.AND P1, PT, R0, RZ, PT ;  /* 0x000000ff0000720c */ /* 0x000fe20003f26270 */
[----:B------:R-:W-:Y:S01]  /*98b0*/  @!P0 IMAD.MOV R3, RZ, RZ, -R3 ;  /* 0x000000ffff038224 */ /* 0x000fe200078e0a03 */
[----:B------:R-:W-:Y:S01]  /*98c0*/  ISETP.GE.AND P0, PT, R4, RZ, PT ;  /* 0x000000ff0400720c */ /* 0x000fe20003f06270 */
[----:B------:R-:W-:Y:S01]  /*98d0*/  IMAD.HI.U32 R4, R14, R19, RZ ;  /* 0x000000130e047227 */ /* 0x000fe200078e00ff */
[----:B------:R0:W-:Y:S03]  /*98e0*/  STL [R1+0x240], R6 ;  /* 0x0002400601007387 */ /* 0x0001e60000100800 */
[----:B------:R-:W-:Y:S01]  /*98f0*/  @!P4 IMAD.IADD R18, R18, 0x1, -R5 ;  /* 0x000000011212c824 */ /* 0x000fe200078e0a05 */
[C---:B------:R-:W-:Y:S01]  /*9900*/  ISETP.GT.U32.AND P4, PT, R5.reuse, R13, PT ;  /* 0x0000000d0500720c */ /* 0x040fe20003f84070 */
[----:B------:R-:W-:Y:S01]  /*9910*/  IMAD.MOV R4, RZ, RZ, -R4 ;  /* 0x000000ffff047224 */ /* 0x000fe200078e0a04 */
[----:B------:R1:W-:Y:S01]  /*9920*/  STL [R1+0x244], R3 ;  /* 0x0002440301007387 */ /* 0x0003e20000100800 */
[----:B------:R-:W-:-:S02]  /*9930*/  IMAD R22, R5, R12, R22 ;  /* 0x0000000c05167224 */ /* 0x000fc400078e0216 */
[C---:B------:R-:W-:Y:S02]  /*9940*/  IMAD R19, R5.reuse, R4, R19 ;  /* 0x0000000405137224 */ /* 0x040fe400078e0213 */
[--C-:B------:R-:W-:Y:S01]  /*9950*/  @!P6 IMAD.IADD R16, R16, 0x1, -R5.reuse ;  /* 0x000000011010e824 */ /* 0x100fe200078e0a05 */
[----:B------:R-:W-:Y:S01]  /*9960*/  ISETP.GT.U32.AND P6, PT, R5, R22, PT ;  /* 0x000000160500720c */ /* 0x000fe20003fc4070 */
[----:B0-----:R-:W-:Y:S02]  /*9970*/  IMAD.MOV.U32 R6, RZ, RZ, R18 ;  /* 0x000000ffff067224 */ /* 0x001fe400078e0012 */
[----:B------:R-:W-:Y:S02]  /*9980*/  VIADD R11, R15, 0xa4 ;  /* 0x000000a40f0b7836 */ /* 0x000fe40000000000 */
[----:B------:R-:W-:Y:S01]  /*9990*/  @!P5 IMAD.MOV R6, RZ, RZ, -R6 ;  /* 0x000000ffff06d224 */ /* 0x000fe200078e0a06 */
[----:B------:R-:W-:Y:S01]  /*99a0*/  ISETP.GT.U32.AND P5, PT, R5, R19, PT ;  /* 0x000000130500720c */ /* 0x000fe20003fa4070 */
[--C-:B------:R-:W-:Y:S01]  /*99b0*/  @!P4 IMAD.IADD R13, R13, 0x1, -R5.reuse ;  /* 0x000000010d0dc824 */ /* 0x100fe200078e0a05 */
[----:B------:R-:W-:Y:S01]  /*99c0*/  IABS R17, R11 ;  /* 0x0000000b00117213 */ /* 0x000fe20000000000 */
[----:B------:R-:W-:Y:S01]  /*99d0*/  VIADD R0, R15, 0xa6 ;  /* 0x000000a60f007836 */ /* 0x000fe20000000000 */
[----:B------:R-:W-:Y:S01]  /*99e0*/  STL [R1+0x238], R6 ;  /* 0x0002380601007387 */ /* 0x000fe20000100800 */
[----:B-1----:R-:W-:Y:S01]  /*99f0*/  IMAD.MOV.U32 R3, RZ, RZ, R16 ;  /* 0x000000ffff037224 */ /* 0x002fe200078e0010 */
[----:B------:R-:W-:Y:S01]  /*9a00*/  ISETP.GT.U32.AND P4, PT, R5, R13, PT ;  /* 0x0000000d0500720c */ /* 0x000fe20003f84070 */
[----:B------:R-:W-:Y:S01]  /*9a10*/  @!P6 IMAD.IADD R22, R22, 0x1, -R5 ;  /* 0x000000011616e824 */ /* 0x000fe200078e0a05 */
[----:B------:R-:W-:Y:S01]  /*9a20*/  IABS R10, R0 ;  /* 0x00000000000a7213 */ /* 0x000fe20000000000 */
[----:B------:R-:W-:-:S03]  /*9a30*/  IMAD.HI.U32 R4, R14, R17, RZ ;  /* 0x000000110e047227 */ /* 0x000fc600078e00ff */
[----:B------:R-:W-:Y:S01]  /*9a40*/  ISETP.GT.U32.AND P6, PT, R5, R22, PT ;  /* 0x000000160500720c */ /* 0x000fe20003fc4070 */
[----:B------:R-:W-:Y:S02]  /*9a50*/  @!P5 IMAD.IADD R19, R19, 0x1, -R5 ;  /* 0x000000011313d824 */ /* 0x000fe400078e0a05 */
[----:B------:R-:W-:Y:S02]  /*9a60*/  IMAD.MOV R4, RZ, RZ, -R4 ;  /* 0x000000ffff047224 */ /* 0x000fe400078e0a04 */
[----:B------:R-:W-:Y:S01]  /*9a70*/  IMAD.HI.U32 R12, R14, R10, RZ ;  /* 0x0000000a0e0c7227 */ /* 0x000fe200078e00ff */
[----:B------:R-:W-:-:S03]  /*9a80*/  ISETP.GT.U32.AND P5, PT, R5, R19, PT ;  /* 0x000000130500720c */ /* 0x000fc60003fa4070 */
[----:B------:R-:W-:Y:S02]  /*9a90*/  IMAD R17, R5, R4, R17 ;  /* 0x0000000405117224 */ /* 0x000fe400078e0211 */
[----:B------:R-:W-:Y:S02]  /*9aa0*/  IMAD.MOV R12, RZ, RZ, -R12 ;  /* 0x000000ffff0c7224 */ /* 0x000fe400078e0a0c */
[----:B------:R-:W-:Y:S02]  /*9ab0*/  VIADD R4, R15, 0xa2 ;  /* 0x000000a20f047836 */ /* 0x000fe40000000000 */
[----:B------:R-:W-:Y:S01]  /*9ac0*/  @!P3 IMAD.MOV R3, RZ, RZ, -R3 ;  /* 0x000000ffff03b224 */ /* 0x000fe200078e0a03 */
[----:B------:R-:W-:Y:S01]  /*9ad0*/  ISETP.GE.AND P3, PT, R0, RZ, PT ;  /* 0x000000ff0000720c */ /* 0x000fe20003f66270 */
[--C-:B------:R-:W-:Y:S01]  /*9ae0*/  @!P4 IMAD.IADD R13, R13, 0x1, -R5.reuse ;  /* 0x000000010d0dc824 */ /* 0x100fe200078e0a05 */
[----:B------:R-:W-:Y:S01]  /*9af0*/  ISETP.GE.AND P4, PT, R11, RZ, PT ;  /* 0x000000ff0b00720c */ /* 0x000fe20003f86270 */
[----:B------:R-:W-:Y:S01]  /*9b00*/  IMAD R0, R5, R12, R10 ;  /* 0x0000000c05007224 */ /* 0x000fe200078e020a */
[----:B------:R-:W-:Y:S01]  /*9b10*/  IABS R11, R4 ;  /* 0x00000004000b7213 */ /* 0x000fe20000000000 */
[----:B------:R-:W-:Y:S01]  /*9b20*/  VIADD R20, R15, 0xa0 ;  /* 0x000000a00f147836 */ /* 0x000fe20000000000 */
[----:B------:R0:W-:Y:S01]  /*9b30*/  STL [R1+0x23c], R3 ;  /* 0x00023c0301007387 */ /* 0x0001e20000100800 */
[----:B------:R-:W-:Y:S01]  /*9b40*/  @!P6 IMAD.IADD R22, R22, 0x1, -R5 ;  /* 0x000000011616e824 */ /* 0x000fe200078e0a05 */
[----:B------:R-:W-:Y:S01]  /*9b50*/  ISETP.GT.U32.AND P6, PT, R5, R0, PT ;  /* 0x000000000500720c */ /* 0x000fe20003fc4070 */
[----:B------:R-:W-:Y:S01]  /*9b60*/  IMAD.HI.U32 R18, R14, R11, RZ ;  /* 0x0000000b0e127227 */ /* 0x000fe200078e00ff */
[----:B------:R-:W-:-:S03]  /*9b70*/  IABS R27, R20 ;  /* 0x00000014001b7213 */ /* 0x000fc60000000000 */
[----:B------:R-:W-:Y:S01]  /*9b80*/  @!P5 IMAD.IADD R19, R19, 0x1, -R5 ;  /* 0x000000011313d824 */ /* 0x000fe200078e0a05 */
[----:B------:R-:W-:Y:S01]  /*9b90*/  ISETP.GT.U32.AND P5, PT, R5, R17, PT ;  /* 0x000000110500720c */ /* 0x000fe20003fa4070 */
[----:B------:R-:W-:Y:S02]  /*9ba0*/  IMAD.MOV R18, RZ, RZ, -R18 ;  /* 0x000000ffff127224 */ /* 0x000fe400078e0a12 */
[----:B------:R-:W-:-:S04]  /*9bb0*/  IMAD.HI.U32 R26, R14, R27, RZ ;  /* 0x0000001b0e1a7227 */ /* 0x000fc800078e00ff */
[C---:B------:R-:W-:Y:S02]  /*9bc0*/  IMAD R11, R5.reuse, R18, R11 ;  /* 0x00000012050b7224 */ /* 0x040fe400078e020b */
[----:B------:R-:W-:Y:S02]  /*9bd0*/  IMAD.MOV R26, RZ, RZ, -R26 ;  /* 0x000000ffff1a7224 */ /* 0x000fe400078e0a1a */
[----:B------:R-:W-:Y:S01]  /*9be0*/  @!P6 IMAD.IADD R0, R0, 0x1, -R5 ;  /* 0x000000010000e824 */ /* 0x000fe200078e0a05 */
[C---:B------:R-:W-:Y:S01]  /*9bf0*/  ISETP.GT.U32.AND P6, PT, R5.reuse, R11, PT ;  /* 0x0000000b0500720c */ /* 0x040fe20003fc4070 */
[----:B------:R-:W-:Y:S02]  /*9c00*/  IMAD R26, R5, R26, R27 ;  /* 0x0000001a051a7224 */ /* 0x000fe400078e021b */
[----:B0-----:R-:W-:Y:S02]  /*9c10*/  IMAD.MOV.U32 R3, RZ, RZ, R13 ;  /* 0x000000ffff037224 */ /* 0x001fe400078e000d */
[----:B------:R-:W-:Y:S01]  /*9c20*/  @!P5 IMAD.IADD R17, R17, 0x1, -R5 ;  /* 0x000000011111d824 */ /* 0x000fe200078e0a05 */
[----:B------:R-:W-:Y:S01]  /*9c30*/  ISETP.GT.U32.AND P5, PT, R5, R26, PT ;  /* 0x0000001a0500720c */ /* 0x000fe20003fa4070 */
[----:B------:R-:W-:-:S02]  /*9c40*/  VIADD R21, R15, 0x9c ;  /* 0x0000009c0f157836 */ /* 0x000fc40000000000 */
[----:B------:R-:W-:Y:S01]  /*9c50*/  @!P2 IMAD.MOV R3, RZ, RZ, -R3 ;  /* 0x000000ffff03a224 */ /* 0x000fe200078e0a03 */
[----:B------:R-:W-:Y:S01]  /*9c60*/  ISETP.GT.U32.AND P2, PT, R5, R0, PT ;  /* 0x000000000500720c */ /* 0x000fe20003f44070 */
[----:B------:R-:W-:Y:S01]  /*9c70*/  VIADD R10, R15, 0x9a ;  /* 0x0000009a0f0a7836 */ /* 0x000fe20000000000 */
[----:B------:R-:W-:Y:S01]  /*9c80*/  IABS R16, R21 ;  /* 0x0000001500107213 */ /* 0x000fe20000000000 */
[----:B------:R-:W-:Y:S01]  /*9c90*/  @!P6 IMAD.IADD R11, R11, 0x1, -R5 ;  /* 0x000000010b0be824 */ /* 0x000fe200078e0a05 */
[----:B------:R0:W-:Y:S01]  /*9ca0*/  STL [R1+0x230], R3 ;  /* 0x0002300301007387 */ /* 0x0001e20000100800 */
[----:B------:R-:W-:Y:S01]  /*9cb0*/  IMAD.MOV R28, RZ, RZ, -R28 ;  /* 0x000000ffff1c7224 */ /* 0x000fe200078e0a1c */
[----:B------:R-:W-:Y:S01]  /*9cc0*/  IABS R12, R10 ;  /* 0x0000000a000c7213 */ /* 0x000fe20000000000 */
[----:B------:R-:W-:Y:S01]  /*9cd0*/  IMAD.HI.U32 R23, R14, R16, RZ ;  /* 0x000000100e177227 */ /* 0x000fe200078e00ff */
[----:B------:R-:W-:-:S03]  /*9ce0*/  ISETP.GT.U32.AND P6, PT, R5, R17, PT ;  /* 0x000000110500720c */ /* 0x000fc60003fc4070 */
[----:B------:R-:W-:Y:S01]  /*9cf0*/  @!P5 IMAD.IADD R26, R26, 0x1, -R5 ;  /* 0x000000011a1ad824 */ /* 0x000fe200078e0a05 */
[----:B------:R-:W-:Y:S01]  /*9d00*/  ISETP.GT.U32.AND P5, PT, R5, R11, PT ;  /* 0x0000000b0500720c */ /* 0x000fe20003fa4070 */
[----:B------:R-:W-:-:S04]  /*9d10*/  IMAD.HI.U32 R18, R14, R12, RZ ;  /* 0x0000000c0e127227 */ /* 0x000fc800078e00ff */
[----:B0-----:R-:W-:Y:S02]  /*9d20*/  IMAD.MOV.U32 R3, RZ, RZ, R22 ;  /* 0x000000ffff037224 */ /* 0x001fe400078e0016 */
[----:B------:R-:W-:Y:S02]  /*9d30*/  IMAD.MOV R23, RZ, RZ, -R23 ;  /* 0x000000ffff177224 */ /* 0x000fe400078e0a17 */
[----:B------:R-:W-:Y:S01]  /*9d40*/  @!P1 IMAD.MOV R3, RZ, RZ, -R3 ;  /* 0x000000ffff039224 */ /* 0x000fe200078e0a03 */
[C---:B------:R-:W-:Y:S01]  /*9d50*/  ISETP.GT.U32.AND P1, PT, R5.reuse, R26, PT ;  /* 0x0000001a0500720c */ /* 0x040fe20003f24070 */
[C---:B------:R-:W-:Y:S02]  /*9d60*/  IMAD R25, R5.reuse, R28, R25 ;  /* 0x0000001c05197224 */ /* 0x040fe400078e0219 */
[----:B------:R-:W-:Y:S01]  /*9d70*/  IMAD.MOV R18, RZ, RZ, -R18 ;  /* 0x000000ffff127224 */ /* 0x000fe200078e0a12 */
[----:B------:R0:W-:Y:S01]  /*9d80*/  STL [R1+0x214], R3 ;  /* 0x0002140301007387 */ /* 0x0001e20000100800 */
[----:B------:R-:W-:-:S02]  /*9d90*/  IMAD R16, R5, R23, R16 ;  /* 0x0000001705107224 */ /* 0x000fc400078e0210 */
[C---:B------:R-:W-:Y:S02]  /*9da0*/  IMAD R12, R5.reuse, R18, R12 ;  /* 0x00000012050c7224 */ /* 0x040fe400078e020c */
[--C-:B------:R-:W-:Y:S01]  /*9db0*/  @!P2 IMAD.IADD R0, R0, 0x1, -R5.reuse ;  /* 0x000000010000a824 */ /* 0x100fe200078e0a05 */
[----:B------:R-:W-:Y:S01]  /*9dc0*/  ISETP.GT.U32.AND P2, PT, R5, R16, PT ;  /* 0x000000100500720c */ /* 0x000fe20003f44070 */
[----:B------:R-:W-:Y:S01]  /*9dd0*/  @!P5 IMAD.IADD R11, R11, 0x1, -R5 ;  /* 0x000000010b0bd824 */ /* 0x000fe200078e0a05 */
[----:B------:R-:W-:Y:S01]  /*9de0*/  ISETP.GT.U32.AND P5, PT, R5, R12, PT ;  /* 0x0000000c0500720c */ /* 0x000fe20003fa4070 */
[----:B------:R-:W-:Y:S02]  /*9df0*/  VIADD R23, R15, 0x98 ;  /* 0x000000980f177836 */ /* 0x000fe40000000000 */
[----:B0-----:R-:W-:Y:S02]  /*9e00*/  IMAD.MOV.U32 R3, RZ, RZ, R19 ;  /* 0x000000ffff037224 */ /* 0x001fe400078e0013 */
[----:B------:R-:W-:Y:S01]  /*9e10*/  @!P6 IMAD.IADD R17, R17, 0x1, -R5 ;  /* 0x000000011111e824 */ /* 0x000fe200078e0a05 */
[----:B------:R-:W-:Y:S01]  /*9e20*/  IABS R18, R23 ;  /* 0x0000001700127213 */ /* 0x000fe20000000000 */
[----:B------:R-:W-:Y:S01]  /*9e30*/  @!P0 IMAD.MOV R3, RZ, RZ, -R3 ;  /* 0x000000ffff038224 */ /* 0x000fe200078e0a03 */
[----:B------:R-:W-:Y:S01]  /*9e40*/  ISETP.GT.U32.AND P0, PT, R5, R25, PT ;  /* 0x000000190500720c */ /* 0x000fe20003f04070 */
[----:B------:R-:W-:Y:S01]  /*9e50*/  VIADD R13, R15, 0x96 ;  /* 0x000000960f0d7836 */ /* 0x000fe20000000000 */
[----:B------:R-:W-:Y:S01]  /*9e60*/  ISETP.GE.AND P6, PT, R4, RZ, PT ;  /* 0x000000ff0400720c */ /* 0x000fe20003fc6270 */
[----:B------:R-:W-:Y:S01]  /*9e70*/  IMAD.MOV.U32 R6, RZ, RZ, R0 ;  /* 0x000000ffff067224 */ /* 0x000fe200078e0000 */
[----:B------:R0:W-:Y:S01]  /*9e80*/  STL [R1+0x1d4], R3 ;  /* 0x0001d40301007387 */ /* 0x0001e20000100800 */
[--C-:B------:R-:W-:Y:S01]  /*9e90*/  @!P2 IMAD.IADD R16, R16, 0x1, -R5.reuse ;  /* 0x000000011010a824 */ /* 0x100fe200078e0a05 */
[----:B------:R-:W-:Y:S01]  /*9ea0*/  IABS R22, R13 ;  /* 0x0000000d00167213 */ /* 0x000fe20000000000 */
[--C-:B------:R-:W-:Y:S01]  /*9eb0*/  @!P1 IMAD.IADD R26, R26, 0x1, -R5.reuse ;  /* 0x000000011a1a9824 */ /* 0x100fe200078e0a05 */
[----:B------:R-:W-:Y:S01]  /*9ec0*/  ISETP.GE.AND P1, PT, R20, RZ, PT ;  /* 0x000000ff1400720c */ /* 0x000fe20003f26270 */
[----:B------:R-:W-:Y:S01]  /*9ed0*/  @!P3 IMAD.MOV R6, RZ, RZ, -R6 ;  /* 0x000000ffff06b224 */ /* 0x000fe200078e0a06 */
[----:B------:R-:W-:Y:S01]  /*9ee0*/  ISETP.GE.AND P2, PT, R21, RZ, PT ;  /* 0x000000ff1500720c */ /* 0x000fe20003f46270 */
[--C-:B------:R-:W-:Y:S01]  /*9ef0*/  @!P5 IMAD.IADD R12, R12, 0x1, -R5.reuse ;  /* 0x000000010c0cd824 */ /* 0x100fe200078e0a05 */
[----:B------:R-:W-:Y:S01]  /*9f00*/  ISETP.GT.U32.AND P5, PT, R5, R16, PT ;  /* 0x000000100500720c */ /* 0x000fe20003fa4070 */
[----:B------:R-:W-:Y:S01]  /*9f10*/  @!P0 IMAD.IADD R25, R25, 0x1, -R5 ;  /* 0x0000000119198824 */ /* 0x000fe200078e0a05 */
[----:B------:R1:W-:Y:S01]  /*9f20*/  STL [R1+0x1b0], R6 ;  /* 0x0001b00601007387 */ /* 0x0003e20000100800 */
[----:B0-----:R-:W-:Y:S01]  /*9f30*/  IMAD.MOV.U32 R3, RZ, RZ, R17 ;  /* 0x000000ffff037224 */ /* 0x001fe200078e0011 */
[----:B------:R-:W-:Y:S01]  /*9f40*/  ISETP.GE.AND P0, PT, R24, RZ, PT ;  /* 0x000000ff1800720c */ /* 0x000fe20003f06270 */
[----:B------:R-:W-:Y:S01]  /*9f50*/  IMAD.HI.U32 R19, R14, R18, RZ ;  /* 0x000000120e137227 */ /* 0x000fe200078e00ff */
[----:B------:R-:W-:-:S03]  /*9f60*/  ISETP.GT.U32.AND P3, PT, R5, R25, PT ;  /* 0x000000190500720c */ /* 0x000fc60003f64070 */
[----:B------:R-:W-:Y:S01]  /*9f70*/  @!P4 IMAD.MOV R3, RZ, RZ, -R3 ;  /* 0x000000ffff03c224 */ /* 0x000fe200078e0a03 */
[----:B------:R-:W-:Y:S01]  /*9f80*/  ISETP.GT.U32.AND P4, PT, R5, R12, PT ;  /* 0x0000000c0500720c */ /* 0x000fe20003f84070 */
[----:B------:R-:W-:-:S03]  /*9f90*/  IMAD.HI.U32 R4, R14, R22, RZ ;  /* 0x000000160e047227 */ /* 0x000fc600078e00ff */
[----:B------:R0:W-:Y:S01]  /*9fa0*/  STL [R1+0x1ac], R3 ;  /* 0x0001ac0301007387 */ /* 0x0001e20000100800 */
[----:B------:R-:W-:Y:S02]  /*9fb0*/  IMAD.MOV R19, RZ, RZ, -R19 ;  /* 0x000000ffff137224 */ /* 0x000fe400078e0a13 */
[----:B-1----:R-:W-:Y:S02]  /*9fc0*/  IMAD.MOV.U32 R6, RZ, RZ, R11 ;  /* 0x000000ffff067224 */ /* 0x002fe400078e000b */
[----:B------:R-:W-:Y:S02]  /*9fd0*/  IMAD.MOV R4, RZ, RZ, -R4 ;  /* 0x000000ffff047224 */ /* 0x000fe400078e0a04 */
[----:B------:R-:W-:Y:S02]  /*9fe0*/  IMAD R18, R5, R19, R18 ;  /* 0x0000001305127224 */ /* 0x000fe400078e0212 */
[----:B------:R-:W-:Y:S02]  /*9ff0*/  VIADD R0, R15, 0x94 ;  /* 0x000000940f007836 */ /* 0x000fe40000000000 */
[----:B0-----:R-:W-:-:S02]  /*a000*/  IMAD.MOV.U32 R3, RZ, RZ, R26 ;  /* 0x000000ffff037224 */ /* 0x001fc400078e001a */
[----:B------:R-:W-:Y:S01]  /*a010*/  @!P6 IMAD.MOV R6, RZ, RZ, -R6 ;  /* 0x000000ffff06e224 */ /* 0x000fe200078e0a06 */
[C---:B------:R-:W-:Y:S01]  /*a020*/  ISETP.GT.U32.AND P6, PT, R5.reuse, R18, PT ;  /* 0x000000120500720c */ /* 0x040fe20003fc4070 */
[----:B------:R-:W-:Y:S01]  /*a030*/  @!P1 IMAD.MOV R3, RZ, RZ, -R3 ;  /* 0x000000ffff039224 */ /* 0x000fe200078e0a03 */
[----:B------:R-:W-:Y:S01]  /*a040*/  IABS R19, R0 ;  /* 0x0000000000137213 */ /* 0x000fe20000000000 */
[----:B------:R-:W-:Y:S01]  /*a050*/  IMAD R4, R5, R4, R22 ;  /* 0x0000000405047224 */ /* 0x000fe200078e0216 */
[----:B------:R0:W-:Y:S01]  /*a060*/  STL [R1+0x1a8], R6 ;  /* 0x0001a80601007387 */ /* 0x0001e20000100800 */
[--C-:B------:R-:W-:Y:S01]  /*a070*/  @!P3 IMAD.IADD R25, R25, 0x1, -R5.reuse ;  /* 0x000000011919b824 */ /* 0x100fe200078e0a05 */
[----:B------:R-:W-:Y:S01]  /*a080*/  ISETP.GE.AND P1, PT, R10, RZ, PT ;  /* 0x000000ff0a00720c */ /* 0x000fe20003f26270 */
[----:B------:R-:W-:Y:S01]  /*a090*/  @!P5 IMAD.IADD R16, R16, 0x1, -R5 ;  /* 0x000000011010d824 */ /* 0x000fe200078e0a05 */
[----:B------:R1:W-:Y:S01]  /*a0a0*/  STL [R1+0x1a4], R3 ;  /* 0x0001a40301007387 */ /* 0x0003e20000100800 */
[----:B------:R-:W-:Y:S01]  /*a0b0*/  ISETP.GT.U32.AND P3, PT, R5, R4, PT ;  /* 0x000000040500720c */ /* 0x000fe20003f64070 */
[----:B------:R-:W-:Y:S01]  /*a0c0*/  IMAD.HI.U32 R10, R14, R19, RZ ;  /* 0x000000130e0a7227 */ /* 0x000fe200078e00ff */
[----:B------:R-:W-:-:S03]  /*a0d0*/  ISETP.GE.AND P5, PT, R23, RZ, PT ;  /* 0x000000ff1700720c */ /* 0x000fc60003fa6270 */
[----:B0-----:R-:W-:Y:S02]  /*a0e0*/  IMAD.MOV.U32 R6, RZ, RZ, R25 ;  /* 0x000000ffff067224 */ /* 0x001fe400078e0019 */
[----:B------:R-:W-:Y:S01]  /*a0f0*/  @!P4 IMAD.IADD R12, R12, 0x1, -R5 ;  /* 0x000000010c0cc824 */ /* 0x000fe200078e0a05 */
[----:B------:R-:W-:Y:S01]  /*a100*/  ISETP.GE.AND P4, PT, R13, RZ, PT ;  /* 0x000000ff0d00720c */ /* 0x000fe20003f86270 */
[----:B-1----:R-:W-:Y:S02]  /*a110*/  IMAD.MOV.U32 R3, RZ, RZ, R16 ;  /* 0x000000ffff037224 */ /* 0x002fe400078e0010 */
[----:B------:R-:W-:Y:S02]  /*a120*/  @!P0 IMAD.MOV R6, RZ, RZ, -R6 ;  /* 0x000000ffff068224 */ /* 0x000fe400078e0a06 */
[----:B------:R-:W-:Y:S02]  /*a130*/  @!P2 IMAD.MOV R3, RZ, RZ, -R3 ;  /* 0x000000ffff03a224 */ /* 0x000fe400078e0a03 */
[----:B------:R-:W-:Y:S01]  /*a140*/  IMAD.MOV R10, RZ, RZ, -R10 ;  /* 0x000000ffff0a7224 */ /* 0x000fe200078e0a0a */
[----:B------:R-:W-:Y:S01]  /*a150*/  STL [R1+0x34], R6 ;  /* 0x0000340601007387 */ /* 0x000fe20000100800 */
[----:B------:R-:W-:-:S02]  /*a160*/  VIADD R11, R15, 0x92 ;  /* 0x000000920f0b7836 */ /* 0x000fc40000000000 */
[----:B------:R-:W-:Y:S01]  /*a170*/  @!P6 IMAD.IADD R18, R18, 0x1, -R5 ;  /* 0x000000011212e824 */ /* 0x000fe200078e0a05 */
[----:B------:R0:W-:Y:S01]  /*a180*/  STL [R1+0x30], R3 ;  /* 0x0000300301007387 */ /* 0x0001e20000100800 */
[C---:B------:R-:W-:Y:S01]  /*a190*/  IMAD R19, R5.reuse, R10, R19 ;  /* 0x0000000a05137224 */ /* 0x040fe200078e0213 */
[----:B------:R-:W-:Y:S01]  /*a1a0*/  IABS R22, R11 ;  /* 0x0000000b00167213 */ /* 0x000fe20000000000 */
[----:B------:R-:W-:Y:S01]  /*a1b0*/  @!P3 IMAD.IADD R4, R4, 0x1, -R5 ;  /* 0x000000010404b824 */ /* 0x000fe200078e0a05 */
[----:B------:R-:W-:Y:S01]  /*a1c0*/  ISETP.GT.U32.AND P0, PT, R5, R18, PT ;  /* 0x000000120500720c */ /* 0x000fe20003f04070 */
[----:B------:R-:W-:Y:S01]  /*a1d0*/  VIADD R20, R15, 0x90 ;  /* 0x000000900f147836 */ /* 0x000fe20000000000 */
[----:B------:R-:W-:Y:S01]  /*a1e0*/  ISETP.GE.AND P6, PT, R0, RZ, PT ;  /* 0x000000ff0000720c */ /* 0x000fe20003fc6270 */
[----:B------:R-:W-:Y:S01]  /*a1f0*/  IMAD.HI.U32 R0, R14, R22, RZ ;  /* 0x000000160e007227 */ /* 0x000fe200078e00ff */
[----:B------:R-:W-:Y:S02]  /*a200*/  ISETP.GT.U32.AND P2, PT, R5, R4, PT ;  /* 0x000000040500720c */ /* 0x000fe40003f44070 */
[----:B------:R-:W-:Y:S01]  /*a210*/  ISETP.GE.AND P3, PT, R11, RZ, PT ;  /* 0x000000ff0b00720c */ /* 0x000fe20003f66270 */
[----:B0-----:R-:W-:-:S02]  /*a220*/  IMAD.MOV.U32 R3, RZ, RZ, R12 ;  /* 0x000000ffff037224 */ /* 0x001fc400078e000c */
[----:B------:R-:W-:Y:S02]  /*a230*/  IMAD.MOV R0, RZ, RZ, -R0 ;  /* 0x000000ffff007224 */ /* 0x000fe400078e0a00 */
[----:B------:R-:W-:Y:S01]  /*a240*/  @!P1 IMAD.MOV R3, RZ, RZ, -R3 ;  /* 0x000000ffff039224 */ /* 0x000fe200078e0a03 */
[C---:B------:R-:W-:Y:S01]  /*a250*/  ISETP.GT.U32.AND P1, PT, R5.reuse, R19, PT ;  /* 0x000000130500720c */ /* 0x040fe20003f24070 */
[C---:B------:R-:W-:Y:S02]  /*a260*/  IMAD R22, R5.reuse, R0, R22 ;  /* 0x0000000005167224 */ /* 0x040fe400078e0216 */
[--C-:B------:R-:W-:Y:S01]  /*a270*/  @!P0 IMAD.IADD R18, R18, 0x1, -R5.reuse ;  /* 0x0000000112128824 */ /* 0x100fe200078e0a05 */
[----:B------:R-:W-:Y:S01]  /*a280*/  ISETP.GE.AND P0, PT, R20, RZ, PT ;  /* 0x000000ff1400720c */ /* 0x000fe20003f06270 */
[----:B------:R-:W-:Y:S01]  /*a290*/  @!P2 IMAD.IADD R4, R4, 0x1, -R5 ;  /* 0x000000010404a824 */ /* 0x000fe200078e0a05 */
[----:B------:R-:W-:Y:S01]  /*a2a0*/  IABS R20, R20 ;  /* 0x0000001400147213 */ /* 0x000fe20000000000 */
[----:B------:R0:W-:Y:S01]  /*a2b0*/  STL [R1+0x2c], R3 ;  /* 0x00002c0301007387 */ /* 0x0001e20000100800 */
[----:B------:R-:W-:Y:S01]  /*a2c0*/  ISETP.GT.U32.AND P2, PT, R5, R22, PT ;  /* 0x000000160500720c */ /* 0x000fe20003f44070 */
[----:B------:R-:W-:-:S02]  /*a2d0*/  VIADD R0, R15, 0x8c ;  /* 0x0000008c0f007836 */ /* 0x000fc40000000000 */
[----:B------:R-:W-:-:S03]  /*a2e0*/  IMAD.HI.U32 R12, R14, R20, RZ ;  /* 0x000000140e0c7227 */ /* 0x000fc600078e00ff */
[----:B------:R-:W-:Y:S01]  /*a2f0*/  IABS R17, R0 ;  /* 0x0000000000117213 */ /* 0x000fe20000000000 */
[----:B------:R-:W-:Y:S02]  /*a300*/  @!P1 IMAD.IADD R19, R19, 0x1, -R5 ;  /* 0x0000000113139824 */ /* 0x000fe400078e0a05 */
[----:B0-----:R-:W-:Y:S02]  /*a310*/  IMAD.MOV.U32 R3, RZ, RZ, R18 ;  /* 0x000000ffff037224 */ /* 0x001fe400078e0012 */
[----:B------:R-:W-:Y:S01]  /*a320*/  IMAD.MOV R12, RZ, RZ, -R12 ;  /* 0x000000ffff0c7224 */ /* 0x000fe200078e0a0c */
[----:B------:R-:W-:Y:S01]  /*a330*/  ISETP.GT.U32.AND P1, PT, R5, R19, PT ;  /* 0x000000130500720c */ /* 0x000fe20003f24070 */
[----:B------:R-:W-:Y:S02]  /*a340*/  VIADD R10, R15, 0x8e ;  /* 0x0000008e0f0a7836 */ /* 0x000fe40000000000 */
[----:B------:R-:W-:Y:S02]  /*a350*/  @!P5 IMAD.MOV R3, RZ, RZ, -R3 ;  /* 0x000000ffff03d224 */ /* 0x000fe400078e0a03 */
[----:B------:R-:W-:Y:S01]  /*a360*/  IMAD R20, R5, R12, R20 ;  /* 0x0000000c05147224 */ /* 0x000fe200078e0214 */
[----:B------:R-:W-:Y:S01]  /*a370*/  IABS R16, R10 ;  /* 0x0000000a00107213 */ /* 0x000fe20000000000 */
[----:B------:R-:W-:Y:S01]  /*a380*/  @!P2 IMAD.IADD R22, R22, 0x1, -R5 ;  /* 0x000000011616a824 */ /* 0x000fe200078e0a05 */
[----:B------:R-:W-:Y:S01]  /*a390*/  ISETP.GE.AND P5, PT, R10, RZ, PT ;  /* 0x000000ff0a00720c */ /* 0x000fe20003fa6270 */
[----:B------:R0:W-:Y:S01]  /*a3a0*/  STL [R1+0x120], R3 ;  /* 0x0001200301007387 */ /* 0x0001e20000100800 */
[----:B------:R-:W-:-:S02]  /*a3b0*/  IMAD.HI.U32 R10, R14, R17, RZ ;  /* 0x000000110e0a7227 */ /* 0x000fc400078e00ff */
[----:B------:R-:W-:Y:S02]  /*a3c0*/  ISETP.GT.U32.AND P2, PT, R5, R22, PT ;  /* 0x000000160500720c */ /* 0x000fe40003f44070 */
[----:B------:R-:W-:Y:S01]  /*a3d0*/  @!P1 IMAD.IADD R19, R19, 0x1, -R5 ;  /* 0x0000000113139824 */ /* 0x000fe200078e0a05 */
[----:B------:R-:W-:Y:S01]  /*a3e0*/  ISETP.GT.U32.AND P1, PT, R5, R20, PT ;  /* 0x000000140500720c */ /* 0x000fe20003f24070 */
[----:B------:R-:W-:-:S04]  /*a3f0*/  IMAD.HI.U32 R11, R14, R16, RZ ;  /* 0x000000100e0b7227 */ /* 0x000fc800078e00ff */
[----:B0-----:R-:W-:Y:S02]  /*a400*/  IMAD.MOV.U32 R3, RZ, RZ, R4 ;  /* 0x000000ffff037224 */ /* 0x001fe400078e0004 */
[----:B------:R-:W-:Y:S02]  /*a410*/  IMAD.MOV R10, RZ, RZ, -R10 ;  /* 0x000000ffff0a7224 */ /* 0x000fe400078e0a0a */
[----:B------:R-:W-:Y:S01]  /*a420*/  @!P4 IMAD.MOV R3, RZ, RZ, -R3 ;  /* 0x000000ffff03c224 */ /* 0x000fe200078e0a03 */
[----:B------:R-:W-:Y:S01]  /*a430*/  ISETP.GE.AND P4, PT, R0, RZ, PT ;  /* 0x000000ff0000720c */ /* 0x000fe20003f86270 */
[----:B------:R-:W-:Y:S02]  /*a440*/  IMAD.MOV R11, RZ, RZ, -R11 ;  /* 0x000000ffff0b7224 */ /* 0x000fe400078e0a0b */
[----:B------:R-:W-:Y:S01]  /*a450*/  VIADD R0, R15, 0x8a ;  /* 0x0000008a0f007836 */ /* 0x000fe20000000000 */
[----:B------:R0:W-:Y:S01]  /*a460*/  STL [R1+0x134], R3 ;  /* 0x0001340301007387 */ /* 0x0001e20000100800 */
[----:B------:R-:W-:-:S02]  /*a470*/  IMAD R17, R5, R10, R17 ;  /* 0x0000000a05117224 */ /* 0x000fc400078e0211 */
[C---:B------:R-:W-:Y:S01]  /*a480*/  IMAD R16, R5.reuse, R11, R16 ;  /* 0x0000000b05107224 */ /* 0x040fe200078e0210 */
[----:B------:R-:W-:Y:S01]  /*a490*/  IABS R10, R0 ;  /* 0x00000000000a7213 */ /* 0x000fe20000000000 */
[--C-:B------:R-:W-:Y:S01]  /*a4a0*/  @!P1 IMAD.IADD R20, R20, 0x1, -R5.reuse ;  /* 0x0000000114149824 */ /* 0x100fe200078e0a05 */
[C---:B------:R-:W-:Y:S01]  /*a4b0*/  ISETP.GT.U32.AND P1, PT, R5.reuse, R17, PT ;  /* 0x000000110500720c */ /* 0x040fe20003f24070 */
[----:B------:R-:W-:Y:S01]  /*a4c0*/  @!P2 IMAD.IADD R22, R22, 0x1, -R5 ;  /* 0x000000011616a824 */ /* 0x000fe200078e0a05 */
[----:B------:R-:W-:Y:S01]  /*a4d0*/  ISETP.GT.U32.AND P2, PT, R5, R16, PT ;  /* 0x000000100500720c */ /* 0x000fe20003f44070 */
[----:B------:R-:W-:Y:S02]  /*a4e0*/  VIADD R4, R15, 0x84 ;  /* 0x000000840f047836 */ /* 0x000fe40000000000 */
[----:B0-----:R-:W-:Y:S02]  /*a4f0*/  IMAD.MOV.U32 R3, RZ, RZ, R19 ;  /* 0x000000ffff037224 */ /* 0x001fe400078e0013 */
[----:B------:R-:W-:Y:S01]  /*a500*/  IMAD.HI.U32 R19, R14, R10, RZ ;  /* 0x0000000a0e137227 */ /* 0x000fe200078e00ff */
[----:B------:R-:W-:-:S03]  /*a510*/  IABS R11, R4 ;  /* 0x00000004000b7213 */ /* 0x000fc60000000000 */
[----:B------:R-:W-:Y:S01]  /*a520*/  @!P6 IMAD.MOV R3, RZ, RZ, -R3 ;  /* 0x000000ffff03e224 */ /* 0x000fe200078e0a03 */
[----:B------:R-:W-:Y:S01]  /*a530*/  ISETP.GT.U32.AND P6, PT, R5, R20, PT ;  /* 0x000000140500720c */ /* 0x000fe20003fc4070 */
[----:B------:R-:W-:Y:S02]  /*a540*/  IMAD.MOV R19, RZ, RZ, -R19 ;  /* 0x000000ffff137224 */ /* 0x000fe400078e0a13 */
[--C-:B------:R-:W-:Y:S01]  /*a550*/  @!P1 IMAD.IADD R17, R17, 0x1, -R5.reuse ;  /* 0x0000000111119824 */ /* 0x100fe200078e0a05 */
[----:B------:R0:W-:Y:S01]  /*a560*/  STL [R1+0x1a0], R3 ;  /* 0x0001a00301007387 */ /* 0x0001e20000100800 */
[----:B------:R-:W-:Y:S02]  /*a570*/  @!P2 IMAD.IADD R16, R16, 0x1, -R5 ;  /* 0x000000011010a824 */ /* 0x000fe400078e0a05 */
[----:B------:R-:W-:Y:S01]  /*a580*/  VIADD R12, R15, 0x88 ;  /* 0x000000880f0c7836 */ /* 0x000fe20000000000 */
[----:B------:R-:W-:Y:S01]  /*a590*/  ISETP.GT.U32.AND P1, PT, R5, R17, PT ;  /* 0x000000110500720c */ /* 0x000fe20003f24070 */
[----:B------:R-:W-:Y:S01]  /*a5a0*/  VIADD R13, R15, 0x86 ;  /* 0x000000860f0d7836 */ /* 0x000fe20000000000 */
[----:B------:R-:W-:-:S02]  /*a5b0*/  ISETP.GT.U32.AND P2, PT, R5, R16, PT ;  /* 0x000000100500720c */ /* 0x000fc40003f44070 */
[----:B------:R-:W-:Y:S01]  /*a5c0*/  IABS R21, R12 ;  /* 0x0000000c00157213 */ /* 0x000fe20000000000 */
[----:B------:R-:W-:Y:S01]  /*a5d0*/  @!P6 IMAD.IADD R20, R20, 0x1, -R5 ;  /* 0x000000011414e824 */ /* 0x000fe200078e0a05 */
[----:B------:R-:W-:Y:S01]  /*a5e0*/  IABS R18, R13 ;  /* 0x0000000d00127213 */ /* 0x000fe20000000000 */
[----:B0-----:R-:W-:Y:S02]  /*a5f0*/  IMAD.MOV.U32 R3, RZ, RZ, R22 ;  /* 0x000000ffff037224 */ /* 0x001fe400078e0016 */
[----:B------:R-:W-:-:S04]  /*a600*/  IMAD.HI.U32 R22, R14, R21, RZ ;  /* 0x000000150e167227 */ /* 0x000fc800078e00ff */
[----:B------:R-:W-:Y:S01]  /*a610*/  @!P3 IMAD.MOV R3, RZ, RZ, -R3 ;  /* 0x000000ffff03b224 */ /* 0x000fe200078e0a03 */
[----:B------:R-:W-:Y:S01]  /*a620*/  ISETP.GE.AND P3, PT, R0, RZ, PT ;  /* 0x000000ff0000720c */ /* 0x000fe20003f66270 */
[C---:B------:R-:W-:Y:S02]  /*a630*/  IMAD R0, R5.reuse, R19, R10 ;  /* 0x0000001305007224 */ /* 0x040fe400078e020a */
[----:B------:R-:W-:Y:S01]  /*a640*/  IMAD.HI.U32 R19, R14, R11, RZ ;  /* 0x0000000b0e137227 */ /* 0x000fe200078e00ff */
[----:B------:R0:W-:Y:S02]  /*a650*/  STL [R1+0x19c], R3 ;  /* 0x00019c0301007387 */ /* 0x0001e40000100800 */
[----:B------:R-:W-:Y:S01]  /*a660*/  ISETP.GT.U32.AND P6, PT, R5, R0, PT ;  /* 0x000000000500720c */ /* 0x000fe20003fc4070 */
[----:B------:R-:W-:Y:S02]  /*a670*/  IMAD.MOV R19, RZ, RZ, -R19 ;  /* 0x000000ffff137224 */ /* 0x000fe400078e0a13 */
[----:B------:R-:W-:-:S02]  /*a680*/  @!P1 IMAD.IADD R17, R17, 0x1, -R5 ;  /* 0x0000000111119824 */ /* 0x000fc400078e0a05 */
[----:B------:R-:W-:-:S04]  /*a690*/  IMAD.HI.U32 R10, R14, R18, RZ ;  /* 0x000000120e0a7227 */ /* 0x000fc800078e00ff */
[----:B0-----:R-:W-:Y:S02]  /*a6a0*/  IMAD.MOV.U32 R3, RZ, RZ, R20 ;  /* 0x000000ffff037224 */ /* 0x001fe400078e0014 */
[----:B------:R-:W-:Y:S02]  /*a6b0*/  IMAD.MOV R22, RZ, RZ, -R22 ;  /* 0x000000ffff167224 */ /* 0x000fe400078e0a16 */
[----:B------:R-:W-:Y:S02]  /*a6c0*/  @!P0 IMAD.MOV R3, RZ, RZ, -R3 ;  /* 0x000000ffff038224 */ /* 0x000fe400078e0a03 */
[--C-:B------:R-:W-:Y:S02]  /*a6d0*/  @!P6 IMAD.IADD R0, R0, 0x1, -R5.reuse ;  /* 0x000000010000e824 */ /* 0x100fe400078e0a05 */
[----:B------:R-:W-:Y:S01]  /*a6e0*/  @!P2 IMAD.IADD R16, R16, 0x1, -R5 ;  /* 0x000000011010a824 */ /* 0x000fe200078e0a05 */
[----:B------:R0:W-:Y:S01]  /*a6f0*/  STL [R1+0x17c], R3 ;  /* 0x00017c0301007387 */ /* 0x0001e20000100800 */
[----:B------:R-:W-:Y:S01]  /*a700*/  ISETP.GE.AND P2, PT, R12, RZ, PT ;  /* 0x000000ff0c00720c */ /* 0x000fe20003f46270 */
[C---:B------:R-:W-:Y:S01]  /*a710*/  IMAD R11, R5.reuse, R19, R11 ;  /* 0x00000013050b7224 */ /* 0x040fe200078e020b */
[----:B------:R-:W-:Y:S01]  /*a720*/  ISETP.GT.U32.AND P0, PT, R5, R0, PT ;  /* 0x000000000500720c */ /* 0x000fe20003f04070 */
[----:B------:R-:W-:-:S02]  /*a730*/  IMAD.MOV R10, RZ, RZ, -R10 ;  /* 0x000000ffff0a7224 */ /* 0x000fc400078e0a0a */
[C---:B------:R-:W-:Y:S02]  /*a740*/  IMAD R12, R5.reuse, R22, R21 ;  /* 0x00000016050c7224 */ /* 0x040fe400078e0215 */
[C---:B------:R-:W-:Y:S02]  /*a750*/  IMAD R18, R5.reuse, R10, R18 ;  /* 0x0000000a05127224 */ /* 0x040fe400078e0212 */
[----:B0-----:R-:W-:Y:S01]  /*a760*/  IMAD.MOV.U32 R3, RZ, RZ, R17 ;  /* 0x000000ffff037224 */ /* 0x001fe200078e0011 */
[----:B------:R-:W-:Y:S01]  /*a770*/  ISETP.GT.U32.AND P6, PT, R5, R12, PT ;  /* 0x0000000c0500720c */ /* 0x000fe20003fc4070 */
[----:B------:R-:W-:Y:S01]  /*a780*/  VIADD R10, R15, 0x82 ;  /* 0x000000820f0a7836 */ /* 0x000fe20000000000 */
[C---:B------:R-:W-:Y:S01]  /*a790*/  ISETP.GT.U32.AND P1, PT, R5.reuse, R18, PT ;  /* 0x000000120500720c */ /* 0x040fe20003f24070 */
[----:B------:R-:W-:Y:S01]  /*a7a0*/  @!P4 IMAD.MOV R3, RZ, RZ, -R3 ;  /* 0x000000ffff03c224 */ /* 0x000fe200078e0a03 */
[----:B------:R-:W-:Y:S01]  /*a7b0*/  ISETP.GT.U32.AND P4, PT, R5, R11, PT ;  /* 0x0000000b0500720c */ /* 0x000fe20003f84070 */
[----:B------:R-:W-:Y:S01]  /*a7c0*/  IMAD.MOV.U32 R6, RZ, RZ, R16 ;  /* 0x000000ffff067224 */ /* 0x000fe200078e0010 */
[----:B------:R-:W-:Y:S01]  /*a7d0*/  IABS R19, R10 ;  /* 0x0000000a00137213 */ /* 0x000fe20000000000 */
[----:B------:R-:W-:Y:S01]  /*a7e0*/  @!P0 IMAD.IADD R0, R0, 0x1, -R5 ;  /* 0x0000000100008824 */ /* 0x000fe200078e0a05 */
[----:B------:R-:W-:Y:S01]  /*a7f0*/  ISETP.GE.AND P0, PT, R4, RZ, PT ;  /* 0x000000ff0400720c */ /* 0x000fe20003f06270 */
[----:B------:R-:W-:Y:S01]  /*a800*/  @!P5 IMAD.MOV R6, RZ, RZ, -R6 ;  /* 0x000000ffff06d224 */ /* 0x000fe200078e0a06 */
[----:B------:R-:W-:Y:S01]  /*a810*/  ISETP.GE.AND P5, PT, R13, RZ, PT ;  /* 0x000000ff0d00720c */ /* 0x000fe20003fa6270 */
[----:B------:R-:W-:-:S02]  /*a820*/  IMAD.MOV.U32 R16, RZ, RZ, R19 ;  /* 0x000000ffff107224 */ /* 0x000fc400078e0013 */
[----:B------:R-:W-:Y:S01]  /*a830*/  VIADD R17, R15, 0x80 ;  /* 0x000000800f117836 */ /* 0x000fe20000000000 */
[----:B------:R-:W-:Y:S01]  /*a840*/  STL [R1+0x188], R6 ;  /* 0x0001880601007387 */ /* 0x000fe20000100800 */
[--C-:B------:R-:W-:Y:S01]  /*a850*/  @!P6 IMAD.IADD R12, R12, 0x1, -R5.reuse ;  /* 0x000000010c0ce824 */ /* 0x100fe200078e0a05 */
[----:B------:R-:W-:Y:S01]  /*a860*/  ISETP.GE.AND P6, PT, R10, RZ, PT ;  /* 0x000000ff0a00720c */ /* 0x000fe20003fc6270 */
[----:B------:R-:W-:Y:S01]  /*a870*/  @!P4 IMAD.IADD R11, R11, 0x1, -R5 ;  /* 0x000000010b0bc824 */ /* 0x000fe200078e0a05 */
[----:B------:R0:W-:Y:S01]  /*a880*/  STL [R1+0x190], R3 ;  /* 0x0001900301007387 */ /* 0x0001e20000100800 */
[----:B------:R-:W-:Y:S01]  /*a890*/  IMAD.HI.U32 R13, R14, R16, RZ ;  /* 0x000000100e0d7227 */ /* 0x000fe200078e00ff */
[----:B------:R-:W-:-:S03]  /*a8a0*/  IABS R19, R17 ;  /* 0x0000001100137213 */ /* 0x000fc60000000000 */
        /* <DEDUP_REMOVED lines=10> */
[----:B------:R-:W-:-:S02]  /*a950*/  VIADD R0, R15, 0x7a ;  /* 0x0000007a0f007836 */ /* 0x000fc40000000000 */
[----:B------:R-:W-:Y:S01]  /*a960*/  IMAD.HI.U32 R13, R14, R19, RZ ;  /* 0x000000130e0d7227 */ /* 0x000fe200078e00ff */
[----:B------:R0:W-:Y:S02]  /*a970*/  STL [R1+0x198], R3 ;  /* 0x0001980301007387 */ /* 0x0001e40000100800 */
[----:B------:R-:W-:Y:S01]  /*a980*/  IABS R21, R0 ;  /* 0x0000000000157213 */ /* 0x000fe20000000000 */
[----:B------:R-:W-:Y:S02]  /*a990*/  VIADD R4, R15, 0x7c ;  /* 0x0000007c0f047836 */ /* 0x000fe40000000000 */
[----:B------:R-:W-:Y:S02]  /*a9a0*/  IMAD.MOV R13, RZ, RZ, -R13 ;  /* 0x000000ffff0d7224 */ /* 0x000fe400078e0a0d */
[--C-:B------:R-:W-:Y:S01]  /*a9b0*/  @!P1 IMAD.IADD R12, R12, 0x1, -R5.reuse ;  /* 0x000000010c0c9824 */ /* 0x100fe200078e0a05 */
[----:B------:R-:W-:Y:S01]  /*a9c0*/  ISETP.GT.U32.AND P1, PT, R5, R16, PT ;  /* 0x000000100500720c */ /* 0x000fe20003f24070 */
[----:B------:R-:W-:Y:S01]  /*a9d0*/  @!P3 IMAD.IADD R11, R11, 0x1, -R5 ;  /* 0x000000010b0bb824 */ /* 0x000fe200078e0a05 */
[----:B------:R-:W-:Y:S01]  /*a9e0*/  ISETP.GE.AND P3, PT, R17, RZ, PT ;  /* 0x000000ff1100720c */ /* 0x000fe20003f66270 */
[----:B------:R-:W-:Y:S01]  /*a9f0*/  IMAD R19, R5, R13, R19 ;  /* 0x0000000d05137224 */ /* 0x000fe200078e0213 */
[----:B------:R-:W-:Y:S01]  /*aa00*/  IABS R13, R4 ;  /* 0x00000004000d7213 */ /* 0x000fe20000000000 */
[----:B------:R-:W-:-:S02]  /*aa10*/  IMAD.MOV.U32 R17, RZ, RZ, R21 ;  /* 0x000000ffff117224 */ /* 0x000fc400078e0015 */
[----:B------:R-:W-:-:S04]  /*aa20*/  IMAD.HI.U32 R21, R14, R20, RZ ;  /* 0x000000140e157227 */ /* 0x000fc800078e00ff */
[----:B------:R-:W-:Y:S01]  /*aa30*/  @!P4 IMAD.IADD R18, R18, 0x1, -R5 ;  /* 0x000000011212c824 */ /* 0x000fe200078e0a05 */
[----:B------:R-:W-:Y:S01]  /*aa40*/  ISETP.GT.U32.AND P4, PT, R5, R19, PT ;  /* 0x000000130500720c */ /* 0x000fe20003f84070 */
[----:B0-----:R-:W-:Y:S02]  /*aa50*/  IMAD.MOV.U32 R3, RZ, RZ, R12 ;  /* 0x000000ffff037224 */ /* 0x001fe400078e000c */
[----:B------:R-:W-:-:S04]  /*aa60*/  IMAD.HI.U32 R22, R14, R13, RZ ;  /* 0x0000000d0e167227 */ /* 0x000fc800078e00ff */
[----:B------:R-:W-:Y:S02]  /*aa70*/  IMAD.MOV R21, RZ, RZ, -R21 ;  /* 0x000000ffff157224 */ /* 0x000fe400078e0a15 */
[----:B------:R-:W-:Y:S02]  /*aa80*/  @!P2 IMAD.MOV R3, RZ, RZ, -R3 ;  /* 0x000000ffff03a224 */ /* 0x000fe400078e0a03 */
[----:B------:R-:W-:Y:S02]  /*aa90*/  IMAD.MOV R12, RZ, RZ, -R22 ;  /* 0x000000ffff0c7224 */ /* 0x000fe400078e0a16 */
[C---:B------:R-:W-:Y:S01]  /*aaa0*/  IMAD R20, R5.reuse, R21, R20 ;  /* 0x0000001505147224 */ /* 0x040fe200078e0214 */
[----:B------:R0:W-:Y:S01]  /*aab0*/  STL [R1+0x180], R3 ;  /* 0x0001800301007387 */ /* 0x0001e20000100800 */
[----:B------:R-:W-:Y:S02]  /*aac0*/  IMAD.MOV.U32 R6, RZ, RZ, R18 ;  /* 0x000000ffff067224 */ /* 0x000fe400078e0012 */
[----:B------:R-:W-:Y:S01]  /*aad0*/  @!P1 IMAD.IADD R16, R16, 0x1, -R5 ;  /* 0x0000000110109824 */ /* 0x000fe200078e0a05 */
[----:B------:R-:W-:Y:S01]  /*aae0*/  ISETP.GE.AND P1, PT, R10, RZ, PT ;  /* 0x000000ff0a00720c */ /* 0x000fe20003f26270 */
[----:B------:R-:W-:-:S02]  /*aaf0*/  IMAD R13, R5, R12, R13 ;  /* 0x0000000c050d7224 */ /* 0x000fc400078e020d */
[----:B------:R-:W-:Y:S01]  /*ab00*/  @!P5 IMAD.MOV R6, RZ, RZ, -R6 ;  /* 0x000000ffff06d224 */ /* 0x000fe200078e0a06 */
[----:B------:R-:W-:Y:S01]  /*ab10*/  ISETP.GT.U32.AND P5, PT, R5, R20, PT ;  /* 0x000000140500720c */ /* 0x000fe20003fa4070 */
[----:B------:R-:W-:Y:S01]  /*ab20*/  @!P4 IMAD.IADD R19, R19, 0x1, -R5 ;  /* 0x000000011313c824 */ /* 0x000fe200078e0a05 */
[C---:B------:R-:W-:Y:S01]  /*ab30*/  ISETP.GT.U32.AND P4, PT, R5.reuse, R16, PT ;  /* 0x000000100500720c */ /* 0x040fe20003f84070 */
[----:B0-----:R-:W-:Y:S01]  /*ab40*/  IMAD.MOV.U32 R3, RZ, RZ, R11 ;  /* 0x000000ffff037224 */ /* 0x001fe200078e000b */
[----:B------:R-:W-:Y:S01]  /*ab50*/  STL [R1+0x148], R6 ;  /* 0x0001480601007387 */ /* 0x000fe20000100800 */
[----:B------:R-:W-:Y:S01]  /*ab60*/  IMAD.HI.U32 R10, R14, R17, RZ ;  /* 0x000000110e0a7227 */ /* 0x000fe200078e00ff */
[----:B------:R-:W-:-:S03]  /*ab70*/  ISETP.GT.U32.AND P2, PT, R5, R19, PT ;  /* 0x000000130500720c */ /* 0x000fc60003f44070 */
[----:B------:R-:W-:Y:S01]  /*ab80*/  @!P0 IMAD.MOV R3, RZ, RZ, -R3 ;  /* 0x000000ffff038224 */ /* 0x000fe200078e0a03 */
[----:B------:R-:W-:Y:S01]  /*ab90*/  ISETP.GT.U32.AND P0, PT, R5, R13, PT ;  /* 0x0000000d0500720c */ /* 0x000fe20003f04070 */
[----:B------:R-:W-:Y:S02]  /*aba0*/  IMAD.MOV R10, RZ, RZ, -R10 ;  /* 0x000000ffff0a7224 */ /* 0x000fe400078e0a0a */
[----:B------:R-:W-:Y:S01]  /*abb0*/  VIADD R21, R15, 0x78 ;  /* 0x000000780f157836 */ /* 0x000fe20000000000 */
[----:B------:R0:W-:Y:S01]  /*abc0*/  STL [R1+0x150], R3 ;  /* 0x0001500301007387 */ /* 0x0001e20000100800 */
[----:B------:R-:W-:Y:S02]  /*abd0*/  IMAD R17, R5, R10, R17 ;  /* 0x0000000a05117224 */ /* 0x000fe400078e0211 */
[--C-:B------:R-:W-:Y:S01]  /*abe0*/  @!P5 IMAD.IADD R20, R20, 0x1, -R5.reuse ;  /* 0x000000011414d824 */ /* 0x100fe200078e0a05 */
[----:B------:R-:W-:Y:S01]  /*abf0*/  IABS R10, R21 ;  /* 0x00000015000a7213 */ /* 0x000fe20000000000 */
[--C-:B------:R-:W-:Y:S01]  /*ac00*/  @!P4 IMAD.IADD R16, R16, 0x1, -R5.reuse ;  /* 0x000000011010c824 */ /* 0x100fe200078e0a05 */
[----:B------:R-:W-:Y:S01]  /*ac10*/  ISETP.GE.AND P4, PT, R4, RZ, PT ;  /* 0x000000ff0400720c */ /* 0x000fe20003f86270 */
[----:B------:R-:W-:Y:S01]  /*ac20*/  VIADD R4, R15, 0x76 ;  /* 0x000000760f047836 */ /* 0x000fe20000000000 */
[----:B------:R-:W-:Y:S01]  /*ac30*/  ISETP.GE.AND P5, PT, R0, RZ, PT ;  /* 0x000000ff0000720c */ /* 0x000fe20003fa6270 */
[----:B------:R-:W-:Y:S01]  /*ac40*/  @!P0 IMAD.IADD R13, R13, 0x1, -R5 ;  /* 0x000000010d0d8824 */ /* 0x000fe200078e0a05 */
[----:B------:R-:W-:Y:S01]  /*ac50*/  ISETP.GT.U32.AND P0, PT, R5, R20, PT ;  /* 0x000000140500720c */ /* 0x000fe20003f04070 */
[----:B------:R-:W-:Y:S01]  /*ac60*/  IMAD.HI.U32 R12, R14, R10, RZ ;  /* 0x0000000a0e0c7227 */ /* 0x000fe200078e00ff */
[----:B------:R-:W-:-:S03]  /*ac70*/  IABS R11, R4 ;  /* 0x00000004000b7213 */ /* 0x000fc60000000000 */
[----:B------:R-:W-:Y:S01]  /*ac80*/  @!P2 IMAD.IADD R19, R19, 0x1, -R5 ;  /* 0x000000011313a824 */ /* 0x000fe200078e0a05 */
[C---:B------:R-:W-:Y:S01]  /*ac90*/  ISETP.GT.U32.AND P2, PT, R5.reuse, R17, PT ;  /* 0x000000110500720c */ /* 0x040fe20003f44070 */
[----:B0-----:R-:W-:Y:S02]  /*aca0*/  IMAD.MOV.U32 R3, RZ, RZ, R16 ;  /* 0x000000ffff037224 */ /* 0x001fe400078e0010 */
[----:B------:R-:W-:Y:S02]  /*acb0*/  IMAD.MOV R12, RZ, RZ, -R12 ;  /* 0x000000ffff0c7224 */ /* 0x000fe400078e0a0c */
[----:B------:R-:W-:Y:S01]  /*acc0*/  @!P6 IMAD.MOV R3, RZ, RZ, -R3 ;  /* 0x000000ffff03e224 */ /* 0x000fe200078e0a03 */
[C---:B------:R-:W-:Y:S01]  /*acd0*/  ISETP.GT.U32.AND P6, PT, R5.reuse, R13, PT ;  /* 0x0000000d0500720c */ /* 0x040fe20003fc4070 */
[C---:B------:R-:W-:Y:S02]  /*ace0*/  IMAD R10, R5.reuse, R12, R10 ;  /* 0x0000000c050a7224 */ /* 0x040fe400078e020a */
[----:B------:R-:W-:Y:S01]  /*acf0*/  IMAD.HI.U32 R16, R14, R11, RZ ;  /* 0x0000000b0e107227 */ /* 0x000fe200078e00ff */
[----:B------:R0:W-:Y:S03]  /*ad00*/  STL [R1+0x174], R3 ;  /* 0x0001740301007387 */ /* 0x0001e60000100800 */
[----:B------:R-:W-:Y:S01]  /*ad10*/  @!P0 IMAD.IADD R20, R20, 0x1, -R5 ;  /* 0x0000000114148824 */ /* 0x000fe200078e0a05 */
[----:B------:R-:W-:Y:S01]  /*ad20*/  ISETP.GT.U32.AND P0, PT, R5, R10, PT ;  /* 0x0000000a0500720c */ /* 0x000fe20003f04070 */
[----:B------:R-:W-:-:S02]  /*ad30*/  IMAD.MOV R16, RZ, RZ, -R16 ;  /* 0x000000ffff107224 */ /* 0x000fc400078e0a10 */
[----:B------:R-:W-:Y:S02]  /*ad40*/  @!P2 IMAD.IADD R17, R17, 0x1, -R5 ;  /* 0x000000011111a824 */ /* 0x000fe400078e0a05 */
[----:B------:R-:W-:Y:S02]  /*ad50*/  VIADD R0, R15, 0x74 ;  /* 0x000000740f007836 */ /* 0x000fe40000000000 */
[C---:B------:R-:W-:Y:S01]  /*ad60*/  IMAD R11, R5.reuse, R16, R11 ;  /* 0x00000010050b7224 */ /* 0x040fe200078e020b */
[----:B------:R-:W-:Y:S01]  /*ad70*/  ISETP.GT.U32.AND P2, PT, R5, R17, PT ;  /* 0x000000110500720c */ /* 0x000fe20003f44070 */
[----:B------:R-:W-:Y:S01]  /*ad80*/  VIADD R12, R15, 0x72 ;  /* 0x000000720f0c7836 */ /* 0x000fe20000000000 */
[----:B------:R-:W-:Y:S01]  /*ad90*/  IABS R23, R0 ;  /* 0x0000000000177213 */ /* 0x000fe20000000000 */
[--C-:B------:R-:W-:Y:S01]  /*ada0*/  @!P6 IMAD.IADD R13, R13, 0x1, -R5.reuse ;  /* 0x000000010d0de824 */ /* 0x100fe200078e0a05 */
[----:B------:R-:W-:Y:S01]  /*adb0*/  ISETP.GT.U32.AND P6, PT, R5, R11, PT ;  /* 0x0000000b0500720c */ /* 0x000fe20003fc4070 */
[----:B------:R-:W-:Y:S01]  /*adc0*/  @!P0 IMAD.IADD R10, R10, 0x1, -R5 ;  /* 0x000000010a0a8824 */ /* 0x000fe200078e0a05 */
[----:B------:R-:W-:Y:S01]  /*add0*/  IABS R16, R12 ;  /* 0x0000000c00107213 */ /* 0x000fe20000000000 */
[----:B------:R-:W-:Y:S01]  /*ade0*/  IMAD.MOV.U32 R6, RZ, RZ, R19 ;  /* 0x000000ffff067224 */ /* 0x000fe200078e0013 */
[----:B------:R-:W-:Y:S01]  /*adf0*/  ISETP.GE.AND P0, PT, R4, RZ, PT ;  /* 0x000000ff0400720c */ /* 0x000fe20003f06270 */
[----:B------:R-:W-:-:S04]  /*ae00*/  IMAD.HI.U32 R24, R14, R23, RZ ;  /* 0x000000170e187227 */ /* 0x000fc800078e00ff */
[----:B0-----:R-:W-:Y:S02]  /*ae10*/  IMAD.MOV.U32 R3, RZ, RZ, R20 ;  /* 0x000000ffff037224 */ /* 0x001fe400078e0014 */
[----:B------:R-:W-:Y:S01]  /*ae20*/  @!P3 IMAD.MOV R6, RZ, RZ, -R6 ;  /* 0x000000ffff06b224 */ /* 0x000fe200078e0a06 */
[----:B------:R-:W-:Y:S01]  /*ae30*/  ISETP.GT.U32.AND P3, PT, R5, R10, PT ;  /* 0x0000000a0500720c */ /* 0x000fe20003f64070 */
[----:B------:R-:W-:Y:S02]  /*ae40*/  IMAD.MOV R24, RZ, RZ, -R24 ;  /* 0x000000ffff187224 */ /* 0x000fe400078e0a18 */
[----:B------:R-:W-:Y:S01]  /*ae50*/  IMAD.HI.U32 R22, R14, R16, RZ ;  /* 0x000000100e167227 */ /* 0x000fe200078e00ff */
[----:B------:R0:W-:Y:S03]  /*ae60*/  STL [R1+0x144], R6 ;  /* 0x0001440601007387 */ /* 0x0001e60000100800 */
[----:B------:R-:W-:-:S02]  /*ae70*/  @!P1 IMAD.MOV R3, RZ, RZ, -R3 ;  /* 0x000000ffff039224 */ /* 0x000fc400078e0a03 */
[----:B------:R-:W-:Y:S01]  /*ae80*/  @!P2 IMAD.IADD R17, R17, 0x1, -R5 ;  /* 0x000000011111a824 */ /* 0x000fe200078e0a05 */
[----:B------:R-:W-:Y:S01]  /*ae90*/  ISETP.GE.AND P2, PT, R21, RZ, PT ;  /* 0x000000ff1500720c */ /* 0x000fe20003f46270 */
[----:B------:R-:W-:Y:S01]  /*aea0*/  IMAD R4, R5, R24, R23 ;  /* 0x0000001805047224 */ /* 0x000fe200078e0217 */
[----:B------:R1:W-:Y:S01]  /*aeb0*/  STL [R1+0x140], R3 ;  /* 0x0001400301007387 */ /* 0x0003e20000100800 */
[----:B------:R-:W-:Y:S02]  /*aec0*/  IMAD.MOV R22, RZ, RZ, -R22 ;  /* 0x000000ffff167224 */ /* 0x000fe400078e0a16 */
[----:B------:R-:W-:Y:S01]  /*aed0*/  @!P6 IMAD.IADD R11, R11, 0x1, -R5 ;  /* 0x000000010b0be824 */ /* 0x000fe200078e0a05 */
[----:B------:R-:W-:Y:S01]  /*aee0*/  ISETP.GT.U32.AND P1, PT, R5, R4, PT ;  /* 0x000000040500720c */ /* 0x000fe20003f24070 */
[----:B0-----:R-:W-:Y:S02]  /*aef0*/  IMAD.MOV.U32 R6, RZ, RZ, R13 ;  /* 0x000000ffff067224 */ /* 0x001fe400078e000d */
[----:B------:R-:W-:Y:S01]  /*af00*/  VIADD R18, R15, 0x70 ;  /* 0x000000700f127836 */ /* 0x000fe20000000000 */
[C---:B------:R-:W-:Y:S01]  /*af10*/  ISETP.GT.U32.AND P6, PT, R5.reuse, R11, PT ;  /* 0x0000000b0500720c */ /* 0x040fe20003fc4070 */
[----:B------:R-:W-:-:S02]  /*af20*/  IMAD R16, R5, R22, R16 ;  /* 0x0000001605107224 */ /* 0x000fc400078e0210 */
[----:B-1----:R-:W-:Y:S01]  /*af30*/  IMAD.MOV.U32 R3, RZ, RZ, R17 ;  /* 0x000000ffff037224 */ /* 0x002fe200078e0011 */
[----:B------:R-:W-:Y:S01]  /*af40*/  IABS R21, R18 ;  /* 0x0000001200157213 */ /* 0x000fe20000000000 */
[----:B------:R-:W-:Y:S01]  /*af50*/  @!P4 IMAD.MOV R6, RZ, RZ, -R6 ;  /* 0x000000ffff06c224 */ /* 0x000fe200078e0a06 */
[----:B------:R-:W-:Y:S01]  /*af60*/  ISETP.GE.AND P4, PT, R0, RZ, PT ;  /* 0x000000ff0000720c */ /* 0x000fe20003f86270 */
[----:B------:R-:W-:Y:S01]  /*af70*/  @!P5 IMAD.MOV R3, RZ, RZ, -R3 ;  /* 0x000000ffff03d224 */ /* 0x000fe200078e0a03 */
[----:B------:R-:W-:Y:S01]  /*af80*/  ISETP.GE.AND P5, PT, R12, RZ, PT ;  /* 0x000000ff0c00720c */ /* 0x000fe20003fa6270 */
[----:B------:R-:W-:Y:S01]  /*af90*/  @!P3 IMAD.IADD R10, R10, 0x1, -R5 ;  /* 0x000000010a0ab824 */ /* 0x000fe200078e0a05 */
[----:B------:R-:W-:Y:S01]  /*afa0*/  ISETP.GT.U32.AND P3, PT, R5, R16, PT ;  /* 0x000000100500720c */ /* 0x000fe20003f64070 */
[----:B------:R-:W-:Y:S01]  /*afb0*/  STL [R1+0x13c], R6 ;  /* 0x00013c0601007387 */ /* 0x000fe20000100800 */
[----:B------:R-:W-:-:S03]  /*afc0*/  IMAD.HI.U32 R0, R14, R21, RZ ;  /* 0x000000150e007227 */ /* 0x000fc600078e00ff */
        /* <DEDUP_REMOVED lines=16> */
[----:B------:R-:W-:Y:S02]  /*b0d0*/  VIADD R13, R15, 0x6c ;  /* 0x0000006c0f0d7836 */ /* 0x000fe40000000000 */
[----:B------:R-:W-:-:S02]  /*b0e0*/  IMAD.MOV R10, RZ, RZ, -R10 ;  /* 0x000000ffff0a7224 */ /* 0x000fc400078e0a0a */
[----:B------:R-:W-:Y:S01]  /*b0f0*/  VIADD R12, R15, 0x6a ;  /* 0x0000006a0f0c7836 */ /* 0x000fe20000000000 */
[----:B------:R-:W-:Y:S01]  /*b100*/  IABS R22, R13 ;  /* 0x0000000d00167213 */ /* 0x000fe20000000000 */
[C---:B------:R-:W-:Y:S02]  /*b110*/  IMAD R23, R5.reuse, R10, R23 ;  /* 0x0000000a05177224 */ /* 0x040fe400078e0217 */
[----:B------:R-:W-:Y:S01]  /*b120*/  @!P3 IMAD.IADD R4, R4, 0x1, -R5 ;  /* 0x000000010404b824 */ /* 0x000fe200078e0a05 */
[----:B------:R-:W-:Y:S01]  /*b130*/  IABS R19, R12 ;  /* 0x0000000c00137213 */ /* 0x000fe20000000000 */
[----:B0-----:R-:W-:Y:S01]  /*b140*/  IMAD.MOV.U32 R3, RZ, RZ, R11 ;  /* 0x000000ffff037224 */ /* 0x001fe200078e000b */
[----:B------:R-:W-:Y:S01]  /*b150*/  ISETP.GT.U32.AND P3, PT, R5, R23, PT ;  /* 0x000000170500720c */ /* 0x000fe20003f64070 */
        /* <DEDUP_REMOVED lines=8> */
[----:B------:R-:W-:-:S02]  /*b1e0*/  IMAD.MOV R11, RZ, RZ, -R11 ;  /* 0x000000ffff0b7224 */ /* 0x000fc400078e0a0b */
[----:B------:R-:W-:Y:S02]  /*b1f0*/  IMAD R22, R5, R13, R22 ;  /* 0x0000000d05167224 */ /* 0x000fe400078e0216 */
[----:B------:R-:W-:Y:S01]  /*b200*/  @!P0 IMAD.IADD R24, R24, 0x1, -R5 ;  /* 0x0000000118188824 */ /* 0x000fe200078e0a05 */
[----:B------:R-:W-:Y:S01]  /*b210*/  ISETP.GE.AND P0, PT, R12, RZ, PT ;  /* 0x000000ff0c00720c */ /* 0x000fe20003f06270 */
[----:B0-----:R-:W-:Y:S02]  /*b220*/  IMAD.MOV.U32 R3, RZ, RZ, R4 ;  /* 0x000000ffff037224 */ /* 0x001fe400078e0004 */
[----:B------:R-:W-:Y:S02]  /*b230*/  VIADD R0, R15, 0x68 ;  /* 0x000000680f007836 */ /* 0x000fe40000000000 */
[----:B------:R-:W-:Y:S01]  /*b240*/  @!P4 IMAD.MOV R3, RZ, RZ, -R3 ;  /* 0x000000ffff03c224 */ /* 0x000fe200078e0a03 */
[C---:B------:R-:W-:Y:S01]  /*b250*/  ISETP.GT.U32.AND P4, PT, R5.reuse, R24, PT ;  /* 0x000000180500720c */ /* 0x040fe20003f84070 */
[----:B------:R-:W-:Y:S01]  /*b260*/  IMAD R19, R5, R11, R19 ;  /* 0x0000000b05137224 */ /* 0x000fe200078e0213 */
[----:B------:R-:W-:Y:S01]  /*b270*/  IABS R21, R0 ;  /* 0x0000000000157213 */ /* 0x000fe20000000000 */
[----:B------:R-:W-:Y:S01]  /*b280*/  @!P3 IMAD.IADD R23, R23, 0x1, -R5 ;  /* 0x000000011717b824 */ /* 0x000fe200078e0a05 */
[----:B------:R0:W-:Y:S01]  /*b290*/  STL [R1+0x124], R3 ;  /* 0x0001240301007387 */ /* 0x0001e20000100800 */
[----:B------:R-:W-:-:S02]  /*b2a0*/  VIADD R12, R15, 0x66 ;  /* 0x000000660f0c7836 */ /* 0x000fc40000000000 */
[----:B------:R-:W-:Y:S01]  /*b2b0*/  IMAD.HI.U32 R10, R14, R21, RZ ;  /* 0x000000150e0a7227 */ /* 0x000fe200078e00ff */
[----:B------:R-:W-:-:S03]  /*b2c0*/  ISETP.GT.U32.AND P3, PT, R5, R23, PT ;  /* 0x000000170500720c */ /* 0x000fc60003f64070 */
[----:B------:R-:W-:Y:S02]  /*b2d0*/  IMAD.MOV R10, RZ, RZ, -R10 ;  /* 0x000000ffff0a7224 */ /* 0x000fe400078e0a0a */
[----:B------:R-:W-:Y:S01]  /*b2e0*/  @!P4 IMAD.IADD R24, R24, 0x1, -R5 ;  /* 0x000000011818c824 */ /* 0x000fe200078e0a05 */
[C---:B------:R-:W-:Y:S01]  /*b2f0*/  ISETP.GT.U32.AND P4, PT, R5.reuse, R19, PT ;  /* 0x000000130500720c */ /* 0x040fe20003f84070 */
[----:B0-----:R-:W-:Y:S01]  /*b300*/  IMAD.MOV.U32 R3, RZ, RZ, R16 ;  /* 0x000000ffff037224 */ /* 0x001fe200078e0010 */
[----:B------:R-:W-:Y:S01]  /*b310*/  IABS R16, R12 ;  /* 0x0000000c00107213 */ /* 0x000fe20000000000 */
        /* <DEDUP_REMOVED lines=8> */
[----:B------:R-:W-:Y:S01]  /*b3a0*/  @!P4 IMAD.IADD R19, R19, 0x1, -R5 ;  /* 0x000000011313c824 */ /* 0x000fe200078e0a05 */
[----:B------:R-:W-:Y:S01]  /*b3b0*/  IABS R17, R20 ;  /* 0x0000001400117213 */ /* 0x000fe20000000000 */
[----:B------:R-:W-:Y:S01]  /*b3c0*/  IMAD.HI.U32 R18, R14, R16, RZ ;  /* 0x000000100e127227 */ /* 0x000fe200078e00ff */
[----:B------:R-:W-:-:S03]  /*b3d0*/  IABS R11, R10 ;  /* 0x0000000a000b7213 */ /* 0x000fc60000000000 */
[----:B------:R-:W-:Y:S01]  /*b3e0*/  @!P5 IMAD.IADD R22, R22, 0x1, -R5 ;  /* 0x000000011616d824 */ /* 0x000fe200078e0a05 */
[----:B------:R-:W-:Y:S01]  /*b3f0*/  ISETP.GE.AND P5, PT, R0, RZ, PT ;  /* 0x000000ff0000720c */ /* 0x000fe20003fa6270 */
[----:B0-----:R-:W-:Y:S02]  /*b400*/  IMAD.MOV.U32 R3, RZ, RZ, R23 ;  /* 0x000000ffff037224 */ /* 0x001fe400078e0017 */
[----:B------:R-:W-:Y:S01]  /*b410*/  IMAD.MOV R18, RZ, RZ, -R18 ;  /* 0x000000ffff127224 */ /* 0x000fe200078e0a12 */
[C---:B------:R-:W-:Y:S01]  /*b420*/  ISETP.GT.U32.AND P4, PT, R5.reuse, R22, PT ;  /* 0x000000160500720c */ /* 0x040fe20003f84070 */
[----:B------:R-:W-:Y:S02]  /*b430*/  IMAD.MOV.U32 R6, RZ, RZ, R24 ;  /* 0x000000ffff067224 */ /* 0x000fe400078e0018 */
[----:B------:R-:W-:Y:S01]  /*b440*/  @!P1 IMAD.MOV R3, RZ, RZ, -R3 ;  /* 0x000000ffff039224 */ /* 0x000fe200078e0a03 */
[----:B------:R-:W-:Y:S01]  /*b450*/  ISETP.GE.AND P1, PT, R12, RZ, PT ;  /* 0x000000ff0c00720c */ /* 0x000fe20003f26270 */
[----:B------:R-:W-:Y:S01]  /*b460*/  @!P6 IMAD.MOV R6, RZ, RZ, -R6 ;  /* 0x000000ffff06e224 */ /* 0x000fe200078e0a06 */
[C---:B------:R-:W-:Y:S01]  /*b470*/  ISETP.GT.U32.AND P6, PT, R5.reuse, R19, PT ;  /* 0x000000130500720c */ /* 0x040fe20003fc4070 */
[----:B------:R-:W-:-:S02]  /*b480*/  IMAD R12, R5, R18, R16 ;  /* 0x00000012050c7224 */ /* 0x000fc400078e0210 */
[----:B------:R-:W-:Y:S01]  /*b490*/  IMAD.MOV.U32 R0, RZ, RZ, R17 ;  /* 0x000000ffff007224 */ /* 0x000fe200078e0011 */
[----:B------:R-:W-:Y:S01]  /*b4a0*/  STL [R1+0x68], R6 ;  /* 0x0000680601007387 */ /* 0x000fe20000100800 */
[----:B------:R-:W-:-:S03]  /*b4b0*/  IMAD.HI.U32 R17, R14, R11, RZ ;  /* 0x0000000b0e117227 */ /* 0x000fc600078e00ff */
[----:B------:R0:W-:Y:S01]  /*b4c0*/  STL [R1+0x70], R3 ;  /* 0x0000700301007387 */ /* 0x0001e20000100800 */
[----:B------:R-:W-:Y:S01]  /*b4d0*/  @!P4 IMAD.IADD R22, R22, 0x1, -R5 ;  /* 0x000000011616c824 */ /* 0x000fe200078e0a05 */
[----:B------:R-:W-:Y:S01]  /*b4e0*/  ISETP.GT.U32.AND P4, PT, R5, R12, PT ;  /* 0x0000000c0500720c */ /* 0x000fe20003f84070 */
[----:B------:R-:W-:Y:S02]  /*b4f0*/  IMAD.MOV R17, RZ, RZ, -R17 ;  /* 0x000000ffff117224 */ /* 0x000fe400078e0a11 */
[----:B------:R-:W-:Y:S02]  /*b500*/  @!P3 IMAD.IADD R21, R21, 0x1, -R5 ;  /* 0x000000011515b824 */ /* 0x000fe400078e0a05 */
[C---:B------:R-:W-:Y:S02]  /*b510*/  IMAD R11, R5.reuse, R17, R11 ;  /* 0x00000011050b7224 */ /* 0x040fe400078e020b */
[----:B------:R-:W-:Y:S01]  /*b520*/  IMAD.HI.U32 R18, R14, R0, RZ ;  /* 0x000000000e127227 */ /* 0x000fe200078e00ff */
[----:B------:R-:W-:-:S03]  /*b530*/  ISETP.GT.U32.AND P3, PT, R5, R21, PT ;  /* 0x000000150500720c */ /* 0x000fc60003f64070 */
[--C-:B------:R-:W-:Y:S01]  /*b540*/  @!P6 IMAD.IADD R19, R19, 0x1, -R5.reuse ;  /* 0x000000011313e824 */ /* 0x100fe200078e0a05 */
[----:B------:R-:W-:Y:S01]  /*b550*/  ISETP.GT.U32.AND P6, PT, R5, R11, PT ;  /* 0x0000000b0500720c */ /* 0x000fe20003fc4070 */
[----:B------:R-:W-:Y:S02]  /*b560*/  VIADD R4, R15, 0x60 ;  /* 0x000000600f047836 */ /* 0x000fe40000000000 */
[----:B------:R-:W-:Y:S02]  /*b570*/  IMAD.MOV R18, RZ, RZ, -R18 ;  /* 0x000000ffff127224 */ /* 0x000fe400078e0a12 */
[----:B------:R-:W-:Y:S01]  /*b580*/  @!P4 IMAD.IADD R12, R12, 0x1, -R5 ;  /* 0x000000010c0cc824 */ /* 0x000fe200078e0a05 */
[----:B------:R-:W-:Y:S01]  /*b590*/  IABS R13, R4 ;  /* 0x00000004000d7213 */ /* 0x000fe20000000000 */
[----:B0-----:R-:W-:Y:S02]  /*b5a0*/  IMAD.MOV.U32 R3, RZ, RZ, R22 ;  /* 0x000000ffff037224 */ /* 0x001fe400078e0016 */
[----:B------:R-:W-:-:S02]  /*b5b0*/  IMAD R0, R5, R18, R0 ;  /* 0x0000001205007224 */ /* 0x000fc400078e0200 */
[----:B------:R-:W-:Y:S01]  /*b5c0*/  @!P2 IMAD.MOV R3, RZ, RZ, -R3 ;  /* 0x000000ffff03a224 */ /* 0x000fe200078e0a03 */
[C---:B------:R-:W-:Y:S01]  /*b5d0*/  ISETP.GT.U32.AND P2, PT, R5.reuse, R12, PT ;  /* 0x0000000c0500720c */ /* 0x040fe20003f44070 */
[----:B------:R-:W-:Y:S01]  /*b5e0*/  IMAD.HI.U32 R16, R14, R13, RZ ;  /* 0x0000000d0e107227 */ /* 0x000fe200078e00ff */
[----:B------:R-:W-:Y:S02]  /*b5f0*/  ISETP.GT.U32.AND P4, PT, R5, R0, PT ;  /* 0x000000000500720c */ /* 0x000fe40003f84070 */
[----:B------:R0:W-:Y:S01]  /*b600*/  STL [R1+0x104], R3 ;  /* 0x0001040301007387 */ /* 0x0001e20000100800 */
[--C-:B------:R-:W-:Y:S01]  /*b610*/  @!P3 IMAD.IADD R21, R21, 0x1, -R5.reuse ;  /* 0x000000011515b824 */ /* 0x100fe200078e0a05 */
[----:B------:R-:W-:Y:S01]  /*b620*/  ISETP.GE.AND P3, PT, R10, RZ, PT ;  /* 0x000000ff0a00720c */ /* 0x000fe20003f66270 */
[----:B------:R-:W-:Y:S02]  /*b630*/  @!P6 IMAD.IADD R11, R11, 0x1, -R5 ;  /* 0x000000010b0be824 */ /* 0x000fe400078e0a05 */
[----:B------:R-:W-:-:S02]  /*b640*/  IMAD.MOV.U32 R6, RZ, RZ, R19 ;  /* 0x000000ffff067224 */ /* 0x000fc400078e0013 */
[----:B------:R-:W-:Y:S01]  /*b650*/  IMAD.MOV R16, RZ, RZ, -R16 ;  /* 0x000000ffff107224 */ /* 0x000fe200078e0a10 */
[----:B------:R-:W-:Y:S01]  /*b660*/  ISETP.GT.U32.AND P6, PT, R5, R11, PT ;  /* 0x0000000b0500720c */ /* 0x000fe20003fc4070 */
[C---:B------:R-:W-:Y:S02]  /*b670*/  VIADD R17, R15.reuse, 0x5e ;  /* 0x0000005e0f117836 */ /* 0x040fe40000000000 */
[----:B0-----:R-:W-:Y:S02]  /*b680*/  IMAD.MOV.U32 R3, RZ, RZ, R21 ;  /* 0x000000ffff037224 */ /* 0x001fe400078e0015 */
[----:B------:R-:W-:Y:S01]  /*b690*/  VIADD R10, R15, 0x5c ;  /* 0x0000005c0f0a7836 */ /* 0x000fe20000000000 */
[----:B------:R-:W-:Y:S01]  /*b6a0*/  IABS R18, R17 ;  /* 0x0000001100127213 */ /* 0x000fe20000000000 */
[----:B------:R-:W-:Y:S02]  /*b6b0*/  @!P0 IMAD.MOV R6, RZ, RZ, -R6 ;  /* 0x000000ffff068224 */ /* 0x000fe400078e0a06 */
[C---:B------:R-:W-:Y:S01]  /*b6c0*/  IMAD R13, R5.reuse, R16, R13 ;  /* 0x00000010050d7224 */ /* 0x040fe200078e020d */
[----:B------:R-:W-:Y:S01]  /*b6d0*/  IABS R16, R10 ;  /* 0x0000000a00107213 */ /* 0x000fe20000000000 */
[----:B------:R-:W-:Y:S01]  /*b6e0*/  @!P5 IMAD.MOV R3, RZ, RZ, -R3 ;  /* 0x000000ffff03d224 */ /* 0x000fe200078e0a03 */
[----:B------:R-:W-:Y:S01]  /*b6f0*/  STL [R1+0x11c], R6 ;  /* 0x00011c0601007387 */ /* 0x000fe20000100800 */
[----:B------:R-:W-:Y:S01]  /*b700*/  @!P2 IMAD.IADD R12, R12, 0x1, -R5 ;  /* 0x000000010c0ca824 */ /* 0x000fe200078e0a05 */
[----:B------:R-:W-:Y:S01]  /*b710*/  ISETP.GT.U32.AND P0, PT, R5, R13, PT ;  /* 0x0000000d0500720c */ /* 0x000fe20003f04070 */
[----:B------:R-:W-:Y:S01]  /*b720*/  IMAD.HI.U32 R19, R14, R18, RZ ;  /* 0x000000120e137227 */ /* 0x000fe200078e00ff */
[----:B------:R0:W-:Y:S01]  /*b730*/  STL [R1+0x108], R3 ;  /* 0x0001080301007387 */ /* 0x0001e20000100800 */
[----:B------:R-:W-:-:S02]  /*b740*/  ISETP.GE.AND P2, PT, R4, RZ, PT ;  /* 0x000000ff0400720c */ /* 0x000fc40003f46270 */
[----:B------:R-:W-:Y:S01]  /*b750*/  @!P4 IMAD.IADD R0, R0, 0x1, -R5 ;  /* 0x000000010000c824 */ /* 0x000fe200078e0a05 */
[----:B------:R-:W-:Y:S01]  /*b760*/  ISETP.GE.AND P4, PT, R20, RZ, PT ;  /* 0x000000ff1400720c */ /* 0x000fe20003f86270 */
[----:B------:R-:W-:-:S03]  /*b770*/  IMAD.HI.U32 R20, R14, R16, RZ ;  /* 0x000000100e147227 */ /* 0x000fc600078e00ff */
[----:B------:R-:W-:Y:S01]  /*b780*/  ISETP.GT.U32.AND P5, PT, R5, R0, PT ;  /* 0x000000000500720c */ /* 0x000fe20003fa4070 */
[----:B------:R-:W-:Y:S02]  /*b790*/  IMAD.MOV R19, RZ, RZ, -R19 ;  /* 0x000000ffff137224 */ /* 0x000fe400078e0a13 */
[----:B0-----:R-:W-:Y:S02]  /*b7a0*/  IMAD.MOV.U32 R3, RZ, RZ, R12 ;  /* 0x000000ffff037224 */ /* 0x001fe400078e000c */
[----:B------:R-:W-:Y:S02]  /*b7b0*/  IMAD.MOV R20, RZ, RZ, -R20 ;  /* 0x000000ffff147224 */ /* 0x000fe400078e0a14 */
[----:B------:R-:W-:Y:S02]  /*b7c0*/  @!P1 IMAD.MOV R3, RZ, RZ, -R3 ;  /* 0x000000ffff039224 */ /* 0x000fe400078e0a03 */
[----:B------:R-:W-:Y:S01]  /*b7d0*/  @!P6 IMAD.IADD R11, R11, 0x1, -R5 ;  /* 0x000000010b0be824 */ /* 0x000fe200078e0a05 */
[----:B------:R-:W-:Y:S01]  /*b7e0*/  ISETP.GE.AND P6, PT, R17, RZ, PT ;  /* 0x000000ff1100720c */ /* 0x000fe20003fc6270 */
[C---:B------:R-:W-:Y:S01]  /*b7f0*/  IMAD R4, R5.reuse, R19, R18 ;  /* 0x0000001305047224 */ /* 0x040fe200078e0212 */
[----:B------:R0:W-:Y:S01]  /*b800*/  STL [R1+0x10c], R3 ;  /* 0x00010c0301007387 */ /* 0x0001e20000100800 */
[----:B------:R-:W-:-:S02]  /*b810*/  IMAD R16, R5, R20, R16 ;  /* 0x0000001405107224 */ /* 0x000fc400078e0210 */
[--C-:B------:R-:W-:Y:S01]  /*b820*/  @!P0 IMAD.IADD R13, R13, 0x1, -R5.reuse ;  /* 0x000000010d0d8824 */ /* 0x100fe200078e0a05 */
[----:B------:R-:W-:Y:S01]  /*b830*/  ISETP.GT.U32.AND P1, PT, R5, R4, PT ;  /* 0x000000040500720c */ /* 0x000fe20003f24070 */
[----:B------:R-:W-:Y:S02]  /*b840*/  VIADD R12, R15, 0x5a ;  /* 0x0000005a0f0c7836 */ /* 0x000fe40000000000 */
[----:B------:R-:W-:Y:S01]  /*b850*/  @!P5 IMAD.IADD R0, R0, 0x1, -R5 ;  /* 0x000000010000d824 */ /* 0x000fe200078e0a05 */
[----:B------:R-:W-:Y:S01]  /*b860*/  ISETP.GT.U32.AND P0, PT, R5, R13, PT ;  /* 0x0000000d0500720c */ /* 0x000fe20003f04070 */
[----:B------:R-:W-:Y:S01]  /*b870*/  VIADD R17, R15, 0x58 ;  /* 0x000000580f117836 */ /* 0x000fe20000000000 */
[----:B------:R-:W-:Y:S01]  /*b880*/  ISETP.GE.AND P5, PT, R10, RZ, PT ;  /* 0x000000ff0a00720c */ /* 0x000fe20003fa6270 */
[----:B0-----:R-:W-:Y:S01]  /*b890*/  IMAD.MOV.U32 R3, RZ, RZ, R11 ;  /* 0x000000ffff037224 */ /* 0x001fe200078e000b */
[----:B------:R-:W-:Y:S01]  /*b8a0*/  IABS R11, R12 ;  /* 0x0000000c000b7213 */ /* 0x000fe20000000000 */
[----:B------:R-:W-:Y:S01]  /*b8b0*/  @!P4 IMAD.MOV R0, RZ, RZ, -R0 ;  /* 0x000000ffff00c224 */ /* 0x000fe200078e0a00 */
[----:B------:R-:W-:Y:S01]  /*b8c0*/  ISETP.GE.AND P4, PT, R12, RZ, PT ;  /* 0x000000ff0c00720c */ /* 0x000fe20003f86270 */
[----:B------:R-:W-:Y:S01]  /*b8d0*/  @!P3 IMAD.MOV R3, RZ, RZ, -R3 ;  /* 0x000000ffff03b224 */ /* 0x000fe200078e0a03 */
[----:B------:R-:W-:Y:S01]  /*b8e0*/  ISETP.GT.U32.AND P3, PT, R5, R16, PT ;  /* 0x000000100500720c */ /* 0x000fe20003f64070 */
[----:B------:R-:W-:-:S02]  /*b8f0*/  @!P1 IMAD.IADD R4, R4, 0x1, -R5 ;  /* 0x0000000104049824 */ /* 0x000fc400078e0a05 */
[----:B------:R-:W-:Y:S01]  /*b900*/  IMAD.HI.U32 R12, R14, R11, RZ ;  /* 0x0000000b0e0c7227 */ /* 0x000fe200078e00ff */
[----:B------:R0:W-:Y:S02]  /*b910*/  STL [R1+0x110], R3 ;  /* 0x0001100301007387 */ /* 0x0001e40000100800 */
[----:B------:R-:W-:Y:S01]  /*b920*/  ISETP.GT.U32.AND P1, PT, R5, R4, PT ;  /* 0x000000040500720c */ /* 0x000fe20003f24070 */
[--C-:B------:R-:W-:Y:S01]  /*b930*/  @!P0 IMAD.IADD R13, R13, 0x1, -R5.reuse ;  /* 0x000000010d0d8824 */ /* 0x100fe200078e0a05 */
[----:B------:R-:W-:Y:S01]  /*b940*/  ISETP.GE.AND P0, PT, R17, RZ, PT ;  /* 0x000000ff1100720c */ /* 0x000fe20003f06270 */
[----:B------:R-:W-:Y:S01]  /*b950*/  VIADD R10, R15, 0x56 ;  /* 0x000000560f0a7836 */ /* 0x000fe20000000000 */
[----:B------:R-:W-:Y:S01]  /*b960*/  IABS R17, R17 ;  /* 0x0000001100117213 */ /* 0x000fe20000000000 */
[----:B------:R-:W-:Y:S01]  /*b970*/  IMAD.MOV R12, RZ, RZ, -R12 ;  /* 0x000000ffff0c7224 */ /* 0x000fe200078e0a0c */
[----:B------:R1:W-:Y:S01]  /*b980*/  STL [R1+0x118], R0 ;  /* 0x0001180001007387 */ /* 0x0003e20000100800 */
[----:B------:R-:W-:-:S02]  /*b990*/  @!P3 IMAD.IADD R16, R16, 0x1, -R5 ;  /* 0x000000011010b824 */ /* 0x000fc400078e0a05 */
[----:B0-----:R-:W-:Y:S02]  /*b9a0*/  IMAD.MOV.U32 R3, RZ, RZ, R13 ;  /* 0x000000ffff037224 */ /* 0x001fe400078e000d */
[----:B------:R-:W-:Y:S01]  /*b9b0*/  IMAD.HI.U32 R18, R14, R17, RZ ;  /* 0x000000110e127227 */ /* 0x000fe200078e00ff */
[----:B------:R-:W-:-:S03]  /*b9c0*/  ISETP.GT.U32.AND P3, PT, R5, R16, PT ;  /* 0x000000100500720c */ /* 0x000fc60003f64070 */
[----:B------:R-:W-:Y:S01]  /*b9d0*/  @!P2 IMAD.MOV R3, RZ, RZ, -R3 ;  /* 0x000000ffff03a224 */ /* 0x000fe200078e0a03 */
[----:B-1----:R-:W-:Y:S01]  /*b9e0*/  IABS R0, R10 ;  /* 0x0000000a00007213 */ /* 0x002fe20000000000 */
[----:B------:R-:W-:Y:S01]  /*b9f0*/  @!P1 IMAD.IADD R4, R4, 0x1, -R5 ;  /* 0x0000000104049824 */ /* 0x000fe200078e0a05 */
[----:B------:R-:W-:Y:S01]  /*ba00*/  ISETP.GE.AND P2, PT, R10, RZ, PT ;  /* 0x000000ff0a00720c */ /* 0x000fe20003f46270 */
[----:B------:R-:W-:Y:S01]  /*ba10*/  IMAD R10, R5, R12, R11 ;  /* 0x0000000c050a7224 */ /* 0x000fe200078e020b */
[----:B------:R0:W-:Y:S01]  /*ba20*/  STL [R1+0x194], R3 ;  /* 0x0001940301007387 */ /* 0x0001e20000100800 */
[----:B------:R-:W-:Y:S02]  /*ba30*/  VIADD R12, R15, 0x54 ;  /* 0x000000540f0c7836 */ /* 0x000fe40000000000 */
[----:B------:R-:W-:Y:S01]  /*ba40*/  IMAD.MOV R18, RZ, RZ, -R18 ;  /* 0x000000ffff127224 */ /* 0x000fe200078e0a12 */
[C---:B------:R-:W-:Y:S01]  /*ba50*/  ISETP.GT.U32.AND P1, PT, R5.reuse, R10, PT ;  /* 0x0000000a0500720c */ /* 0x040fe20003f24070 */
[----:B------:R-:W-:Y:S01]  /*ba60*/  @!P3 IMAD.IADD R16, R16, 0x1, -R5 ;  /* 0x000000011010b824 */ /* 0x000fe200078e0a05 */
[----:B------:R-:W-:Y:S01]  /*ba70*/  IABS R13, R12 ;  /* 0x0000000c000d7213 */ /* 0x000fe20000000000 */
[----:B------:R-:W-:Y:S01]  /*ba80*/  IMAD.MOV.U32 R6, RZ, RZ, R4 ;  /* 0x000000ffff067224 */ /* 0x000fe200078e0004 */
[----:B------:R-:W-:Y:S01]  /*ba90*/  ISETP.GE.AND P3, PT, R12, RZ, PT ;  /* 0x000000ff0c00720c */ /* 0x000fe20003f66270 */
[----:B------:R-:W-:-:S02]  /*baa0*/  IMAD R12, R5, R18, R17 ;  /* 0x00000012050c7224 */ /* 0x000fc400078e0211 */
[----:B0-----:R-:W-:Y:S02]  /*bab0*/  IMAD.MOV.U32 R3, RZ, RZ, R16 ;  /* 0x000000ffff037224 */ /* 0x001fe400078e0010 */
[----:B------:R-:W-:Y:S02]  /*bac0*/  @!P6 IMAD.MOV R6, RZ, RZ, -R6 ;  /* 0x000000ffff06e224 */ /* 0x000fe400078e0a06 */
[----:B------:R-:W-:Y:S01]  /*bad0*/  @!P5 IMAD.MOV R3, RZ, RZ, -R3 ;  /* 0x000000ffff03d224 */ /* 0x000fe200078e0a03 */
[----:B------:R-:W-:Y:S01]  /*bae0*/  ISETP.GT.U32.AND P5, PT, R5, R12, PT ;  /* 0x0000000c0500720c */ /* 0x000fe20003fa4070 */
[----:B------:R-:W-:Y:S01]  /*baf0*/  @!P1 IMAD.IADD R10, R10, 0x1, -R5 ;  /* 0x000000010a0a9824 */ /* 0x000fe200078e0a05 */
[----:B------:R0:W-:Y:S01]  /*bb00*/  STL [R1+0x114], R6 ;  /* 0x0001140601007387 */ /* 0x0001e20000100800 */
[----:B------:R-:W-:-:S03]  /*bb10*/  IMAD.HI.U32 R11, R14, R0, RZ ;  /* 0x000000000e0b7227 */ /* 0x000fc600078e00ff */
[----:B------:R-:W-:Y:S01]  /*bb20*/  ISETP.GT.U32.AND P6, PT, R5, R10, PT ;  /* 0x0000000a0500720c */ /* 0x000fe20003fc4070 */
[----:B------:R-:W-:Y:S01]  /*bb30*/  IMAD.MOV R11, RZ, RZ, -R11 ;  /* 0x000000ffff0b7224 */ /* 0x000fe200078e0a0b */
[----:B------:R1:W-:Y:S01]  /*bb40*/  STL [R1+0x178], R3 ;  /* 0x0001780301007387 */ /* 0x0003e20000100800 */
[----:B------:R-:W-:Y:S02]  /*bb50*/  VIADD R22, R15, 0x52 ;  /* 0x000000520f167836 */ /* 0x000fe40000000000 */
[----:B------:R-:W-:-:S03]  /*bb60*/  IMAD.HI.U32 R4, R14, R13, RZ ;  /* 0x0000000d0e047227 */ /* 0x000fc600078e00ff */
[----:B------:R-:W-:Y:S01]  /*bb70*/  ISETP.GE.AND P1, PT, R22, RZ, PT ;  /* 0x000000ff1600720c */ /* 0x000fe20003f26270 */
[--C-:B------:R-:W-:Y:S01]  /*bb80*/  @!P5 IMAD.IADD R12, R12, 0x1, -R5.reuse ;  /* 0x000000010c0cd824 */ /* 0x100fe200078e0a05 */
[----:B------:R-:W-:Y:S01]  /*bb90*/  IABS R22, R22 ;  /* 0x0000001600167213 */ /* 0x000fe20000000000 */
[----:B------:R-:W-:Y:S02]  /*bba0*/  IMAD R0, R5, R11, R0 ;  /* 0x0000000b05007224 */ /* 0x000fe400078e0200 */
[----:B------:R-:W-:Y:S01]  /*bbb0*/  VIADD R11, R15, 0x50 ;  /* 0x000000500f0b7836 */ /* 0x000fe20000000000 */
[C---:B------:R-:W-:Y:S01]  /*bbc0*/  ISETP.GT.U32.AND P5, PT, R5.reuse, R12, PT ;  /* 0x0000000c0500720c */ /* 0x040fe20003fa4070 */
[----:B------:R-:W-:Y:S02]  /*bbd0*/  IMAD.MOV R4, RZ, RZ, -R4 ;  /* 0x000000ffff047224 */ /* 0x000fe400078e0a04 */
[----:B------:R-:W-:Y:S01]  /*bbe0*/  @!P6 IMAD.IADD R10, R10, 0x1, -R5 ;  /* 0x000000010a0ae824 */ /* 0x000fe200078e0a05 */
[----:B------:R-:W-:Y:S01]  /*bbf0*/  ISETP.GT.U32.AND P6, PT, R5, R0, PT ;  /* 0x000000000500720c */ /* 0x000fe20003fc4070 */
[----:B------:R-:W-:Y:S01]  /*bc00*/  VIADD R19, R15, 0x4e ;  /* 0x0000004e0f137836 */ /* 0x000fe20000000000 */
[----:B------:R-:W-:Y:S01]  /*bc10*/  IABS R21, R11 ;  /* 0x0000000b00157213 */ /* 0x000fe20000000000 */
[----:B------:R-:W-:-:S02]  /*bc20*/  IMAD R13, R5, R4, R13 ;  /* 0x00000004050d7224 */ /* 0x000fc400078e020d */
[----:B------:R-:W-:Y:S01]  /*bc30*/  IMAD.HI.U32 R4, R14, R22, RZ ;  /* 0x000000160e047227 */ /* 0x000fe200078e00ff */
[----:B------:R-:W-:-:S03]  /*bc40*/  IABS R20, R19 ;  /* 0x0000001300147213 */ /* 0x000fc60000000000 */
[----:B------:R-:W-:-:S04]  /*bc50*/  IMAD.HI.U32 R17, R14, R21, RZ ;  /* 0x000000150e117227 */ /* 0x000fc800078e00ff */
[----:B------:R-:W-:Y:S02]  /*bc60*/  IMAD.MOV R4, RZ, RZ, -R4 ;  /* 0x000000ffff047224 */ /* 0x000fe400078e0a04 */
[----:B------:R-:W-:Y:S01]  /*bc70*/  @!P5 IMAD.IADD R12, R12, 0x1, -R5 ;  /* 0x000000010c0cd824 */ /* 0x000fe200078e0a05 */
[C---:B------:R-:W-:Y:S01]  /*bc80*/  ISETP.GT.U32.AND P5, PT, R5.reuse, R13, PT ;  /* 0x0000000d0500720c */ /* 0x040fe20003fa4070 */
[----:B------:R-:W-:Y:S02]  /*bc90*/  IMAD.MOV R17, RZ, RZ, -R17 ;  /* 0x000000ffff117224 */ /* 0x000fe400078e0a11 */
[----:B------:R-:W-:Y:S02]  /*bca0*/  IMAD R22, R5, R4, R22 ;  /* 0x0000000405167224 */ /* 0x000fe400078e0216 */
[----:B------:R-:W-:-:S04]  /*bcb0*/  IMAD.HI.U32 R16, R14, R20, RZ ;  /* 0x000000140e107227 */ /* 0x000fc800078e00ff */
[----:B0-----:R-:W-:Y:S02]  /*bcc0*/  IMAD.MOV.U32 R6, RZ, RZ, R10 ;  /* 0x000000ffff067224 */ /* 0x001fe400078e000a */
[----:B------:R-:W-:Y:S02]  /*bcd0*/  @!P6 IMAD.IADD R0, R0, 0x1, -R5 ;  /* 0x000000010000e824 */ /* 0x000fe400078e0a05 */
[C---:B------:R-:W-:Y:S02]  /*bce0*/  IMAD R21, R5.reuse, R17, R21 ;  /* 0x0000001105157224 */ /* 0x040fe400078e0215 */
[----:B------:R-:W-:Y:S01]  /*bcf0*/  IMAD.MOV R17, RZ, RZ, -R16 ;  /* 0x000000ffff117224 */ /* 0x000fe200078e0a10 */
[C---:B------:R-:W-:Y:S01]  /*bd00*/  ISETP.GT.U32.AND P6, PT, R5.reuse, R0, PT ;  /* 0x000000000500720c */ /* 0x040fe20003fc4070 */
[----:B------:R-:W-:Y:S01]  /*bd10*/  @!P4 IMAD.MOV R6, RZ, RZ, -R6 ;  /* 0x000000ffff06c224 */ /* 0x000fe200078e0a06 */
[C---:B------:R-:W-:Y:S01]  /*bd20*/  ISETP.GT.U32.AND P4, PT, R5.reuse, R22, PT ;  /* 0x000000160500720c */ /* 0x040fe20003f84070 */
[----:B------:R-:W-:-:S02]  /*bd30*/  IMAD R20, R5, R17, R20 ;  /* 0x0000001105147224 */ /* 0x000fc400078e0214 */
[----:B------:R-:W-:Y:S01]  /*bd40*/  VIADD R24, R15, 0x4c ;  /* 0x0000004c0f187836 */ /* 0x000fe20000000000 */
[----:B------:R-:W-:Y:S01]  /*bd50*/  STL [R1+0xbc], R6 ;  /* 0x0000bc0601007387 */ /* 0x000fe20000100800 */
[----:B-1----:R-:W-:Y:S02]  /*bd60*/  IMAD.MOV.U32 R3, RZ, RZ, R12 ;  /* 0x000000ffff037224 */ /* 0x002fe400078e000c */
[----:B------:R-:W-:Y:S01]  /*bd70*/  @!P5 IMAD.IADD R13, R13, 0x1, -R5 ;  /* 0x000000010d0dd824 */ /* 0x000fe200078e0a05 */
[----:B------:R-:W-:Y:S01]  /*bd80*/  ISETP.GT.U32.AND P5, PT, R5, R20, PT ;  /* 0x000000140500720c */ /* 0x000fe20003fa4070 */
[----:B------:R-:W-:Y:S01]  /*bd90*/  VIADD R23, R15, 0x4a ;  /* 0x0000004a0f177836 */ /* 0x000fe20000000000 */
[----:B------:R-:W-:Y:S01]  /*bda0*/  IABS R18, R24 ;  /* 0x0000001800127213 */ /* 0x000fe20000000000 */
[----:B------:R-:W-:Y:S01]  /*bdb0*/  @!P0 IMAD.MOV R3, RZ, RZ, -R3 ;  /* 0x000000ffff038224 */ /* 0x000fe200078e0a03 */
[C---:B------:R-:W-:Y:S01]  /*bdc0*/  ISETP.GT.U32.AND P0, PT, R5.reuse, R21, PT ;  /* 0x000000150500720c */ /* 0x040fe20003f04070 */
[--C-:B------:R-:W-:Y:S01]  /*bdd0*/  @!P4 IMAD.IADD R22, R22, 0x1, -R5.reuse ;  /* 0x000000011616c824 */ /* 0x100fe200078e0a05 */
[----:B------:R-:W-:Y:S01]  /*bde0*/  IABS R4, R23 ;  /* 0x0000001700047213 */ /* 0x000fe20000000000 */
[----:B------:R-:W-:Y:S01]  /*bdf0*/  IMAD.HI.U32 R16, R14, R18, RZ ;  /* 0x000000120e107227 */ /* 0x000fe200078e00ff */
[----:B------:R-:W-:Y:S01]  /*be00*/  ISETP.GT.U32.AND P4, PT, R5, R13, PT ;  /* 0x0000000d0500720c */ /* 0x000fe20003f84070 */
[----:B------:R0:W-:Y:S02]  /*be10*/  STL [R1+0x84], R3 ;  /* 0x0000840301007387 */ /* 0x0001e40000100800 */
[----:B------:R-:W-:Y:S01]  /*be20*/  @!P6 IMAD.IADD R0, R0, 0x1, -R5 ;  /* 0x000000010000e824 */ /* 0x000fe200078e0a05 */
[----:B------:R-:W-:Y:S01]  /*be30*/  ISETP.GE.AND P6, PT, R11, RZ, PT ;  /* 0x000000ff0b00720c */ /* 0x000fe20003fc6270 */
[----:B------:R-:W-:-:S02]  /*be40*/  VIADD R11, R15, 0x48 ;  /* 0x000000480f0b7836 */ /* 0x000fc40000000000 */
[----:B------:R-:W-:-:S03]  /*be50*/  IMAD.HI.U32 R10, R14, R4, RZ ;  /* 0x000000040e0a7227 */ /* 0x000fc600078e00ff */
[----:B------:R-:W-:Y:S01]  /*be60*/  IABS R17, R11 ;  /* 0x0000000b00117213 */ /* 0x000fe20000000000 */
[----:B------:R-:W-:Y:S02]  /*be70*/  IMAD.MOV R16, RZ, RZ, -R16 ;  /* 0x000000ffff107224 */ /* 0x000fe400078e0a10 */
[--C-:B------:R-:W-:Y:S02]  /*be80*/  @!P5 IMAD.IADD R20, R20, 0x1, -R5.reuse ;  /* 0x000000011414d824 */ /* 0x100fe400078e0a05 */
[----:B------:R-:W-:Y:S02]  /*be90*/  IMAD.MOV R10, RZ, RZ, -R10 ;  /* 0x000000ffff0a7224 */ /* 0x000fe400078e0a0a */
[C---:B------:R-:W-:Y:S01]  /*bea0*/  IMAD R18, R5.reuse, R16, R18 ;  /* 0x0000001005127224 */ /* 0x040fe200078e0212 */
[----:B------:R-:W-:Y:S01]  /*beb0*/  ISETP.GT.U32.AND P5, PT, R5, R20, PT ;  /* 0x000000140500720c */ /* 0x000fe20003fa4070 */
[----:B------:R-:W-:Y:S01]  /*bec0*/  @!P0 IMAD.IADD R21, R21, 0x1, -R5 ;  /* 0x0000000115158824 */ /* 0x000fe200078e0a05 */
[----:B------:R-:W-:Y:S01]  /*bed0*/  ISETP.GT.U32.AND P0, PT, R5, R22, PT ;  /* 0x000000160500720c */ /* 0x000fe20003f04070 */
[----:B0-----:R-:W-:-:S02]  /*bee0*/  IMAD.MOV.U32 R3, RZ, RZ, R0 ;  /* 0x000000ffff037224 */ /* 0x001fc400078e0000 */
[----:B------:R-:W-:Y:S02]  /*bef0*/  IMAD R4, R5, R10, R4 ;  /* 0x0000000a05047224 */ /* 0x000fe400078e0204 */
[----:B------:R-:W-:Y:S02]  /*bf00*/  VIADD R10, R15, 0x46 ;  /* 0x000000460f0a7836 */ /* 0x000fe40000000000 */
[----:B------:R-:W-:Y:S01]  /*bf10*/  @!P2 IMAD.MOV R3, RZ, RZ, -R3 ;  /* 0x000000ffff03a224 */ /* 0x000fe200078e0a03 */
[----:B------:R-:W-:Y:S01]  /*bf20*/  ISETP.GT.U32.AND P2, PT, R5, R21, PT ;  /* 0x000000150500720c */ /* 0x000fe20003f44070 */
[----:B------:R-:W-:Y:S01]  /*bf30*/  IMAD.HI.U32 R25, R14, R17, RZ ;  /* 0x000000110e197227 */ /* 0x000fe200078e00ff */
[----:B------:R-:W-:Y:S02]  /*bf40*/  IABS R0, R10 ;  /* 0x0000000a00007213 */ /* 0x000fe40000000000 */
[----:B------:R0:W-:Y:S01]  /*bf50*/  STL [R1+0x6c], R3 ;  /* 0x00006c0301007387 */ /* 0x0001e20000100800 */
[----:B------:R-:W-:Y:S01]  /*bf60*/  @!P4 IMAD.IADD R13, R13, 0x1, -R5 ;  /* 0x000000010d0dc824 */ /* 0x000fe200078e0a05 */
[----:B------:R-:W-:Y:S01]  /*bf70*/  ISETP.GT.U32.AND P4, PT, R5, R18, PT ;  /* 0x000000120500720c */ /* 0x000fe20003f84070 */
[----:B------:R-:W-:-:S02]  /*bf80*/  IMAD.MOV R25, RZ, RZ, -R25 ;  /* 0x000000ffff197224 */ /* 0x000fc400078e0a19 */
[----:B------:R-:W-:Y:S02]  /*bf90*/  IMAD.MOV.U32 R6, RZ, RZ, R13 ;  /* 0x000000ffff067224 */ /* 0x000fe400078e000d */
[----:B------:R-:W-:Y:S02]  /*bfa0*/  IMAD R17, R5, R25, R17 ;  /* 0x0000001905117224 */ /* 0x000fe400078e0211 */
[----:B------:R-:W-:Y:S02]  /*bfb0*/  VIADD R16, R15, 0x44 ;  /* 0x000000440f107836 */ /* 0x000fe40000000000 */
[----:B------:R-:W-:Y:S01]  /*bfc0*/  @!P0 IMAD.IADD R22, R22, 0x1, -R5 ;  /* 0x0000000116168824 */ /* 0x000fe200078e0a05 */
[----:B------:R-:W-:Y:S01]  /*bfd0*/  ISETP.GT.U32.AND P0, PT, R5, R4, PT ;  /* 0x000000040500720c */ /* 0x000fe20003f04070 */
[----:B------:R-:W-:Y:S01]  /*bfe0*/  IMAD.HI.U32 R25, R14, R0, RZ ;  /* 0x000000000e197227 */ /* 0x000fe200078e00ff */
[----:B------:R-:W-:-:S03]  /*bff0*/  IABS R12, R16 ;  /* 0x00000010000c7213 */ /* 0x000fc60000000000 */
[--C-:B------:R-:W-:Y:S01]  /*c000*/  @!P5 IMAD.IADD R20, R20, 0x1, -R5.reuse ;  /* 0x000000011414d824 */ /* 0x100fe200078e0a05 */
[----:B------:R-:W-:Y:S01]  /*c010*/  ISETP.GT.U32.AND P5, PT, R5, R17, PT ;  /* 0x000000110500720c */ /* 0x000fe20003fa4070 */
[----:B------:R-:W-:Y:S02]  /*c020*/  @!P3 IMAD.MOV R6, RZ, RZ, -R6 ;  /* 0x000000ffff06b224 */ /* 0x000fe400078e0a06 */
[--C-:B------:R-:W-:Y:S01]  /*c030*/  @!P2 IMAD.IADD R21, R21, 0x1, -R5.reuse ;  /* 0x000000011515a824 */ /* 0x100fe200078e0a05 */
[----:B------:R-:W-:Y:S01]  /*c040*/  ISETP.GE.AND P2, PT, R19, RZ, PT ;  /* 0x000000ff1300720c */ /* 0x000fe20003f46270 */
[----:B------:R-:W-:Y:S01]  /*c050*/  @!P4 IMAD.IADD R18, R18, 0x1, -R5 ;  /* 0x000000011212c824 */ /* 0x000fe200078e0a05 */
[----:B------:R1:W-:Y:S01]  /*c060*/  STL [R1+0x24], R6 ;  /* 0x0000240601007387 */ /* 0x0003e20000100800 */
[----:B------:R-:W-:Y:S01]  /*c070*/  IMAD.MOV R25, RZ, RZ, -R25 ;  /* 0x000000ffff197224 */ /* 0x000fe200078e0a19 */
[----:B------:R-:W-:Y:S01]  /*c080*/  ISETP.GE.AND P4, PT, R24, RZ, PT ;  /* 0x000000ff1800720c */ /* 0x000fe20003f86270 */
[----:B0-----:R-:W-:Y:S01]  /*c090*/  IMAD.MOV.U32 R3, RZ, RZ, R22 ;  /* 0x000000ffff037224 */ /* 0x001fe200078e0016 */
[C---:B------:R-:W-:Y:S01]  /*c0a0*/  ISETP.GT.U32.AND P3, PT, R5.reuse, R18, PT ;  /* 0x000000120500720c */ /* 0x040fe20003f64070 */
[----:B------:R-:W-:-:S02]  /*c0b0*/  IMAD R0, R5, R25, R0 ;  /* 0x0000001905007224 */ /* 0x000fc400078e0200 */
[----:B------:R-:W-:-:S04]  /*c0c0*/  IMAD.HI.U32 R19, R14, R12, RZ ;  /* 0x0000000c0e137227 */ /* 0x000fc800078e00ff */
[----:B-1----:R-:W-:Y:S02]  /*c0d0*/  IMAD.MOV.U32 R6, RZ, RZ, R21 ;  /* 0x000000ffff067224 */ /* 0x002fe400078e0015 */
[----:B------:R-:W-:Y:S02]  /*c0e0*/  @!P1 IMAD.MOV R3, RZ, RZ, -R3 ;  /* 0x000000ffff039224 */ /* 0x000fe400078e0a03 */
[----:B------:R-:W-:Y:S01]  /*c0f0*/  @!P6 IMAD.MOV R6, RZ, RZ, -R6 ;  /* 0x000000ffff06e224 */ /* 0x000fe200078e0a06 */
[----:B------:R-:W-:Y:S01]  /*c100*/  ISETP.GT.U32.AND P6, PT, R5, R0, PT ;  /* 0x000000000500720c */ /* 0x000fe20003fc4070 */
[----:B------:R-:W-:Y:S01]  /*c110*/  IMAD.MOV R24, RZ, RZ, -R19 ;  /* 0x000000ffff187224 */ /* 0x000fe200078e0a13 */
[----:B------:R0:W-:Y:S01]  /*c120*/  STL [R1+0x20], R3 ;  /* 0x0000200301007387 */ /* 0x0001e20000100800 */
[--C-:B------:R-:W-:Y:S01]  /*c130*/  @!P0 IMAD.IADD R4, R4, 0x1, -R5.reuse ;  /* 0x0000000104048824 */ /* 0x100fe200078e0a05 */
[----:B------:R-:W-:Y:S01]  /*c140*/  ISETP.GE.AND P0, PT, R23, RZ, PT ;  /* 0x000000ff1700720c */ /* 0x000fe20003f06270 */
[--C-:B------:R-:W-:Y:S01]  /*c150*/  @!P5 IMAD.IADD R17, R17, 0x1, -R5.reuse ;  /* 0x000000011111d824 */ /* 0x100fe200078e0a05 */
[----:B------:R-:W-:Y:S01]  /*c160*/  STL [R1+0x18], R6 ;  /* 0x0000180601007387 */ /* 0x000fe20000100800 */
[C---:B------:R-:W-:Y:S01]  /*c170*/  IMAD R12, R5.reuse, R24, R12 ;  /* 0x00000018050c7224 */ /* 0x040fe200078e020c */
[----:B------:R-:W-:Y:S01]  /*c180*/  ISETP.GT.U32.AND P5, PT, R5, R4, PT ;  /* 0x000000040500720c */ /* 0x000fe20003fa4070 */
[----:B------:R-:W-:Y:S01]  /*c190*/  VIADD R19, R15, 0x42 ;  /* 0x000000420f137836 */ /* 0x000fe20000000000 */
[C---:B------:R-:W-:Y:S01]  /*c1a0*/  ISETP.GT.U32.AND P1, PT, R5.reuse, R17, PT ;  /* 0x000000110500720c */ /* 0x040fe20003f24070 */
[--C-:B------:R-:W-:Y:S01]  /*c1b0*/  @!P3 IMAD.IADD R18, R18, 0x1, -R5.reuse ;  /* 0x000000011212b824 */ /* 0x100fe200078e0a05 */
[----:B------:R-:W-:Y:S01]  /*c1c0*/  ISETP.GT.U32.AND P3, PT, R5, R12, PT ;  /* 0x0000000c0500720c */ /* 0x000fe20003f64070 */
[----:B0-----:R-:W-:Y:S01]  /*c1d0*/  IMAD.MOV.U32 R3, RZ, RZ, R20 ;  /* 0x000000ffff037224 */ /* 0x001fe200078e0014 */
[----:B------:R-:W-:Y:S01]  /*c1e0*/  IABS R13, R19 ;  /* 0x00000013000d7213 */ /* 0x000fe20000000000 */
[----:B------:R-:W-:Y:S01]  /*c1f0*/  @!P6 IMAD.IADD R0, R0, 0x1, -R5 ;  /* 0x000000010000e824 */ /* 0x000fe200078e0a05 */
[----:B------:R-:W-:Y:S01]  /*c200*/  ISETP.GE.AND P6, PT, R19, RZ, PT ;  /* 0x000000ff1300720c */ /* 0x000fe20003fc6270 */
[----:B------:R-:W-:Y:S01]  /*c210*/  @!P2 IMAD.MOV R3, RZ, RZ, -R3 ;  /* 0x000000ffff03a224 */ /* 0x000fe200078e0a03 */
[----:B------:R-:W-:Y:S01]  /*c220*/  ISETP.GE.AND P2, PT, R11, RZ, PT ;  /* 0x000000ff0b00720c */ /* 0x000fe20003f46270 */
[----:B------:R-:W-:-:S02]  /*c230*/  VIADD R11, R15, 0x40 ;  /* 0x000000400f0b7836 */ /* 0x000fc40000000000 */
[----:B------:R-:W-:Y:S01]  /*c240*/  IMAD.HI.U32 R20, R14, R13, RZ ;  /* 0x0000000d0e147227 */ /* 0x000fe200078e00ff */
[----:B------:R0:W-:Y:S03]  /*c250*/  STL [R1+0x48], R3 ;  /* 0x0000480301007387 */ /* 0x0001e60000100800 */
[--C-:B------:R-:W-:Y:S01]  /*c260*/  @!P5 IMAD.IADD R4, R4, 0x1, -R5.reuse ;  /* 0x000000010404d824 */ /* 0x100fe200078e0a05 */
[----:B------:R-:W-:Y:S01]  /*c270*/  ISETP.GE.AND P5, PT, R10, RZ, PT ;  /* 0x000000ff0a00720c */ /* 0x000fe20003fa6270 */
[----:B------:R-:W-:Y:S01]  /*c280*/  @!P1 IMAD.IADD R17, R17, 0x1, -R5 ;  /* 0x0000000111119824 */ /* 0x000fe200078e0a05 */
[----:B------:R-:W-:Y:S01]  /*c290*/  IABS R10, R11 ;  /* 0x0000000b000a7213 */ /* 0x000fe20000000000 */
[----:B------:R-:W-:Y:S01]  /*c2a0*/  IMAD.MOV R20, RZ, RZ, -R20 ;  /* 0x000000ffff147224 */ /* 0x000fe200078e0a14 */
[----:B------:R-:W-:Y:S01]  /*c2b0*/  ISETP.GE.AND P1, PT, R16, RZ, PT ;  /* 0x000000ff1000720c */ /* 0x000fe20003f26270 */
[----:B------:R-:W-:-:S02]  /*c2c0*/  VIADD R16, R15, 0x3e ;  /* 0x0000003e0f107836 */ /* 0x000fc40000000000 */
[----:B0-----:R-:W-:Y:S02]  /*c2d0*/  IMAD.MOV.U32 R3, RZ, RZ, R18 ;  /* 0x000000ffff037224 */ /* 0x001fe400078e0012 */
[----:B------:R-:W-:Y:S01]  /*c2e0*/  @!P3 IMAD.IADD R12, R12, 0x1, -R5 ;  /* 0x000000010c0cb824 */ /* 0x000fe200078e0a05 */
[----:B------:R-:W-:Y:S01]  /*c2f0*/  IABS R19, R16 ;  /* 0x0000001000137213 */ /* 0x000fe20000000000 */
[----:B------:R-:W-:Y:S01]  /*c300*/  @!P4 IMAD.MOV R3, RZ, RZ, -R3 ;  /* 0x000000ffff03c224 */ /* 0x000fe200078e0a03 */
[C---:B------:R-:W-:Y:S01]  /*c310*/  ISETP.GT.U32.AND P4, PT, R5.reuse, R0, PT ;  /* 0x000000000500720c */ /* 0x040fe20003f84070 */
[----:B------:R-:W-:Y:S01]  /*c320*/  IMAD.MOV.U32 R6, RZ, RZ, R4 ;  /* 0x000000ffff067224 */ /* 0x000fe200078e0004 */
[C---:B------:R-:W-:Y:S01]  /*c330*/  ISETP.GT.U32.AND P3, PT, R5.reuse, R12, PT ;  /* 0x0000000c0500720c */ /* 0x040fe20003f64070 */
[----:B------:R-:W-:Y:S01]  /*c340*/  IMAD R13, R5, R20, R13 ;  /* 0x00000014050d7224 */ /* 0x000fe200078e020d */
[----:B------:R0:W-:Y:S01]  /*c350*/  STL [R1+0x4c], R3 ;  /* 0x00004c0301007387 */ /* 0x0001e20000100800 */
[----:B------:R-:W-:-:S04]  /*c360*/  IMAD.HI.U32 R18, R14, R10, RZ ;  /* 0x0000000a0e127227 */ /* 0x000fc800078e00ff */
[----:B------:R-:W-:Y:S01]  /*c370*/  @!P0 IMAD.MOV R6, RZ, RZ, -R6 ;  /* 0x000000ffff068224 */ /* 0x000fe200078e0a06 */
[----:B------:R-:W-:Y:S01]  /*c380*/  ISETP.GT.U32.AND P0, PT, R5, R13, PT ;  /* 0x0000000d0500720c */ /* 0x000fe20003f04070 */
[----:B------:R-:W-:Y:S02]  /*c390*/  IMAD.MOV R18, RZ, RZ, -R18 ;  /* 0x000000ffff127224 */ /* 0x000fe400078e0a12 */
[----:B------:R-:W-:Y:S01]  /*c3a0*/  @!P4 IMAD.IADD R0, R0, 0x1, -R5 ;  /* 0x000000010000c824 */ /* 0x000fe200078e0a05 */
[----:B------:R-:W-:Y:S01]  /*c3b0*/  STL [R1+0x58], R6 ;  /* 0x0000580601007387 */ /* 0x000fe20000100800 */
[----:B0-----:R-:W-:Y:S02]  /*c3c0*/  IMAD.MOV.U32 R3, RZ, RZ, R17 ;  /* 0x000000ffff037224 */ /* 0x001fe400078e0011 */
[----:B------:R-:W-:Y:S02]  /*c3d0*/  IMAD.MOV.U32 R4, RZ, RZ, R19 ;  /* 0x000000ffff047224 */ /* 0x000fe400078e0013 */
[----:B------:R-:W-:Y:S01]  /*c3e0*/  @!P2 IMAD.MOV R3, RZ, RZ, -R3 ;  /* 0x000000ffff03a224 */ /* 0x000fe200078e0a03 */
[----:B------:R-:W-:Y:S01]  /*c3f0*/  ISETP.GE.AND P2, PT, R11, RZ, PT ;  /* 0x000000ff0b00720c */ /* 0x000fe20003f46270 */
[----:B------:R-:W-:-:S02]  /*c400*/  IMAD R10, R5, R18, R10 ;  /* 0x00000012050a7224 */ /* 0x000fc400078e020a */
[----:B------:R-:W-:Y:S01]  /*c410*/  IMAD.HI.U32 R17, R14, R4, RZ ;  /* 0x000000040e117227 */ /* 0x000fe200078e00ff */
[----:B------:R0:W-:Y:S02]  /*c420*/  STL [R1+0xec], R3 ;  /* 0x0000ec0301007387 */ /* 0x0001e40000100800 */
[----:B------:R-:W-:Y:S01]  /*c430*/  ISETP.GT.U32.AND P4, PT, R5, R10, PT ;  /* 0x0000000a0500720c */ /* 0x000fe20003f84070 */
[----:B------:R-:W-:Y:S01]  /*c440*/  @!P3 IMAD.IADD R12, R12, 0x1, -R5 ;  /* 0x000000010c0cb824 */ /* 0x000fe200078e0a05 */
[----:B------:R-:W-:Y:S01]  /*c450*/  ISETP.GE.AND P3, PT, R16, RZ, PT ;  /* 0x000000ff1000720c */ /* 0x000fe20003f66270 */
[----:B------:R-:W-:Y:S01]  /*c460*/  IMAD.MOV R17, RZ, RZ, -R17 ;  /* 0x000000ffff117224 */ /* 0x000fe200078e0a11 */
[----:B------:R-:W-:Y:S01]  /*c470*/  IABS R16, R2 ;  /* 0x0000000200107213 */ /* 0x000fe20000000000 */
[----:B------:R-:W-:Y:S02]  /*c480*/  @!P0 IMAD.IADD R13, R13, 0x1, -R5 ;  /* 0x000000010d0d8824 */ /* 0x000fe400078e0a05 */
[----:B------:R-:W-:-:S02]  /*c490*/  VIADD R11, R15, 0x3c ;  /* 0x0000003c0f0b7836 */ /* 0x000fc40000000000 */
[----:B0-----:R-:W-:Y:S01]  /*c4a0*/  IMAD.MOV.U32 R3, RZ, RZ, R0 ;  /* 0x000000ffff037224 */ /* 0x001fe200078e0000 */
[C---:B------:R-:W-:Y:S01]  /*c4b0*/  ISETP.GT.U32.AND P0, PT, R5.reuse, R13, PT ;  /* 0x0000000d0500720c */ /* 0x040fe20003f04070 */
[----:B------:R-:W-:Y:S01]  /*c4c0*/  IMAD R4, R5, R17, R4 ;  /* 0x0000001105047224 */ /* 0x000fe200078e0204 */
[----:B------:R-:W-:Y:S01]  /*c4d0*/  IABS R0, R11 ;  /* 0x0000000b00007213 */ /* 0x000fe20000000000 */
[----:B------:R-:W-:Y:S01]  /*c4e0*/  @!P5 IMAD.MOV R3, RZ, RZ, -R3 ;  /* 0x000000ffff03d224 */ /* 0x000fe200078e0a03 */
[----:B------:R-:W-:Y:S01]  /*c4f0*/  ISETP.GE.AND P5, PT, R11, RZ, PT ;  /* 0x000000ff0b00720c */ /* 0x000fe20003fa6270 */
[----:B------:R-:W-:Y:S02]  /*c500*/  @!P4 IMAD.IADD R10, R10, 0x1, -R5 ;  /* 0x000000010a0ac824 */ /* 0x000fe400078e0a05 */
[----:B------:R-:W-:Y:S01]  /*c510*/  IMAD.MOV.U32 R11, RZ, RZ, R0 ;  /* 0x000000ffff0b7224 */ /* 0x000fe200078e0000 */
[----:B------:R0:W-:Y:S01]  /*c520*/  STL [R1+0xfc], R3 ;  /* 0x0000fc0301007387 */ /* 0x0001e20000100800 */
[----:B------:R-:W-:Y:S01]  /*c530*/  VIADD R0, R15, 0x3a ;  /* 0x0000003a0f007836 */ /* 0x000fe20000000000 */
[----:B------:R-:W-:Y:S01]  /*c540*/  ISETP.GT.U32.AND P4, PT, R5, R10, PT ;  /* 0x0000000a0500720c */ /* 0x000fe20003f84070 */
[----:B------:R-:W-:-:S03]  /*c550*/  IMAD.HI.U32 R17, R14, R11, RZ ;  /* 0x0000000b0e117227 */ /* 0x000fc600078e00ff */
[----:B------:R-:W-:Y:S01]  /*c560*/  IABS R18, R0 ;  /* 0x0000000000127213 */ /* 0x000fe20000000000 */
[----:B------:R-:W-:Y:S01]  /*c570*/  @!P0 IMAD.IADD R13, R13, 0x1, -R5 ;  /* 0x000000010d0d8824 */ /* 0x000fe200078e0a05 */
[----:B------:R-:W-:Y:S01]  /*c580*/  ISETP.GE.AND P0, PT, R0, RZ, PT ;  /* 0x000000ff0000720c */ /* 0x000fe20003f06270 */
[----:B------:R-:W-:Y:S02]  /*c590*/  IMAD.MOV R17, RZ, RZ, -R17 ;  /* 0x000000ffff117224 */ /* 0x000fe400078e0a11 */
[----:B0-----:R-:W-:Y:S02]  /*c5a0*/  IMAD.MOV.U32 R3, RZ, RZ, R12 ;  /* 0x000000ffff037224 */ /* 0x001fe400078e000c */
[C---:B------:R-:W-:Y:S02]  /*c5b0*/  IMAD R0, R5.reuse, R17, R11 ;  /* 0x0000001105007224 */ /* 0x040fe400078e020b */
[----:B------:R-:W-:Y:S01]  /*c5c0*/  @!P1 IMAD.MOV R3, RZ, RZ, -R3 ;  /* 0x000000ffff039224 */ /* 0x000fe200078e0a03 */
[----:B------:R-:W-:Y:S01]  /*c5d0*/  ISETP.GT.U32.AND P1, PT, R5, R4, PT ;  /* 0x000000040500720c */ /* 0x000fe20003f24070 */
[----:B------:R-:W-:Y:S01]  /*c5e0*/  VIADD R12, R15, 0x38 ;  /* 0x000000380f0c7836 */ /* 0x000fe20000000000 */
[----:B------:R-:W0:Y:S01]  /*c5f0*/  I2F.RP R11, R16 ;  /* 0x00000010000b7306 */ /* 0x000e220000209400 */
[----:B------:R-:W-:Y:S01]  /*c600*/  @!P4 IMAD.IADD R10, R10, 0x1, -R5 ;  /* 0x000000010a0ac824 */ /* 0x000fe200078e0a05 */
[----:B------:R1:W-:Y:S01]  /*c610*/  STL [R1+0x100], R3 ;  /* 0x0001000301007387 */ /* 0x0003e20000100800 */
[----:B------:R-:W-:Y:S01]  /*c620*/  ISETP.GT.U32.AND P4, PT, R5, R0, PT ;  /* 0x000000000500720c */ /* 0x000fe20003f84070 */
[----:B------:R-:W-:Y:S01]  /*c630*/  IMAD.HI.U32 R19, R14, R18, RZ ;  /* 0x000000120e137227 */ /* 0x000fe200078e00ff */
[----:B------:R-:W-:-:S03]  /*c640*/  IABS R17, R12 ;  /* 0x0000000c00117213 */ /* 0x000fc60000000000 */
[----:B------:R-:W-:Y:S02]  /*c650*/  IMAD.MOV R19, RZ, RZ, -R19 ;  /* 0x000000ffff137224 */ /* 0x000fe400078e0a13 */
[----:B------:R-:W-:Y:S02]  /*c660*/  VIADD R22, R15, 0x24 ;  /* 0x000000240f167836 */ /* 0x000fe40000000000 */
[----:B------:R-:W-:Y:S02]  /*c670*/  @!P1 IMAD.IADD R4, R4, 0x1, -R5 ;  /* 0x0000000104049824 */ /* 0x000fe400078e0a05 */
[----:B-1----:R-:W-:Y:S01]  /*c680*/  IMAD.MOV.U32 R3, RZ, RZ, R13 ;  /* 0x000000ffff037224 */ /* 0x002fe200078e000d */
[----:B0-----:R-:W0:Y:S01]  /*c690*/  MUFU.RCP R11, R11 ;  /* 0x0000000b000b7308 */ /* 0x001e220000001000 */
[----:B------:R-:W-:Y:S01]  /*c6a0*/  @!P4 IMAD.IADD R0, R0, 0x1, -R5 ;  /* 0x000000010000c824 */ /* 0x000fe200078e0a05 */
[C---:B------:R-:W-:Y:S01]  /*c6b0*/  ISETP.GT.U32.AND P1, PT, R5.reuse, R4, PT ;  /* 0x000000040500720c */ /* 0x040fe20003f24070 */
[----:B------:R-:W-:Y:S01]  /*c6c0*/  @!P6 IMAD.MOV R3, RZ, RZ, -R3 ;  /* 0x000000ffff03e224 */ /* 0x000fe200078e0a03 */
[----:B------:R-:W-:Y:S01]  /*c6d0*/  ISETP.GE.AND P6, PT, R12, RZ, PT ;  /* 0x000000ff0c00720c */ /* 0x000fe20003fc6270 */
[C---:B------:R-:W-:Y:S01]  /*c6e0*/  IMAD R18, R5.reuse, R19, R18 ;  /* 0x0000001305127224 */ /* 0x040fe200078e0212 */
[----:B------:R-:W-:Y:S01]  /*c6f0*/  ISETP.GT.U32.AND P4, PT, R5, R0, PT ;  /* 0x000000000500720c */ /* 0x000fe20003f84070 */
[C---:B------:R-:W-:Y:S01]  /*c700*/  VIADD R12, R15.reuse, 0x34 ;  /* 0x000000340f0c7836 */ /* 0x040fe20000000000 */
[----:B------:R1:W-:Y:S01]  /*c710*/  STL [R1+0xf4], R3 ;  /* 0x0000f40301007387 */ /* 0x0003e20000100800 */
[----:B------:R-:W-:-:S02]  /*c720*/  VIADD R13, R15, 0x36 ;  /* 0x000000360f0d7836 */ /* 0x000fc40000000000 */
[C---:B------:R-:W-:Y:S02]  /*c730*/  VIADD R23, R15.reuse, 0x22 ;  /* 0x000000220f177836 */ /* 0x040fe40000000000 */
[----:B------:R-:W-:Y:S02]  /*c740*/  VIADD R24, R15, 0x20 ;  /* 0x000000200f187836 */ /* 0x000fe40000000000 */
[----:B------:R-:W-:Y:S01]  /*c750*/  @!P1 IMAD.IADD R4, R4, 0x1, -R5 ;  /* 0x0000000104049824 */ /* 0x000fe200078e0a05 */
[----:B------:R-:W-:Y:S01]  /*c760*/  ISETP.GT.U32.AND P1, PT, R5, R18, PT ;  /* 0x000000120500720c */ /* 0x000fe20003f24070 */
[----:B0-----:R-:W-:Y:S02]  /*c770*/  VIADD R11, R11, 0xffffffe ;  /* 0x0ffffffe0b0b7836 */ /* 0x001fe40000000000 */
[----:B-1----:R-:W-:Y:S02]  /*c780*/  IMAD.MOV.U32 R3, RZ, RZ, R10 ;  /* 0x000000ffff037224 */ /* 0x002fe400078e000a */
[----:B------:R-:W-:-:S02]  /*c790*/  IMAD.HI.U32 R10, R14, R17, RZ ;  /* 0x000000110e0a7227 */ /* 0x000fc400078e00ff */
[----:B------:R-:W0:Y:S02]  /*c7a0*/  F2I.FTZ.U32.TRUNC.NTZ R11, R11 ;  /* 0x0000000b000b7305 */ /* 0x000e24000021f000 */
        /* <DEDUP_REMOVED lines=8> */
[----:B------:R-:W-:Y:S01]  /*c830*/  @!P1 IMAD.IADD R18, R18, 0x1, -R5 ;  /* 0x0000000112129824 */ /* 0x000fe200078e0a05 */
[----:B------:R-:W-:Y:S01]  /*c840*/  IABS R12, R12 ;  /* 0x0000000c000c7213 */ /* 0x000fe20000000000 */
[----:B------:R-:W-:-:S03]  /*c850*/  IMAD.HI.U32 R19, R14, R13, RZ ;  /* 0x0000000d0e137227 */ /* 0x000fc600078e00ff */
[----:B------:R-:W-:Y:S01]  /*c860*/  ISETP.GT.U32.AND P1, PT, R5, R18, PT ;  /* 0x000000120500720c */ /* 0x000fe20003f24070 */
[----:B------:R-:W-:-:S04]  /*c870*/  IMAD.HI.U32 R20, R14, R12, RZ ;  /* 0x0000000c0e147227 */ /* 0x000fc800078e00ff */
[----:B-1----:R-:W-:Y:S02]  /*c880*/  IMAD.MOV.U32 R3, RZ, RZ, R4 ;  /* 0x000000ffff037224 */ /* 0x002fe400078e0004 */
[----:B------:R-:W-:Y:S02]  /*c890*/  VIADD R10, R15, 0x32 ;  /* 0x000000320f0a7836 */ /* 0x000fe40000000000 */
[----:B------:R-:W-:Y:S01]  /*c8a0*/  @!P3 IMAD.MOV R3, RZ, RZ, -R3 ;  /* 0x000000ffff03b224 */ /* 0x000fe200078e0a03 */
[C---:B------:R-:W-:Y:S01]  /*c8b0*/  ISETP.GT.U32.AND P3, PT, R5.reuse, R17, PT ;  /* 0x000000110500720c */ /* 0x040fe20003f64070 */
[----:B------:R-:W-:Y:S01]  /*c8c0*/  IMAD.MOV R20, RZ, RZ, -R20 ;  /* 0x000000ffff147224 */ /* 0x000fe200078e0a14 */
[----:B------:R-:W-:Y:S01]  /*c8d0*/  IABS R4, R10 ;  /* 0x0000000a00047213 */ /* 0x000fe20000000000 */
[----:B------:R-:W-:Y:S01]  /*c8e0*/  IMAD.MOV R19, RZ, RZ, -R19 ;  /* 0x000000ffff137224 */ /* 0x000fe200078e0a13 */
[----:B------:R1:W-:Y:S01]  /*c8f0*/  STL [R1+0xe0], R3 ;  /* 0x0000e00301007387 */ /* 0x0003e20000100800 */
[----:B------:R-:W-:-:S02]  /*c900*/  IMAD R12, R5, R20, R12 ;  /* 0x00000014050c7224 */ /* 0x000fc400078e020c */
[----:B------:R-:W-:Y:S02]  /*c910*/  IMAD R13, R5, R19, R13 ;  /* 0x00000013050d7224 */ /* 0x000fe400078e020d */
[--C-:B------:R-:W-:Y:S01]  /*c920*/  @!P1 IMAD.IADD R18, R18, 0x1, -R5.reuse ;  /* 0x0000000112129824 */ /* 0x100fe200078e0a05 */
[----:B------:R-:W-:Y:S01]  /*c930*/  ISETP.GE.AND P1, PT, R10, RZ, PT ;  /* 0x000000ff0a00720c */ /* 0x000fe20003f26270 */
[----:B------:R-:W-:Y:S02]  /*c940*/  VIADD R19, R15, 0x30 ;  /* 0x000000300f137836 */ /* 0x000fe40000000000 */
[----:B------:R-:W-:Y:S02]  /*c950*/  @!P3 IMAD.IADD R17, R17, 0x1, -R5 ;  /* 0x000000011111b824 */ /* 0x000fe400078e0a05 */
[----:B-1----:R-:W-:Y:S02]  /*c960*/  IMAD.MOV.U32 R3, RZ, RZ, R0 ;  /* 0x000000ffff037224 */ /* 0x002fe400078e0000 */
[----:B------:R-:W-:Y:S01]  /*c970*/  IMAD.HI.U32 R0, R14, R4, RZ ;  /* 0x000000040e007227 */ /* 0x000fe200078e00ff */
[----:B------:R-:W-:-:S03]  /*c980*/  ISETP.GT.U32.AND P3, PT, R5, R17, PT ;  /* 0x000000110500720c */ /* 0x000fc60003f64070 */
[----:B------:R-:W-:Y:S01]  /*c990*/  @!P5 IMAD.MOV R3, RZ, RZ, -R3 ;  /* 0x000000ffff03d224 */ /* 0x000fe200078e0a03 */
[C---:B------:R-:W-:Y:S01]  /*c9a0*/  ISETP.GT.U32.AND P5, PT, R5.reuse, R13, PT ;  /* 0x0000000d0500720c */ /* 0x040fe20003fa4070 */
[----:B------:R-:W-:Y:S02]  /*c9b0*/  IMAD.MOV R0, RZ, RZ, -R0 ;  /* 0x000000ffff007224 */ /* 0x000fe400078e0a00 */
[----:B------:R-:W-:Y:S01]  /*c9c0*/  IMAD.MOV.U32 R6, RZ, RZ, R18 ;  /* 0x000000ffff067224 */ /* 0x000fe200078e0012 */
[----:B------:R1:W-:Y:S01]  /*c9d0*/  STL [R1+0xd0], R3 ;  /* 0x0000d00301007387 */ /* 0x0003e20000100800 */
[----:B------:R-:W-:Y:S01]  /*c9e0*/  IMAD R4, R5, R0, R4 ;  /* 0x0000000005047224 */ /* 0x000fe200078e0204 */
[----:B------:R-:W-:Y:S01]  /*c9f0*/  IABS R0, R19 ;  /* 0x0000001300007213 */ /* 0x000fe20000000000 */
[----:B------:R-:W-:Y:S02]  /*ca00*/  @!P0 IMAD.MOV R6, RZ, RZ, -R6 ;  /* 0x000000ffff068224 */ /* 0x000fe400078e0a06 */
[--C-:B------:R-:W-:Y:S01]  /*ca10*/  @!P3 IMAD.IADD R17, R17, 0x1, -R5.reuse ;  /* 0x000000011111b824 */ /* 0x100fe200078e0a05 */
[C---:B------:R-:W-:Y:S01]  /*ca20*/  ISETP.GT.U32.AND P3, PT, R5.reuse, R12, PT ;  /* 0x0000000c0500720c */ /* 0x040fe20003f64070 */
[----:B------:R-:W-:Y:S01]  /*ca30*/  IMAD.HI.U32 R18, R14, R0, RZ ;  /* 0x000000000e127227 */ /* 0x000fe200078e00ff */
[----:B------:R-:W-:Y:S01]  /*ca40*/  ISETP.GT.U32.AND P0, PT, R5, R4, PT ;  /* 0x000000040500720c */ /* 0x000fe20003f04070 */
[----:B------:R2:W-:Y:S02]  /*ca50*/  STL [R1+0xb8], R6 ;  /* 0x0000b80601007387 */ /* 0x0005e40000100800 */
[----:B------:R-:W-:-:S02]  /*ca60*/  @!P5 IMAD.IADD R13, R13, 0x1, -R5 ;  /* 0x000000010d0dd824 */ /* 0x000fc400078e0a05 */
[----:B-1----:R-:W-:Y:S02]  /*ca70*/  IMAD.MOV.U32 R3, RZ, RZ, R17 ;  /* 0x000000ffff037224 */ /* 0x002fe400078e0011 */
[----:B------:R-:W-:Y:S01]  /*ca80*/  VIADD R10, R15, 0x2e ;  /* 0x0000002e0f0a7836 */ /* 0x000fe20000000000 */
[----:B------:R-:W-:Y:S01]  /*ca90*/  ISETP.GT.U32.AND P5, PT, R5, R13, PT ;  /* 0x0000000d0500720c */ /* 0x000fe20003fa4070 */
[----:B------:R-:W-:Y:S01]  /*caa0*/  @!P6 IMAD.MOV R3, RZ, RZ, -R3 ;  /* 0x000000ffff03e224 */ /* 0x000fe200078e0a03 */
[----:B------:R-:W-:Y:S01]  /*cab0*/  ISETP.GE.AND P6, PT, R19, RZ, PT ;  /* 0x000000ff1300720c */ /* 0x000fe20003fc6270 */
[--C-:B------:R-:W-:Y:S01]  /*cac0*/  @!P3 IMAD.IADD R12, R12, 0x1, -R5.reuse ;  /* 0x000000010c0cb824 */ /* 0x100fe200078e0a05 */
[----:B------:R-:W-:Y:S01]  /*cad0*/  IABS R21, R10 ;  /* 0x0000000a00157213 */ /* 0x000fe20000000000 */
[----:B------:R-:W-:Y:S01]  /*cae0*/  @!P0 IMAD.IADD R4, R4, 0x1, -R5 ;  /* 0x0000000104048824 */ /* 0x000fe200078e0a05 */
[----:B------:R1:W-:Y:S01]  /*caf0*/  STL [R1+0xb4], R3 ;  /* 0x0000b40301007387 */ /* 0x0003e20000100800 */
[----:B------:R-:W-:Y:S01]  /*cb00*/  IMAD.MOV R18, RZ, RZ, -R18 ;  /* 0x000000ffff127224 */ /* 0x000fe200078e0a12 */
[C---:B------:R-:W-:Y:S01]  /*cb10*/  ISETP.GT.U32.AND P3, PT, R5.reuse, R12, PT ;  /* 0x0000000c0500720c */ /* 0x040fe20003f64070 */
[----:B------:R-:W-:Y:S01]  /*cb20*/  IMAD.HI.U32 R17, R14, R21, RZ ;  /* 0x000000150e117227 */ /* 0x000fe200078e00ff */
[----:B------:R-:W-:-:S03]  /*cb30*/  ISETP.GT.U32.AND P0, PT, R5, R4, PT ;  /* 0x000000040500720c */ /* 0x000fc60003f04070 */
[----:B------:R-:W-:Y:S01]  /*cb40*/  @!P5 IMAD.IADD R13, R13, 0x1, -R5 ;  /* 0x000000010d0dd824 */ /* 0x000fe200078e0a05 */
[----:B------:R-:W-:Y:S01]  /*cb50*/  ISETP.GE.AND P5, PT, R10, RZ, PT ;  /* 0x000000ff0a00720c */ /* 0x000fe20003fa6270 */
[----:B------:R-:W-:Y:S02]  /*cb60*/  IMAD R0, R5, R18, R0 ;  /* 0x0000001205007224 */ /* 0x000fe400078e0200 */
[----:B--2---:R-:W-:Y:S02]  /*cb70*/  IMAD.MOV.U32 R6, RZ, RZ, R13 ;  /* 0x000000ffff067224 */ /* 0x004fe400078e000d */
[----:B------:R-:W-:Y:S02]  /*cb80*/  IMAD.MOV R17, RZ, RZ, -R17 ;  /* 0x000000ffff117224 */ /* 0x000fe400078e0a11 */
[----:B------:R-:W-:Y:S02]  /*cb90*/  @!P3 IMAD.IADD R12, R12, 0x1, -R5 ;  /* 0x000000010c0cb824 */ /* 0x000fe400078e0a05 */
[----:B------:R-:W-:-:S02]  /*cba0*/  @!P2 IMAD.MOV R6, RZ, RZ, -R6 ;  /* 0x000000ffff06a224 */ /* 0x000fc400078e0a06 */
[----:B-1----:R-:W-:Y:S02]  /*cbb0*/  IMAD.MOV.U32 R3, RZ, RZ, R12 ;  /* 0x000000ffff037224 */ /* 0x002fe400078e000c */
[----:B------:R-:W-:Y:S01]  /*cbc0*/  @!P0 IMAD.IADD R4, R4, 0x1, -R5 ;  /* 0x0000000104048824 */ /* 0x000fe200078e0a05 */
[----:B------:R-:W-:Y:S01]  /*cbd0*/  STL [R1+0x88], R6 ;  /* 0x0000880601007387 */ /* 0x000fe20000100800 */
[----:B------:R-:W-:Y:S01]  /*cbe0*/  @!P4 IMAD.MOV R3, RZ, RZ, -R3 ;  /* 0x000000ffff03c224 */ /* 0x000fe200078e0a03 */
[C---:B------:R-:W-:Y:S01]  /*cbf0*/  ISETP.GT.U32.AND P4, PT, R5.reuse, R0, PT ;  /* 0x000000000500720c */ /* 0x040fe20003f84070 */
[----:B0-----:R-:W-:Y:S02]  /*cc00*/  IMAD.MOV R25, RZ, RZ, -R11 ;  /* 0x000000ffff197224 */ /* 0x001fe400078e0a0b */
[----:B------:R-:W-:Y:S01]  /*cc10*/  IMAD R21, R5, R17, R21 ;  /* 0x0000001105157224 */ /* 0x000fe200078e0215 */
[----:B------:R0:W-:Y:S01]  /*cc20*/  STL [R1+0x9c], R3 ;  /* 0x00009c0301007387 */ /* 0x0001e20000100800 */
[----:B------:R-:W-:-:S02]  /*cc30*/  IMAD R25, R25, R16, RZ ;  /* 0x0000001019197224 */ /* 0x000fc400078e02ff */
[----:B------:R-:W-:Y:S02]  /*cc40*/  IMAD.MOV.U32 R10, RZ, RZ, RZ ;  /* 0x000000ffff0a7224 */ /* 0x000fe400078e00ff */
[----:B------:R-:W-:Y:S02]  /*cc50*/  VIADD R20, R15, 0x2c ;  /* 0x0000002c0f147836 */ /* 0x000fe40000000000 */
[----:B------:R-:W-:-:S03]  /*cc60*/  IMAD.HI.U32 R25, R11, R25, R10 ;  /* 0x000000190b197227 */ /* 0x000fc600078e000a */
[----:B------:R-:W-:Y:S01]  /*cc70*/  ISETP.GE.AND P3, PT, R20, RZ, PT ;  /* 0x000000ff1400720c */ /* 0x000fe20003f66270 */
[----:B0-----:R-:W-:Y:S01]  /*cc80*/  IMAD.MOV.U32 R3, RZ, RZ, R4 ;  /* 0x000000ffff037224 */ /* 0x001fe200078e0004 */
[----:B------:R-:W-:Y:S01]  /*cc90*/  IABS R20, R20 ;  /* 0x0000001400147213 */ /* 0x000fe20000000000 */
[----:B------:R-:W-:Y:S02]  /*cca0*/  @!P4 IMAD.IADD R0, R0, 0x1, -R5 ;  /* 0x000000010000c824 */ /* 0x000fe400078e0a05 */
[----:B------:R-:W-:Y:S01]  /*ccb0*/  @!P1 IMAD.MOV R3, RZ, RZ, -R3 ;  /* 0x000000ffff039224 */ /* 0x000fe200078e0a03 */
[----:B------:R-:W-:Y:S01]  /*ccc0*/  ISETP.GT.U32.AND P1, PT, R5, R21, PT ;  /* 0x000000150500720c */ /* 0x000fe20003f24070 */
[----:B------:R-:W-:Y:S01]  /*ccd0*/  VIADD R10, R15, 0x2a ;  /* 0x0000002a0f0a7836 */ /* 0x000fe20000000000 */
[----:B------:R-:W-:Y:S01]  /*cce0*/  ISETP.GT.U32.AND P4, PT, R5, R0, PT ;  /* 0x000000000500720c */ /* 0x000fe20003f84070 */
[----:B------:R-:W-:Y:S01]  /*ccf0*/  VIADD R17, R15, 0x28 ;  /* 0x000000280f117836 */ /* 0x000fe20000000000 */
[----:B------:R0:W-:Y:S01]  /*cd00*/  STL [R1+0x98], R3 ;  /* 0x0000980301007387 */ /* 0x0001e20000100800 */
[----:B------:R-:W-:Y:S01]  /*cd10*/  IMAD.HI.U32 R18, R14, R20, RZ ;  /* 0x000000140e127227 */ /* 0x000fe200078e00ff */
[----:B------:R-:W-:-:S02]  /*cd20*/  ISETP.GE.AND P2, PT, R10, RZ, PT ;  /* 0x000000ff0a00720c */ /* 0x000fc40003f46270 */
[----:B------:R-:W-:Y:S01]  /*cd30*/  IABS R10, R10 ;  /* 0x0000000a000a7213 */ /* 0x000fe20000000000 */
[----:B------:R-:W-:Y:S01]  /*cd40*/  IMAD.MOV R18, RZ, RZ, -R18 ;  /* 0x000000ffff127224 */ /* 0x000fe200078e0a12 */
[----:B------:R-:W-:Y:S01]  /*cd50*/  ISETP.GE.AND P0, PT, R17, RZ, PT ;  /* 0x000000ff1100720c */ /* 0x000fe20003f06270 */
[----:B------:R-:W-:Y:S01]  /*cd60*/  VIADD R11, R15, 0x26 ;  /* 0x000000260f0b7836 */ /* 0x000fe20000000000 */
[----:B------:R-:W-:Y:S01]  /*cd70*/  IABS R17, R17 ;  /* 0x0000001100117213 */ /* 0x000fe20000000000 */
[----:B------:R-:W-:-:S03]  /*cd80*/  IMAD.HI.U32 R4, R14, R10, RZ ;  /* 0x0000000a0e047227 */ /* 0x000fc600078e00ff */
[----:B------:R-:W-:Y:S01]  /*cd90*/  IABS R12, R11 ;  /* 0x0000000b000c7213 */ /* 0x000fe20000000000 */
[--C-:B------:R-:W-:Y:S02]  /*cda0*/  @!P1 IMAD.IADD R21, R21, 0x1, -R5.reuse ;  /* 0x0000000115159824 */ /* 0x100fe400078e0a05 */
[----:B------:R-:W-:Y:S02]  /*cdb0*/  IMAD.MOV R4, RZ, RZ, -R4 ;  /* 0x000000ffff047224 */ /* 0x000fe400078e0a04 */
[C---:B------:R-:W-:Y:S01]  /*cdc0*/  IMAD R20, R5.reuse, R18, R20 ;  /* 0x0000001205147224 */ /* 0x040fe200078e0214 */
[C---:B------:R-:W-:Y:S01]  /*cdd0*/  ISETP.GT.U32.AND P1, PT, R5.reuse, R21, PT ;  /* 0x000000150500720c */ /* 0x040fe20003f24070 */
[----:B------:R-:W-:Y:S01]  /*cde0*/  @!P4 IMAD.IADD R0, R0, 0x1, -R5 ;  /* 0x000000010000c824 */ /* 0x000fe200078e0a05 */
[----:B------:R-:W-:Y:S01]  /*cdf0*/  IABS R18, R23 ;  /* 0x0000001700127213 */ /* 0x000fe20000000000 */
[----:B------:R-:W-:Y:S01]  /*ce00*/  IMAD.HI.U32 R13, R14, R17, RZ ;  /* 0x000000110e0d7227 */ /* 0x000fe200078e00ff */
[----:B------:R-:W-:-:S03]  /*ce10*/  ISETP.GT.U32.AND P4, PT, R5, R20, PT ;  /* 0x000000140500720c */ /* 0x000fc60003f84070 */
[C---:B------:R-:W-:Y:S02]  /*ce20*/  IMAD R10, R5.reuse, R4, R10 ;  /* 0x00000004050a7224 */ /* 0x040fe400078e020a */
[----:B0-----:R-:W-:Y:S01]  /*ce30*/  IMAD.MOV.U32 R3, RZ, RZ, R0 ;  /* 0x000000ffff037224 */ /* 0x001fe200078e0000 */
[----:B------:R-:W-:Y:S01]  /*ce40*/  IABS R0, R29 ;  /* 0x0000001d00007213 */ /* 0x000fe20000000000 */
[----:B------:R-:W-:Y:S02]  /*ce50*/  IMAD.MOV R13, RZ, RZ, -R13 ;  /* 0x000000ffff0d7224 */ /* 0x000fe400078e0a0d */
[----:B------:R-:W-:Y:S01]  /*ce60*/  @!P6 IMAD.MOV R3, RZ, RZ, -R3 ;  /* 0x000000ffff03e224 */ /* 0x000fe200078e0a03 */
[C---:B------:R-:W-:Y:S01]  /*ce70*/  ISETP.GT.U32.AND P6, PT, R5.reuse, R10, PT ;  /* 0x0000000a0500720c */ /* 0x040fe20003fc4070 */
[----:B------:R-:W-:Y:S01]  /*ce80*/  IMAD R17, R5, R13, R17 ;  /* 0x0000000d05117224 */ /* 0x000fe200078e0211 */
[----:B------:R-:W-:Y:S01]  /*ce90*/  IABS R13, R22 ;  /* 0x00000016000d7213 */ /* 0x000fe20000000000 */
[----:B------:R-:W-:Y:S01]  /*cea0*/  @!P1 IMAD.IADD R21, R21, 0x1, -R5 ;  /* 0x0000000115159824 */ /* 0x000fe200078e0a05 */
[----:B------:R0:W-:Y:S01]  /*ceb0*/  STL [R1+0x80], R3 ;  /* 0x0000800301007387 */ /* 0x0001e20000100800 */
[----:B------:R-:W-:Y:S01]  /*cec0*/  IMAD.HI.U32 R4, R14, R12, RZ ;  /* 0x0000000c0e047227 */ /* 0x000fe200078e00ff */
[----:B------:R-:W-:-:S03]  /*ced0*/  ISETP.GT.U32.AND P1, PT, R5, R17, PT ;  /* 0x000000110500720c */ /* 0x000fc60003f24070 */
[--C-:B------:R-:W-:Y:S02]  /*cee0*/  @!P4 IMAD.IADD R20, R20, 0x1, -R5.reuse ;  /* 0x000000011414c824 */ /* 0x100fe400078e0a05 */
[----:B------:R-:W-:Y:S02]  /*cef0*/  IMAD.MOV R4, RZ, RZ, -R4 ;  /* 0x000000ffff047224 */ /* 0x000fe400078e0a04 */
[----:B------:R-:W-:Y:S01]  /*cf00*/  @!P6 IMAD.IADD R10, R10, 0x1, -R5 ;  /* 0x000000010a0ae824 */ /* 0x000fe200078e0a05 */
[C---:B------:R-:W-:Y:S01]  /*cf10*/  ISETP.GT.U32.AND P6, PT, R5.reuse, R20, PT ;  /* 0x000000140500720c */ /* 0x040fe20003fc4070 */
[----:B------:R-:W-:Y:S02]  /*cf20*/  IMAD R12, R5, R4, R12 ;  /* 0x00000004050c7224 */ /* 0x000fe400078e020c */
[----:B------:R-:W-:-:S03]  /*cf30*/  IMAD.HI.U32 R19, R14, R13, RZ ;  /* 0x0000000d0e137227 */ /* 0x000fc600078e00ff */
[----:B------:R-:W-:Y:S01]  /*cf40*/  ISETP.GT.U32.AND P4, PT, R5, R12, PT ;  /* 0x0000000c0500720c */ /* 0x000fe20003f84070 */
[----:B------:R-:W-:Y:S02]  /*cf50*/  IMAD.MOV R19, RZ, RZ, -R19 ;  /* 0x000000ffff137224 */ /* 0x000fe400078e0a13 */
[----:B------:R-:W-:Y:S01]  /*cf60*/  @!P1 IMAD.IADD R17, R17, 0x1, -R5 ;  /* 0x0000000111119824 */ /* 0x000fe200078e0a05 */
[----:B------:R-:W-:Y:S01]  /*cf70*/  ISETP.GT.U32.AND P1, PT, R5, R10, PT ;  /* 0x0000000a0500720c */ /* 0x000fe20003f24070 */
[----:B------:R-:W-:-:S04]  /*cf80*/  IMAD.HI.U32 R4, R14, R18, RZ ;  /* 0x000000120e047227 */ /* 0x000fc800078e00ff */
[C---:B------:R-:W-:Y:S01]  /*cf90*/  IMAD R13, R5.reuse, R19, R13 ;  /* 0x00000013050d7224 */ /* 0x040fe200078e020d */
[----:B------:R-:W-:Y:S01]  /*cfa0*/  IABS R19, R15 ;  /* 0x0000000f00137213 */ /* 0x000fe20000000000 */
[----:B------:R-:W-:Y:S02]  /*cfb0*/  IMAD.MOV R4, RZ, RZ, -R4 ;  /* 0x000000ffff047224 */ /* 0x000fe400078e0a04 */
[--C-:B------:R-:W-:Y:S01]  /*cfc0*/  @!P6 IMAD.IADD R20, R20, 0x1, -R5.reuse ;  /* 0x000000011414e824 */ /* 0x100fe200078e0a05 */
[C---:B------:R-:W-:Y:S01]  /*cfd0*/  ISETP.GT.U32.AND P6, PT, R5.reuse, R13, PT ;  /* 0x0000000d0500720c */ /* 0x040fe20003fc4070 */
[C---:B------:R-:W-:Y:S01]  /*cfe0*/  IMAD R18, R5.reuse, R4, R18 ;  /* 0x0000000405127224 */ /* 0x040fe200078e0212 */
[----:B------:R-:W-:Y:S01]  /*cff0*/  IABS R4, R24 ;  /* 0x0000001800047213 */ /* 0x000fe20000000000 */
[--C-:B------:R-:W-:Y:S01]  /*d000*/  @!P4 IMAD.IADD R12, R12, 0x1, -R5.reuse ;  /* 0x000000010c0cc824 */ /* 0x100fe200078e0a05 */
[C---:B------:R-:W-:Y:S01]  /*d010*/  ISETP.GT.U32.AND P4, PT, R5.reuse, R17, PT ;  /* 0x000000110500720c */ /* 0x040fe20003f84070 */
[----:B------:R-:W-:Y:S01]  /*d020*/  @!P1 IMAD.IADD R10, R10, 0x1, -R5 ;  /* 0x000000010a0a9824 */ /* 0x000fe200078e0a05 */
[----:B------:R-:W-:Y:S01]  /*d030*/  ISETP.GT.U32.AND P1, PT, R5, R18, PT ;  /* 0x000000120500720c */ /* 0x000fe20003f24070 */
[----:B------:R-:W-:-:S04]  /*d040*/  IMAD.HI.U32 R26, R14, R4, RZ ;  /* 0x000000040e1a7227 */ /* 0x000fc800078e00ff */
[----:B------:R-:W-:-:S04]  /*d050*/  IMAD.HI.U32 R25, R25, R0, RZ ;  /* 0x0000000019197227 */ /* 0x000fc800078e00ff */
[----:B0-----:R-:W-:Y:S02]  /*d060*/  IMAD.MOV.U32 R3, RZ, RZ, R21 ;  /* 0x000000ffff037224 */ /* 0x001fe400078e0015 */
[----:B------:R-:W-:Y:S02]  /*d070*/  IMAD.MOV R26, RZ, RZ, -R26 ;  /* 0x000000ffff1a7224 */ /* 0x000fe400078e0a1a */
[----:B------:R-:W-:Y:S02]  /*d080*/  IMAD.MOV R25, RZ, RZ, -R25 ;  /* 0x000000ffff197224 */ /* 0x000fe400078e0a19 */
[----:B------:R-:W-:Y:S01]  /*d090*/  @!P5 IMAD.MOV R3, RZ, RZ, -R3 ;  /* 0x000000ffff03d224 */ /* 0x000fe200078e0a03 */
[----:B------:R-:W-:Y:S01]  /*d0a0*/  ISETP.GT.U32.AND P5, PT, R5, R12, PT ;  /* 0x0000000c0500720c */ /* 0x000fe20003fa4070 */
[--C-:B------:R-:W-:Y:S02]  /*d0b0*/  @!P6 IMAD.IADD R13, R13, 0x1, -R5.reuse ;  /* 0x000000010d0de824 */ /* 0x100fe400078e0a05 */
[C---:B------:R-:W-:Y:S01]  /*d0c0*/  IMAD R4, R5.reuse, R26, R4 ;  /* 0x0000001a05047224 */ /* 0x040fe200078e0204 */
[----:B------:R0:W-:Y:S01]  /*d0d0*/  STL [R1+0x28], R3 ;  /* 0x0000280301007387 */ /* 0x0001e20000100800 */
[----:B------:R-:W-:Y:S01]  /*d0e0*/  IMAD R0, R16, R25, R0 ;  /* 0x0000001910007224 */ /* 0x000fe200078e0200 */
[----:B------:R-:W-:Y:S01]  /*d0f0*/  ISETP.GT.U32.AND P6, PT, R5, R13, PT ;  /* 0x0000000d0500720c */ /* 0x000fe20003fc4070 */
[----:B------:R-:W-:Y:S01]  /*d100*/  @!P4 IMAD.IADD R17, R17, 0x1, -R5 ;  /* 0x000000011111c824 */ /* 0x000fe200078e0a05 */
[----:B------:R-:W-:Y:S01]  /*d110*/  ISETP.GT.U32.AND P4, PT, R5, R4, PT ;  /* 0x000000040500720c */ /* 0x000fe20003f84070 */
[----:B------:R-:W-:-:S04]  /*d120*/  IMAD.HI.U32 R21, R14, R19, RZ ;  /* 0x000000130e157227 */ /* 0x000fc800078e00ff */
[----:B------:R-:W-:Y:S01]  /*d130*/  @!P1 IMAD.IADD R18, R18, 0x1, -R5 ;  /* 0x0000000112129824 */ /* 0x000fe200078e0a05 */
[----:B------:R-:W-:Y:S01]  /*d140*/  ISETP.GT.U32.AND P1, PT, R16, R0, PT ;  /* 0x000000001000720c */ /* 0x000fe20003f24070 */
[----:B------:R-:W-:Y:S02]  /*d150*/  IMAD.MOV R21, RZ, RZ, -R21 ;  /* 0x000000ffff157224 */ /* 0x000fe400078e0a15 */
[----:B------:R-:W-:Y:S01]  /*d160*/  @!P5 IMAD.IADD R12, R12, 0x1, -R5 ;  /* 0x000000010c0cd824 */ /* 0x000fe200078e0a05 */
[----:B------:R-:W-:Y:S01]  /*d170*/  ISETP.GE.AND P5, PT, R11, RZ, PT ;  /* 0x000000ff0b00720c */ /* 0x000fe20003fa6270 */
[----:B------:R-:W-:Y:S02]  /*d180*/  IMAD R19, R5, R21, R19 ;  /* 0x0000001505137224 */ /* 0x000fe400078e0213 */
[----:B------:R-:W-:Y:S02]  /*d190*/  VIADD R11, R15, 0x1e ;  /* 0x0000001e0f0b7836 */ /* 0x000fe40000000000 */
[--C-:B------:R-:W-:Y:S01]  /*d1a0*/  @!P6 IMAD.IADD R13, R13, 0x1, -R5.reuse ;  /* 0x000000010d0de824 */ /* 0x100fe200078e0a05 */
[----:B------:R-:W-:Y:S01]  /*d1b0*/  ISETP.GT.U32.AND P6, PT, R5, R19, PT ;  /* 0x000000130500720c */ /* 0x000fe20003fc4070 */
[----:B------:R-:W-:-:S02]  /*d1c0*/  @!P4 IMAD.IADD R4, R4, 0x1, -R5 ;  /* 0x000000010404c824 */ /* 0x000fc400078e0a05 */
[----:B0-----:R-:W-:Y:S01]  /*d1d0*/  IMAD.MOV.U32 R3, RZ, RZ, R20 ;  /* 0x000000ffff037224 */ /* 0x001fe200078e0014 */
[----:B------:R-:W-:Y:S01]  /*d1e0*/  IABS R20, R11 ;  /* 0x0000000b00147213 */ /* 0x000fe20000000000 */
[----:B------:R-:W-:Y:S01]  /*d1f0*/  @!P1 IMAD.IADD R0, R0, 0x1, -R16 ;  /* 0x0000000100009824 */ /* 0x000fe200078e0a10 */
[----:B------:R-:W-:Y:S01]  /*d200*/  ISETP.GT.U32.AND P4, PT, R5, R4, PT ;  /* 0x000000040500720c */ /* 0x000fe20003f84070 */
[----:B------:R-:W-:Y:S02]  /*d210*/  VIADD R21, R15, 0x1c ;  /* 0x0000001c0f157836 */ /* 0x000fe40000000000 */
[----:B------:R-:W-:Y:S01]  /*d220*/  IMAD.HI.U32 R25, R14, R20, RZ ;  /* 0x000000140e197227 */ /* 0x000fe200078e00ff */
[----:B------:R-:W-:Y:S02]  /*d230*/  ISETP.GT.U32.AND P1, PT, R16, R0, PT ;  /* 0x000000001000720c */ /* 0x000fe40003f24070 */
[----:B------:R-:W-:Y:S01]  /*d240*/  IABS R26, R21 ;  /* 0x00000015001a7213 */ /* 0x000fe20000000000 */
[----:B------:R-:W-:-:S02]  /*d250*/  IMAD.MOV R25, RZ, RZ, -R25 ;  /* 0x000000ffff197224 */ /* 0x000fc400078e0a19 */
[----:B------:R-:W-:Y:S01]  /*d260*/  @!P6 IMAD.IADD R19, R19, 0x1, -R5 ;  /* 0x000000011313e824 */ /* 0x000fe200078e0a05 */
[----:B------:R-:W-:Y:S01]  /*d270*/  ISETP.GE.AND P6, PT, R11, RZ, PT ;  /* 0x000000ff0b00720c */ /* 0x000fe20003fc6270 */
[----:B------:R-:W-:Y:S02]  /*d280*/  IMAD.MOV.U32 R11, RZ, RZ, R17 ;  /* 0x000000ffff0b7224 */ /* 0x000fe400078e0011 */
[C---:B------:R-:W-:Y:S02]  /*d290*/  IMAD R20, R5.reuse, R25, R20 ;  /* 0x0000001905147224 */ /* 0x040fe400078e0214 */
[----:B------:R-:W-:Y:S01]  /*d2a0*/  @!P3 IMAD.MOV R3, RZ, RZ, -R3 ;  /* 0x000000ffff03b224 */ /* 0x000fe200078e0a03 */
[C---:B------:R-:W-:Y:S01]  /*d2b0*/  ISETP.GT.U32.AND P3, PT, R5.reuse, R18, PT ;  /* 0x000000120500720c */ /* 0x040fe20003f64070 */
[----:B------:R-:W-:Y:S01]  /*d2c0*/  @!P2 IMAD.MOV R10, RZ, RZ, -R10 ;  /* 0x000000ffff0aa224 */ /* 0x000fe200078e0a0a */
[----:B------:R-:W-:Y:S01]  /*d2d0*/  ISETP.GE.AND P2, PT, R22, RZ, PT ;  /* 0x000000ff1600720c */ /* 0x000fe20003f46270 */
[----:B------:R-:W-:Y:S01]  /*d2e0*/  @!P4 IMAD.IADD R4, R4, 0x1, -R5 ;  /* 0x000000010404c824 */ /* 0x000fe200078e0a05 */
[----:B------:R-:W-:Y:S01]  /*d2f0*/  STL [R1+0x14], R3 ;  /* 0x0000140301007387 */ /* 0x000fe20000100800 */
[----:B------:R-:W-:Y:S01]  /*d300*/  @!P1 IMAD.IADD R0, R0, 0x1, -R16 ;  /* 0x0000000100009824 */ /* 0x000fe200078e0a10 */
[C---:B------:R-:W-:Y:S01]  /*d310*/  ISETP.GT.U32.AND P1, PT, R5.reuse, R20, PT ;  /* 0x000000140500720c */ /* 0x040fe20003f24070 */
[----:B------:R-:W-:Y:S01]  /*d320*/  @!P0 IMAD.MOV R11, RZ, RZ, -R11 ;  /* 0x000000ffff0b8224 */ /* 0x000fe200078e0a0b */
[----:B------:R0:W-:Y:S01]  /*d330*/  STL [R1+0x1008], R10 ;  /* 0x0010080a01007387 */ /* 0x0001e20000100800 */
[----:B------:R-:W-:Y:S01]  /*d340*/  @!P5 IMAD.MOV R12, RZ, RZ, -R12 ;  /* 0x000000ffff0cd224 */ /* 0x000fe200078e0a0c */
[----:B------:R-:W-:Y:S01]  /*d350*/  ISETP.GT.U32.AND P5, PT, R5, R19, PT ;  /* 0x000000130500720c */ /* 0x000fe20003fa4070 */
[----:B------:R-:W-:Y:S01]  /*d360*/  IMAD.HI.U32 R22, R14, R26, RZ ;  /* 0x0000001a0e167227 */ /* 0x000fe200078e00ff */
[----:B------:R-:W-:Y:S01]  /*d370*/  STL [R1+0x10d8], R4 ;  /* 0x0010d80401007387 */ /* 0x000fe20000100800 */
[----:B------:R-:W-:-:S02]  /*d380*/  ISETP.GE.AND P0, PT, R29, RZ, PT ;  /* 0x000000ff1d00720c */ /* 0x000fc40003f06270 */
[----:B------:R-:W-:Y:S01]  /*d390*/  IMAD.MOV R22, RZ, RZ, -R22 ;  /* 0x000000ffff167224 */ /* 0x000fe200078e0a16 */
[----:B------:R1:W-:Y:S01]  /*d3a0*/  STL [R1+0x100c], R11 ;  /* 0x00100c0b01007387 */ /* 0x0003e20000100800 */
[----:B------:R-:W-:Y:S01]  /*d3b0*/  @!P2 IMAD.MOV R13, RZ, RZ, -R13 ;  /* 0x000000ffff0da224 */ /* 0x000fe200078e0a0d */
[----:B------:R-:W-:Y:S01]  /*d3c0*/  ISETP.NE.AND P2, PT, R2, RZ, PT ;  /* 0x000000ff0200720c */ /* 0x000fe20003f45270 */
[----:B0-----:R-:W-:Y:S01]  /*d3d0*/  VIADD R10, R15, 0x18 ;  /* 0x000000180f0a7836 */ /* 0x001fe20000000000 */
[----:B------:R-:W-:Y:S01]  /*d3e0*/  ISETP.GE.AND P4, PT, R24, RZ, PT ;  /* 0x000000ff1800720c */ /* 0x000fe20003f86270 */
[----:B------:R-:W-:Y:S01]  /*d3f0*/  IMAD R26, R5, R22, R26 ;  /* 0x00000016051a7224 */ /* 0x000fe200078e021a */
[----:B------:R-:W-:Y:S01]  /*d400*/  IABS R24, R9 ;  /* 0x0000000900187213 */ /* 0x000fe20000000000 */
[--C-:B------:R-:W-:Y:S01]  /*d410*/  @!P1 IMAD.IADD R20, R20, 0x1, -R5.reuse ;  /* 0x0000000114149824 */ /* 0x100fe200078e0a05 */
[----:B------:R-:W-:Y:S01]  /*d420*/  IABS R22, R10 ;  /* 0x0000000a00167213 */ /* 0x000fe20000000000 */
[----:B------:R-:W-:Y:S01]  /*d430*/  @!P5 IMAD.IADD R19, R19, 0x1, -R5 ;  /* 0x000000011313d824 */ /* 0x000fe200078e0a05 */
[----:B------:R-:W-:Y:S01]  /*d440*/  ISETP.GT.U32.AND P5, PT, R5, R26, PT ;  /* 0x0000001a0500720c */ /* 0x000fe20003fa4070 */
[----:B-1----:R-:W-:Y:S01]  /*d450*/  VIADD R11, R15, 0x1a ;  /* 0x0000001a0f0b7836 */ /* 0x002fe20000000000 */
[----:B------:R-:W-:Y:S01]  /*d460*/  ISETP.GT.U32.AND P1, PT, R5, R20, PT ;  /* 0x000000140500720c */ /* 0x000fe20003f24070 */
[----:B------:R-:W-:Y:S01]  /*d470*/  IMAD.HI.U32 R25, R14, R22, RZ ;  /* 0x000000160e197227 */ /* 0x000fe200078e00ff */
[----:B------:R-:W-:Y:S02]  /*d480*/  STL [R1+0x1010], R12 ;  /* 0x0010100c01007387 */ /* 0x000fe40000100800 */
[----:B------:R-:W-:Y:S01]  /*d490*/  IABS R27, R11 ;  /* 0x0000000b001b7213 */ /* 0x000fe20000000000 */
[----:B------:R-:W-:Y:S01]  /*d4a0*/  VIADD R4, R15, 0x16 ;  /* 0x000000160f047836 */ /* 0x000fe20000000000 */
[----:B------:R-:W-:Y:S01]  /*d4b0*/  STL [R1+0x10dc], R9 ;  /* 0x0010dc0901007387 */ /* 0x000fe20000100800 */
[----:B------:R-:W-:-:S02]  /*d4c0*/  IMAD.MOV R25, RZ, RZ, -R25 ;  /* 0x000000ffff197224 */ /* 0x000fc400078e0a19 */
[----:B------:R-:W-:Y:S01]  /*d4d0*/  IMAD.HI.U32 R28, R14, R27, RZ ;  /* 0x0000001b0e1c7227 */ /* 0x000fe200078e00ff */
[----:B------:R0:W-:Y:S03]  /*d4e0*/  STL [R1+0x1014], R13 ;  /* 0x0010140d01007387 */ /* 0x0001e60000100800 */
[----:B------:R-:W-:Y:S02]  /*d4f0*/  IMAD.MOV R28, RZ, RZ, -R28 ;  /* 0x000000ffff1c7224 */ /* 0x000fe400078e0a1c */
[----:B------:R-:W-:Y:S01]  /*d500*/  @!P0 IMAD.MOV R0, RZ, RZ, -R0 ;  /* 0x000000ffff008224 */ /* 0x000fe200078e0a00 */
[----:B------:R-:W-:Y:S01]  /*d510*/  ISETP.GE.AND P0, PT, R21, RZ, PT ;  /* 0x000000ff1500720c */ /* 0x000fe20003f06270 */
[----:B------:R-:W-:Y:S01]  /*d520*/  @!P3 IMAD.IADD R18, R18, 0x1, -R5 ;  /* 0x000000011212b824 */ /* 0x000fe200078e0a05 */
[----:B------:R-:W-:Y:S01]  /*d530*/  ISETP.GE.AND P3, PT, R23, RZ, PT ;  /* 0x000000ff1700720c */ /* 0x000fe20003f66270 */
[C---:B------:R-:W-:Y:S01]  /*d540*/  IMAD R21, R5.reuse, R28, R27 ;  /* 0x0000001c05157224 */ /* 0x040fe200078e021b */
[----:B------:R-:W-:Y:S01]  /*d550*/  IABS R23, R4 ;  /* 0x0000000400177213 */ /* 0x000fe20000000000 */
[C---:B------:R-:W-:Y:S01]  /*d560*/  IMAD R22, R5.reuse, R25, R22 ;  /* 0x0000001905167224 */ /* 0x040fe200078e0216 */
[----:B------:R-:W-:Y:S01]  /*d570*/  @!P2 LOP3.LUT R0, RZ, R2, RZ, 0x33, !PT ;  /* 0x00000002ff00a212 */ /* 0x000fe200078e33ff */
[--C-:B------:R-:W-:Y:S01]  /*d580*/  @!P5 IMAD.IADD R26, R26, 0x1, -R5.reuse ;  /* 0x000000011a1ad824 */ /* 0x100fe200078e0a05 */
[C---:B------:R-:W-:Y:S01]  /*d590*/  ISETP.GT.U32.AND P2, PT, R5.reuse, R21, PT ;  /* 0x000000150500720c */ /* 0x040fe20003f44070 */
[----:B------:R-:W-:Y:S01]  /*d5a0*/  IMAD.HI.U32 R16, R14, R23, RZ ;  /* 0x000000170e107227 */ /* 0x000fe200078e00ff */
[----:B------:R-:W-:Y:S01]  /*d5b0*/  ISETP.GT.U32.AND P5, PT, R5, R22, PT ;  /* 0x000000160500720c */ /* 0x000fe20003fa4070 */
[----:B------:R-:W-:Y:S01]  /*d5c0*/  STL [R1+0xf58], R0 ;  /* 0x000f580001007387 */ /* 0x000fe20000100800 */
[----:B------:R-:W-:Y:S01]  /*d5d0*/  IABS R25, R8 ;  /* 0x0000000800197213 */ /* 0x000fe20000000000 */
[----:B------:R-:W-:Y:S01]  /*d5e0*/  @!P1 IMAD.IADD R20, R20, 0x1, -R5 ;  /* 0x0000000114149824 */ /* 0x000fe200078e0a05 */
[----:B------:R-:W-:Y:S01]  /*d5f0*/  ISETP.GE.AND P1, PT, R15, RZ, PT ;  /* 0x000000ff0f00720c */ /* 0x000fe20003f26270 */
[----:B------:R-:W-:-:S02]  /*d600*/  IMAD.MOV R16, RZ, RZ, -R16 ;  /* 0x000000ffff107224 */ /* 0x000fc400078e0a10 */
[----:B------:R-:W-:Y:S02]  /*d610*/  VIADD R6, R15, 0xe ;  /* 0x0000000e0f067836 */ /* 0x000fe40000000000 */
[----:B------:R-:W-:Y:S01]  /*d620*/  IMAD R23, R5, R16, R23 ;  /* 0x0000001005177224 */ /* 0x000fe200078e0217 */
[----:B------:R-:W-:Y:S01]  /*d630*/  IABS R16, R7 ;  /* 0x0000000700107213 */ /* 0x000fe20000000000 */
[----:B------:R-:W-:Y:S01]  /*d640*/  VIADD R3, R15, 0xc ;  /* 0x0000000c0f037836 */ /* 0x000fe20000000000 */
[----:B------:R-:W-:Y:S01]  /*d650*/  IABS R28, R6 ;  /* 0x00000006001c7213 */ /* 0x000fe20000000000 */
[----:B------:R-:W-:-:S03]  /*d660*/  IMAD.HI.U32 R2, R14, R25, RZ ;  /* 0x000000190e027227 */ /* 0x000fc600078e00ff */
[----:B------:R-:W-:Y:S01]  /*d670*/  IABS R27, R3 ;  /* 0x00000003001b7213 */ /* 0x000fe20000000000 */
[----:B------:R-:W-:-:S04]  /*d680*/  IMAD.HI.U32 R17, R14, R24, RZ ;  /* 0x000000180e117227 */ /* 0x000fc800078e00ff */
[--C-:B------:R-:W-:Y:S01]  /*d690*/  @!P2 IMAD.IADD R21, R21, 0x1, -R5.reuse ;  /* 0x000000011515a824 */ /* 0x100fe200078e0a05 */
[C---:B------:R-:W-:Y:S01]  /*d6a0*/  ISETP.GT.U32.AND P2, PT, R5.reuse, R23, PT ;  /* 0x000000170500720c */ /* 0x040fe20003f44070 */
[----:B------:R-:W-:Y:S02]  /*d6b0*/  @!P5 IMAD.IADD R22, R22, 0x1, -R5 ;  /* 0x000000011616d824 */ /* 0x000fe400078e0a05 */
[----:B------:R-:W-:Y:S02]  /*d6c0*/  IMAD.MOV R2, RZ, RZ, -R2 ;  /* 0x000000ffff027224 */ /* 0x000fe400078e0a02 */
[----:B------:R-:W-:Y:S01]  /*d6d0*/  IMAD.HI.U32 R29, R14, R16, RZ ;  /* 0x000000100e1d7227 */ /* 0x000fe200078e00ff */
[----:B------:R-:W-:-:S03]  /*d6e0*/  ISETP.GT.U32.AND P5, PT, R5, R22, PT ;  /* 0x000000160500720c */ /* 0x000fc60003fa4070 */
[----:B------:R-:W-:Y:S02]  /*d6f0*/  IMAD.MOV R17, RZ, RZ, -R17 ;  /* 0x000000ffff117224 */ /* 0x000fe400078e0a11 */
[----:B------:R-:W-:Y:S01]  /*d700*/  @!P1 IMAD.MOV R19, RZ, RZ, -R19 ;  /* 0x000000ffff139224 */ /* 0x000fe200078e0a13 */
[C---:B------:R-:W-:Y:S01]  /*d710*/  ISETP.GT.U32.AND P1, PT, R5.reuse, R21, PT ;  /* 0x000000150500720c */ /* 0x040fe20003f24070 */
[----:B------:R-:W-:Y:S01]  /*d720*/  @!P3 IMAD.MOV R18, RZ, RZ, -R18 ;  /* 0x000000ffff12b224 */ /* 0x000fe200078e0a12 */
[C---:B------:R-:W-:Y:S01]  /*d730*/  ISETP.GT.U32.AND P3, PT, R5.reuse, R26, PT ;  /* 0x0000001a0500720c */ /* 0x040fe20003f64070 */
[C---:B------:R-:W-:Y:S02]  /*d740*/  IMAD R25, R5.reuse, R2, R25 ;  /* 0x0000000205197224 */ /* 0x040fe400078e0219 */
[----:B------:R-:W-:Y:S01]  /*d750*/  IMAD.MOV R29, RZ, RZ, -R29 ;  /* 0x000000ffff1d7224 */ /* 0x000fe200078e0a1d */
[----:B------:R-:W-:Y:S01]  /*d760*/  STL [R1+0x1018], R18 ;  /* 0x0010181201007387 */ /* 0x000fe20000100800 */
[----:B------:R-:W-:-:S02]  /*d770*/  IMAD R24, R5, R17, R24 ;  /* 0x0000001105187224 */ /* 0x000fc400078e0218 */
[C---:B------:R-:W-:Y:S01]  /*d780*/  IMAD.HI.U32 R2, R14.reuse, R28, RZ ;  /* 0x0000001c0e027227 */ /* 0x040fe200078e00ff */
[----:B------:R1:W-:Y:S03]  /*d790*/  STL [R1+0x101c], R19 ;  /* 0x00101c1301007387 */ /* 0x0003e60000100800 */
[----:B------:R-:W-:-:S04]  /*d7a0*/  IMAD.HI.U32 R17, R14, R27, RZ ;  /* 0x0000001b0e117227 */ /* 0x000fc800078e00ff */
[----:B------:R-:W-:Y:S02]  /*d7b0*/  IMAD R29, R5, R29, R16 ;  /* 0x0000001d051d7224 */ /* 0x000fe400078e0210 */
[----:B------:R-:W-:Y:S02]  /*d7c0*/  IMAD.MOV R16, RZ, RZ, -R2 ;  /* 0x000000ffff107224 */ /* 0x000fe400078e0a02 */
[----:B------:R-:W-:Y:S02]  /*d7d0*/  IMAD.MOV R2, RZ, RZ, -R17 ;  /* 0x000000ffff027224 */ /* 0x000fe400078e0a11 */
[C---:B0-----:R-:W-:Y:S02]  /*d7e0*/  VIADD R13, R15.reuse, 0x6 ;  /* 0x000000060f0d7836 */ /* 0x041fe40000000000 */
[----:B-1----:R-:W-:Y:S02]  /*d7f0*/  VIADD R19, R15, 0xa ;  /* 0x0000000a0f137836 */ /* 0x002fe40000000000 */
[----:B------:R-:W-:-:S02]  /*d800*/  @!P2 IMAD.IADD R23, R23, 0x1, -R5 ;  /* 0x000000011717a824 */ /* 0x000fc400078e0a05 */
[----:B------:R-:W-:Y:S01]  /*d810*/  IMAD R27, R5, R2, R27 ;  /* 0x00000002051b7224 */ /* 0x000fe200078e021b */
[----:B------:R-:W-:Y:S01]  /*d820*/  IABS R2, R13 ;  /* 0x0000000d00027213 */ /* 0x000fe20000000000 */
[--C-:B------:R-:W-:Y:S01]  /*d830*/  @!P1 IMAD.IADD R21, R21, 0x1, -R5.reuse ;  /* 0x0000000115159824 */ /* 0x100fe200078e0a05 */
[----:B------:R-:W-:Y:S01]  /*d840*/  IABS R17, R19 ;  /* 0x0000001300117213 */ /* 0x000fe20000000000 */
[----:B------:R-:W-:Y:S01]  /*d850*/  @!P5 IMAD.IADD R22, R22, 0x1, -R5 ;  /* 0x000000011616d824 */ /* 0x000fe200078e0a05 */
[----:B------:R-:W-:Y:S01]  /*d860*/  ISETP.GT.U32.AND P1, PT, R5, R25, PT ;  /* 0x000000190500720c */ /* 0x000fe20003f24070 */
[----:B------:R-:W-:Y:S01]  /*d870*/  VIADD R12, R15, 0x4 ;  /* 0x000000040f0c7836 */ /* 0x000fe20000000000 */
[----:B------:R-:W-:Y:S01]  /*d880*/  ISETP.GE.AND P5, PT, R11, RZ, PT ;  /* 0x000000ff0b00720c */ /* 0x000fe20003fa6270 */
[----:B------:R-:W-:Y:S01]  /*d890*/  VIADD R18, R15, 0x8 ;  /* 0x000000080f127836 */ /* 0x000fe20000000000 */
[----:B------:R-:W-:Y:S01]  /*d8a0*/  ISETP.GT.U32.AND P2, PT, R5, R23, PT ;  /* 0x000000170500720c */ /* 0x000fe20003f44070 */
[----:B------:R-:W-:Y:S01]  /*d8b0*/  VIADD R11, R15, 0x2 ;  /* 0x000000020f0b7836 */ /* 0x000fe20000000000 */
[----:B------:R-:W-:Y:S01]  /*d8c0*/  IABS R0, R12 ;  /* 0x0000000c00007213 */ /* 0x000fe20000000000 */
[----:B------:R-:W-:-:S02]  /*d8d0*/  IMAD.MOV.U32 R15, RZ, RZ, R2 ;  /* 0x000000ffff0f7224 */ /* 0x000fc400078e0002 */
[----:B------:R-:W-:-:S04]  /*d8e0*/  IMAD.HI.U32 R2, R14, R17, RZ ;  /* 0x000000110e027227 */ /* 0x000fc800078e00ff */
[C---:B------:R-:W-:Y:S01]  /*d8f0*/  IMAD R28, R5.reuse, R16, R28 ;  /* 0x00000010051c7224 */ /* 0x040fe200078e021c */
[----:B------:R-:W-:Y:S01]  /*d900*/  IABS R16, R18 ;  /* 0x0000001200107213 */ /* 0x000fe20000000000 */
[----:B------:R-:W-:Y:S02]  /*d910*/  IMAD.MOV R2, RZ, RZ, -R2 ;  /* 0x000000ffff027224 */ /* 0x000fe400078e0a02 */
[----:B------:R-:W-:Y:S02]  /*d920*/  IMAD.MOV.U32 R9, RZ, RZ, R0 ;  /* 0x000000ffff097224 */ /* 0x000fe400078e0000 */
[----:B------:R-:W-:Y:S02]  /*d930*/  IMAD R17, R5, R2, R17 ;  /* 0x0000000205117224 */ /* 0x000fe400078e0211 */
[----:B------:R-:W-:Y:S01]  /*d940*/  @!P1 IMAD.IADD R25, R25, 0x1, -R5 ;  /* 0x0000000119199824 */ /* 0x000fe200078e0a05 */
[----:B------:R-:W-:Y:S01]  /*d950*/  ISETP.GE.AND P1, PT, R4, RZ, PT ;  /* 0x000000ff0400720c */ /* 0x000fe20003f26270 */
[----:B------:R-:W-:-:S04]  /*d960*/  IMAD.HI.U32 R2, R14, R16, RZ ;  /* 0x000000100e027227 */ /* 0x000fc800078e00ff */
[----:B------:R-:W-:Y:S01]  /*d970*/  @!P2 IMAD.IADD R23, R23, 0x1, -R5 ;  /* 0x000000011717a824 */ /* 0x000fe200078e0a05 */
[----:B------:R-:W-:Y:S01]  /*d980*/  ISETP.GE.AND P2, PT, R10, RZ, PT ;  /* 0x000000ff0a00720c */ /* 0x000fe20003f46270 */
[----:B------:R-:W-:Y:S01]  /*d990*/  IMAD.HI.U32 R4, R14, R9, RZ ;  /* 0x000000090e047227 */ /* 0x000fe200078e00ff */
[----:B------:R-:W-:-:S03]  /*d9a0*/  IABS R10, R11 ;  /* 0x0000000b000a7213 */ /* 0x000fc60000000000 */
[----:B------:R-:W-:Y:S02]  /*d9b0*/  IMAD.MOV R2, RZ, RZ, -R2 ;  /* 0x000000ffff027224 */ /* 0x000fe400078e0a02 */
[----:B------:R-:W-:Y:S02]  /*d9c0*/  IMAD.MOV R4, RZ, RZ, -R4 ;  /* 0x000000ffff047224 */ /* 0x000fe400078e0a04 */
[----:B------:R-:W-:Y:S02]  /*d9d0*/  IMAD R16, R5, R2, R16 ;  /* 0x0000000205107224 */ /* 0x000fe400078e0210 */
[----:B------:R-:W-:-:S04]  /*d9e0*/  IMAD.HI.U32 R0, R14, R15, RZ ;  /* 0x0000000f0e007227 */ /* 0x000fc800078e00ff */
[----:B------:R-:W-:-:S04]  /*d9f0*/  IMAD.HI.U32 R2, R14, R10, RZ ;  /* 0x0000000a0e027227 */ /* 0x000fc800078e00ff */
[C---:B------:R-:W-:Y:S02]  /*da00*/  IMAD R14, R5.reuse, R4, R9 ;  /* 0x00000004050e7224 */ /* 0x040fe400078e0209 */
[----:B------:R-:W2:Y:S01]  /*da10*/  LDL.LU R9, [R1+0x10dc] ;  /* 0x0010dc0001097983 */ /* 0x000ea20000300800 */
[----:B------:R-:W-:Y:S01]  /*da20*/  @!P3 IMAD.IADD R26, R26, 0x1, -R5 ;  /* 0x000000011a1ab824 */ /* 0x000fe200078e0a05 */
[C---:B------:R-:W-:Y:S01]  /*da30*/  ISETP.GT.U32.AND P3, PT, R5.reuse, R24, PT ;  /* 0x000000180500720c */ /* 0x040fe20003f64070 */
[----:B------:R-:W-:Y:S01]  /*da40*/  IMAD.MOV R0, RZ, RZ, -R0 ;  /* 0x000000ffff007224 */ /* 0x000fe200078e0a00 */
[----:B------:R-:W3:Y:S03]  /*da50*/  LDL.LU R4, [R1+0x10d8] ;  /* 0x0010d80001047983 */ /* 0x000ee60000300800 */
[C---:B------:R-:W-:Y:S02]  /*da60*/  IMAD R15, R5.reuse, R0, R15 ;  /* 0x00000000050f7224 */ /* 0x040fe400078e020f */
[----:B------:R-:W0:Y:S06]  /*da70*/  S2R R0, SR_TID.X ;  /* 0x0000000000007919 */ /* 0x000e2c0000002100 */
[----:B------:R-:W-:Y:S01]  /*da80*/  @!P3 IMAD.IADD R24, R24, 0x1, -R5 ;  /* 0x000000011818b824 */ /* 0x000fe200078e0a05 */
[----:B------:R-:W-:-:S13]  /*da90*/  ISETP.GT.U32.AND P3, PT, R5, R29, PT ;  /* 0x0000001d0500720c */ /* 0x000fda0003f64070 */
[----:B------:R-:W-:Y:S01]  /*daa0*/  @!P3 IMAD.IADD R29, R29, 0x1, -R5 ;  /* 0x000000011d1db824 */ /* 0x000fe200078e0a05 */
[----:B------:R-:W-:Y:S01]  /*dab0*/  ISETP.GT.U32.AND P3, PT, R5, R28, PT ;  /* 0x0000001c0500720c */ /* 0x000fe20003f64070 */
[----:B------:R-:W-:Y:S02]  /*dac0*/  @!P0 IMAD.MOV R26, RZ, RZ, -R26 ;  /* 0x000000ffff1a8224 */ /* 0x000fe400078e0a1a */
[----:B------:R-:W-:Y:S02]  /*dad0*/  @!P5 IMAD.MOV R21, RZ, RZ, -R21 ;  /* 0x000000ffff15d224 */ /* 0x000fe400078e0a15 */
[----:B------:R-:W-:Y:S01]  /*dae0*/  @!P2 IMAD.MOV R22, RZ, RZ, -R22 ;  /* 0x000000ffff16a224 */ /* 0x000fe200078e0a16 */
[----:B0-----:R-:W-:-:S07]  /*daf0*/  SHF.R.U32.HI R0, RZ, 0x5, R0 ;  /* 0x00000005ff007819 */ /* 0x001fce0000011600 */
[----:B------:R-:W-:Y:S01]  /*db00*/  @!P3 IMAD.IADD R28, R28, 0x1, -R5 ;  /* 0x000000011c1cb824 */ /* 0x000fe200078e0a05 */
[C---:B------:R-:W-:Y:S02]  /*db10*/  ISETP.GT.U32.AND P3, PT, R5.reuse, R27, PT ;  /* 0x0000001b0500720c */ /* 0x040fe40003f64070 */
[C---:B------:R-:W-:Y:S02]  /*db20*/  ISETP.GT.U32.AND P0, PT, R5.reuse, R25, PT ;  /* 0x000000190500720c */ /* 0x040fe40003f04070 */
[----:B------:R-:W-:Y:S02]  /*db30*/  ISETP.GT.U32.AND P5, PT, R5, R29, PT ;  /* 0x0000001d0500720c */ /* 0x000fe40003fa4070 */
[----:B------:R-:W-:-:S07]  /*db40*/  SGXT.U32 R0, R0, 0x2 ;  /* 0x000000020000781a */ /* 0x000fce0000000000 */
[----:B------:R-:W-:Y:S01]  /*db50*/  @!P3 IMAD.IADD R27, R27, 0x1, -R5 ;  /* 0x000000011b1bb824 */ /* 0x000fe200078e0a05 */
[C---:B------:R-:W-:Y:S01]  /*db60*/  ISETP.GT.U32.AND P3, PT, R5.reuse, R24, PT ;  /* 0x000000180500720c */ /* 0x040fe20003f64070 */
[----:B------:R-:W-:Y:S01]  /*db70*/  IMAD.MOV R2, RZ, RZ, -R2 ;  /* 0x000000ffff027224 */ /* 0x000fe200078e0a02 */
[C---:B------:R-:W-:Y:S02]  /*db80*/  ISETP.GT.U32.AND P2, PT, R5.reuse, R28, PT ;  /* 0x0000001c0500720c */ /* 0x040fe40003f44070 */
[----:B------:R-:W-:Y:S01]  /*db90*/  LOP3.LUT R0, R0, 0x3c, RZ, 0xfc, !PT ;  /* 0x0000003c00007812 */ /* 0x000fe200078efcff */
[----:B------:R-:W-:Y:S01]  /*dba0*/  @!P1 IMAD.MOV R23, RZ, RZ, -R23 ;  /* 0x000000ffff179224 */ /* 0x000fe200078e0a17 */
[C---:B------:R-:W-:Y:S01]  /*dbb0*/  ISETP.GT.U32.AND P1, PT, R5.reuse, R17, PT ;  /* 0x000000110500720c */ /* 0x040fe20003f24070 */
[----:B------:R-:W-:Y:S02]  /*dbc0*/  @!P6 IMAD.MOV R20, RZ, RZ, -R20 ;  /* 0x000000ffff14e224 */ /* 0x000fe400078e0a14 */
[----:B------:R-:W-:-:S02]  /*dbd0*/  IMAD R2, R5, R2, R10 ;  /* 0x0000000205027224 */ /* 0x000fc400078e020a */
[----:B------:R-:W-:Y:S02]  /*dbe0*/  IMAD R10, R0, UR6, RZ ;  /* 0x00000006000a7c24 */ /* 0x000fe4000f8e02ff */
[--C-:B------:R-:W-:Y:S01]  /*dbf0*/  @!P3 IMAD.IADD R24, R24, 0x1, -R5.reuse ;  /* 0x000000011818b824 */ /* 0x100fe200078e0a05 */
[----:B------:R-:W-:Y:S01]  /*dc00*/  ISETP.GT.U32.AND P3, PT, R5, R16, PT ;  /* 0x000000100500720c */ /* 0x000fe20003f64070 */
[----:B------:R-:W-:Y:S02]  /*dc10*/  IMAD R0, RZ, RZ, -UR6 ;  /* 0x80000006ff007e24 */ /* 0x000fe4000f8e02ff */
[--C-:B------:R-:W-:Y:S01]  /*dc20*/  @!P0 IMAD.IADD R25, R25, 0x1, -R5.reuse ;  /* 0x0000000119198824 */ /* 0x100fe200078e0a05 */
[----:B------:R-:W-:Y:S01]  /*dc30*/  ISETP.GT.U32.AND P0, PT, R5, R15, PT ;  /* 0x0000000f0500720c */ /* 0x000fe20003f04070 */
[----:B------:R-:W-:Y:S01]  /*dc40*/  @!P5 IMAD.IADD R29, R29, 0x1, -R5 ;  /* 0x000000011d1dd824 */ /* 0x000fe200078e0a05 */
[----:B------:R-:W-:Y:S01]  /*dc50*/  ISETP.GT.U32.AND P5, PT, R5, R14, PT ;  /* 0x0000000e0500720c */ /* 0x000fe20003fa4070 */
[----:B------:R-:W-:Y:S01]  /*dc60*/  STL [R1+0x1020], R20 ;  /* 0x0010201401007387 */ /* 0x000fe20000100800 */
[----:B------:R-:W-:-:S03]  /*dc70*/  IMAD R10, R0, 0x4, R10 ;  /* 0x00000004000a7824 */ /* 0x000fc600078e020a */
[----:B------:R-:W-:Y:S01]  /*dc80*/  STL [R1+0x1024], R26 ;  /* 0x0010241a01007387 */ /* 0x000fe20000100800 */
[----:B------:R-:W-:-:S03]  /*dc90*/  @!P2 IMAD.IADD R28, R28, 0x1, -R5 ;  /* 0x000000011c1ca824 */ /* 0x000fc600078e0a05 */
[----:B------:R-:W-:Y:S04]  /*dca0*/  STL [R1+0x1028], R21 ;  /* 0x0010281501007387 */ /* 0x000fe80000100800 */
[----:B------:R-:W-:Y:S04]  /*dcb0*/  STL [R1+0x102c], R22 ;  /* 0x00102c1601007387 */ /* 0x000fe80000100800 */
[----:B------:R-:W-:Y:S01]  /*dcc0*/  STL [R1+0x1030], R23 ;  /* 0x0010301701007387 */ /* 0x000fe20000100800 */
[--C-:B------:R-:W-:Y:S01]  /*dcd0*/  @!P1 IMAD.IADD R17, R17, 0x1, -R5.reuse ;  /* 0x0000000111119824 */ /* 0x100fe200078e0a05 */
[----:B------:R-:W-:Y:S01]  /*dce0*/  ISETP.GE.AND P1, PT, R8, RZ, PT ;  /* 0x000000ff0800720c */ /* 0x000fe20003f26270 */
[--C-:B------:R-:W-:Y:S01]  /*dcf0*/  @!P3 IMAD.IADD R16, R16, 0x1, -R5.reuse ;  /* 0x000000011010b824 */ /* 0x100fe200078e0a05 */
[----:B------:R-:W-:Y:S01]  /*dd00*/  ISETP.GE.AND P3, PT, R7, RZ, PT ;  /* 0x000000ff0700720c */ /* 0x000fe20003f66270 */
[--C-:B------:R-:W-:Y:S01]  /*dd10*/  @!P0 IMAD.IADD R15, R15, 0x1, -R5.reuse ;  /* 0x000000010f0f8824 */ /* 0x100fe200078e0a05 */
[----:B------:R-:W-:Y:S01]  /*dd20*/  ISETP.GE.AND P0, PT, R6, RZ, PT ;  /* 0x000000ff0600720c */ /* 0x000fe20003f06270 */
[----:B------:R-:W-:Y:S01]  /*dd30*/  @!P5 IMAD.IADD R14, R14, 0x1, -R5 ;  /* 0x000000010e0ed824 */ /* 0x000fe200078e0a05 */
[----:B------:R-:W-:-:S02]  /*dd40*/  ISETP.GE.AND P5, PT, R3, RZ, PT ;  /* 0x000000ff0300720c */ /* 0x000fc40003fa6270 */
[----:B--2---:R-:W-:Y:S02]  /*dd50*/  ISETP.GE.AND P2, PT, R9, RZ, PT ;  /* 0x000000ff0900720c */ /* 0x004fe40003f46270 */
[----:B------:R-:W2:Y:S04]  /*dd60*/  LDL.LU R9, [R1+0x10d4] ;  /* 0x0010d40001097983 */ /* 0x000ea80000300800 */
[----:B------:R0:W-:Y:S04]  /*dd70*/  STL [R1+0x428], R10 ;  /* 0x0004280a01007387 */ /* 0x0001e80000100800 */
[----:B------:R-:W4:Y:S04]  /*dd80*/  LDL.LU R8, [R1+0x10d0] ;  /* 0x0010d00001087983 */ /* 0x000f280000300800 */
[----:B------:R-:W5:Y:S01]  /*dd90*/  LDL.LU R7, [R1+0x10cc] ;  /* 0x0010cc0001077983 */ /* 0x000f620000300800 */
[----:B0-----:R-:W-:-:S05]  /*dda0*/  IMAD R10, R0, 0x4, R10 ;  /* 0x00000004000a7824 */ /* 0x001fca00078e020a */
[----:B------:R0:W-:Y:S04]  /*ddb0*/  STL [R1+0x42c], R10 ;  /* 0x00042c0a01007387 */ /* 0x0001e80000100800 */
[----:B------:R-:W2:Y:S04]  /*ddc0*/  LDL.LU R6, [R1+0x10c8] ;  /* 0x0010c80001067983 */ /* 0x000ea80000300800 */
[----:B------:R-:W3:Y:S01]  /*ddd0*/  LDL.LU R3, [R1+0x10c4] ;  /* 0x0010c40001037983 */ /* 0x000ee20000300800 */
[----:B------:R-:W-:-:S13]  /*dde0*/  ISETP.GT.U32.AND P6, PT, R5, R27, PT ;  /* 0x0000001b0500720c */ /* 0x000fda0003fc4070 */
[----:B------:R-:W-:Y:S01]  /*ddf0*/  @!P6 IMAD.IADD R27, R27, 0x1, -R5 ;  /* 0x000000011b1be824 */ /* 0x000fe200078e0a05 */
[----:B------:R-:W-:-:S13]  /*de00*/  ISETP.GT.U32.AND P6, PT, R5, R2, PT ;  /* 0x000000020500720c */ /* 0x000fda0003fc4070 */
[----:B------:R-:W-:Y:S01]  /*de10*/  @!P6 IMAD.IADD R2, R2, 0x1, -R5 ;  /* 0x000000010202e824 */ /* 0x000fe200078e0a05 */
[----:B------:R-:W-:Y:S01]  /*de20*/  ISETP.GT.U32.AND P6, PT, R5, R14, PT ;  /* 0x0000000e0500720c */ /* 0x000fe20003fc4070 */
[----:B0-----:R-:W-:Y:S02]  /*de30*/  IMAD R10, R0, 0x4, R10 ;  /* 0x00000004000a7824 */ /* 0x001fe400078e020a */
[----:B------:R-:W-:-:S03]  /*de40*/  @!P2 IMAD.MOV R24, RZ, RZ, -R24 ;  /* 0x000000ffff18a224 */ /* 0x000fc600078e0a18 */
[----:B------:R0:W-:Y:S07]  /*de50*/  STL [R1+0x418], R10 ;  /* 0x0004180a01007387 */ /* 0x0001ee0000100800 */
[----:B------:R-:W-:Y:S01]  /*de60*/  @!P6 IMAD.IADD R14, R14, 0x1, -R5 ;  /* 0x000000010e0ee824 */ /* 0x000fe200078e0a05 */
[----:B------:R-:W-:Y:S02]  /*de70*/  ISETP.GE.AND P6, PT, R11, RZ, PT ;  /* 0x000000ff0b00720c */ /* 0x000fe40003fc6270 */
[----:B------:R-:W1:Y:S01]  /*de80*/  S2R R11, SR_TID.X ;  /* 0x00000000000b7919 */ /* 0x000e620000002100 */
[----:B0-----:R-:W-:-:S02]  /*de90*/  IMAD R10, R0, 0x4, R10 ;  /* 0x00000004000a7824 */ /* 0x001fc400078e020a */
[----:B------:R-:W-:Y:S02]  /*dea0*/  @!P1 IMAD.MOV R25, RZ, RZ, -R25 ;  /* 0x000000ffff199224 */ /* 0x000fe400078e0a19 */
[----:B------:R-:W-:Y:S01]  /*deb0*/  @!P3 IMAD.MOV R29, RZ, RZ, -R29 ;  /* 0x000000ffff1db224 */ /* 0x000fe200078e0a1d */
[----:B------:R0:W-:Y:S01]  /*dec0*/  STL [R1+0x414], R10 ;  /* 0x0004140a01007387 */ /* 0x0001e20000100800 */
[----:B------:R-:W-:Y:S02]  /*ded0*/  @!P0 IMAD.MOV R28, RZ, RZ, -R28 ;  /* 0x000000ffff1c8224 */ /* 0x000fe400078e0a1c */
[----:B------:R-:W-:Y:S01]  /*dee0*/  @!P5 IMAD.MOV R27, RZ, RZ, -R27 ;  /* 0x000000ffff1bd224 */ /* 0x000fe200078e0a1b */
[----:B------:R-:W-:Y:S04]  /*def0*/  STL [R1+0x1034], R24 ;  /* 0x0010341801007387 */ /* 0x000fe80000100800 */
[----:B------:R-:W-:Y:S01]  /*df00*/  STL [R1+0x1038], R25 ;  /* 0x0010381901007387 */ /* 0x000fe20000100800 */
[----:B0-----:R-:W-:-:S03]  /*df10*/  IMAD R10, R0, 0x4, R10 ;  /* 0x00000004000a7824 */ /* 0x001fc600078e020a */
[----:B------:R-:W-:Y:S01]  /*df20*/  STL [R1+0x103c], R29 ;  /* 0x00103c1d01007387 */ /* 0x000fe20000100800 */
[----:B------:R-:W-:-:S03]  /*df30*/  ISETP.GT.U32.AND P2, PT, R5, R17, PT ;  /* 0x000000110500720c */ /* 0x000fc60003f44070 */
[----:B------:R-:W-:Y:S04]  /*df40*/  STL [R1+0x1040], R28 ;  /* 0x0010401c01007387 */ /* 0x000fe80000100800 */
[----:B------:R-:W-:Y:S04]  /*df50*/  STL [R1+0x1044], R27 ;  /* 0x0010441b01007387 */ /* 0x000fe80000100800 */
[----:B------:R0:W-:Y:S01]  /*df60*/  STL [R1+0x400], R10 ;  /* 0x0004000a01007387 */ /* 0x0001e20000100800 */
[----:B------:R-:W-:Y:S01]  /*df70*/  ISETP.GE.AND P5, PT, R19, RZ, PT ;  /* 0x000000ff1300720c */ /* 0x000fe20003fa6270 */
[----:B0-----:R-:W-:-:S05]  /*df80*/  IMAD R10, R0, 0x4, R10 ;  /* 0x00000004000a7824 */ /* 0x001fca00078e020a */
[----:B------:R0:W-:Y:S01]  /*df90*/  STL [R1+0x410], R10 ;  /* 0x0004100a01007387 */ /* 0x0001e20000100800 */
[C---:B------:R-:W-:Y:S02]  /*dfa0*/  ISETP.GT.U32.AND P1, PT, R5.reuse, R16, PT ;  /* 0x000000100500720c */ /* 0x040fe40003f24070 */
[C---:B------:R-:W-:Y:S02]  /*dfb0*/  ISETP.GT.U32.AND P3, PT, R5.reuse, R15, PT ;  /* 0x0000000f0500720c */ /* 0x040fe40003f64070 */
[----:B------:R-:W-:Y:S01]  /*dfc0*/  ISETP.GT.U32.AND P0, PT, R5, R2, PT ;  /* 0x000000020500720c */ /* 0x000fe20003f04070 */
[----:B0-----:R-:W-:Y:S02]  /*dfd0*/  IMAD R10, R0, 0x4, R10 ;  /* 0x00000004000a7824 */ /* 0x001fe400078e020a */
[----:B------:R-:W-:-:S03]  /*dfe0*/  @!P2 IMAD.IADD R17, R17, 0x1, -R5 ;  /* 0x000000011111a824 */ /* 0x000fc600078e0a05 */
[----:B------:R0:W-:Y:S01]  /*dff0*/  STL [R1+0x40c], R10 ;  /* 0x00040c0a01007387 */ /* 0x0001e20000100800 */
[----:B-1----:R-:W-:Y:S01]  /*e000*/  LOP3.LUT R11, R11, 0x3f, RZ, 0xc0, !PT ;  /* 0x0000003f0b0b7812 */ /* 0x002fe200078ec0ff */
[----:B------:R-:W-:Y:S02]  /*e010*/  @!P5 IMAD.MOV R17, RZ, RZ, -R17 ;  /* 0x000000ffff11d224 */ /* 0x000fe400078e0a11 */
[----:B0-----:R-:W-:Y:S02]  /*e020*/  IMAD R10, R0, 0x4, R10 ;  /* 0x00000004000a7824 */ /* 0x001fe400078e020a */
[----:B------:R-:W-:Y:S01]  /*e030*/  IMAD R11, R11, UR4, RZ ;  /* 0x000000040b0b7c24 */ /* 0x000fe2000f8e02ff */
[----:B------:R-:W-:Y:S02]  /*e040*/  ULDC.64 UR4, c[0x0][0x218] ;  /* 0x0000860000047ab9 */ /* 0x000fe40000000a00 */
[----:B------:R0:W-:Y:S01]  /*e050*/  STL [R1+0x408], R10 ;  /* 0x0004080a01007387 */ /* 0x0001e20000100800 */
[----:B------:R-:W-:-:S02]  /*e060*/  @!P1 IMAD.IADD R16, R16, 0x1, -R5 ;  /* 0x0000000110109824 */ /* 0x000fc400078e0a05 */
[--C-:B------:R-:W-:Y:S01]  /*e070*/  @!P3 IMAD.IADD R15, R15, 0x1, -R5.reuse ;  /* 0x000000010f0fb824 */ /* 0x100fe200078e0a05 */
[----:B------:R-:W-:Y:S01]  /*e080*/  STL [R1+0x1048], R17 ;  /* 0x0010481101007387 */ /* 0x000fe20000100800 */
[----:B------:R-:W-:Y:S02]  /*e090*/  @!P0 IMAD.IADD R2, R2, 0x1, -R5 ;  /* 0x0000000102028824 */ /* 0x000fe400078e0a05 */
[----:B0-----:R-:W-:-:S05]  /*e0a0*/  IMAD R10, R0, 0x4, R10 ;  /* 0x00000004000a7824 */ /* 0x001fca00078e020a */
[----:B------:R0:W-:Y:S02]  /*e0b0*/  STL [R1+0x404], R10 ;  /* 0x0004040a01007387 */ /* 0x0001e40000100800 */
[----:B0-----:R-:W-:-:S04]  /*e0c0*/  IMAD R10, R0, 0x4, R10 ;  /* 0x00000004000a7824 */ /* 0x001fc800078e020a */
[----:B------:R-:W-:Y:S01]  /*e0d0*/  IMAD R0, R0, 0x4, R10 ;  /* 0x0000000400007824 */ /* 0x000fe200078e020a */
[----:B------:R-:W-:Y:S01]  /*e0e0*/  STL [R1+0x420], R10 ;  /* 0x0004200a01007387 */ /* 0x000fe20000100800 */
[----:B------:R-:W-:Y:S02]  /*e0f0*/  ISETP.GE.AND P2, PT, R18, RZ, PT ;  /* 0x000000ff1200720c */ /* 0x000fe40003f46270 */
[----:B------:R-:W-:Y:S02]  /*e100*/  ISETP.GE.AND P1, PT, R13, RZ, PT ;  /* 0x000000ff0d00720c */ /* 0x000fe40003f26270 */
[----:B------:R-:W-:Y:S02]  /*e110*/  ISETP.GE.AND P3, PT, R12, RZ, PT ;  /* 0x000000ff0c00720c */ /* 0x000fe40003f66270 */
[----:B---3--:R-:W-:Y:S02]  /*e120*/  ISETP.NE.AND P0, PT, R3, RZ, PT ;  /* 0x000000ff0300720c */ /* 0x008fe40003f05270 */
[----:B------:R-:W-:-:S02]  /*e130*/  LOP3.LUT R5, RZ, R3, RZ, 0x33, !PT ;  /* 0x00000003ff057212 */ /* 0x000fc400078e33ff */
[----:B------:R-:W-:-:S03]  /*e140*/  IADD3 R3, P5, R11, UR4, RZ ;  /* 0x000000040b037c10 */ /* 0x000fc6000ffbe0ff */
[----:B------:R-:W-:Y:S02]  /*e150*/  @!P2 IMAD.MOV R16, RZ, RZ, -R16 ;  /* 0x000000ffff10a224 */ /* 0x000fe400078e0a10 */
[----:B------:R-:W-:Y:S02]  /*e160*/  @!P1 IMAD.MOV R15, RZ, RZ, -R15 ;  /* 0x000000ffff0f9224 */ /* 0x000fe400078e0a0f */
[----:B------:R-:W-:Y:S01]  /*e170*/  @!P3 IMAD.MOV R14, RZ, RZ, -R14 ;  /* 0x000000ffff0eb224 */ /* 0x000fe200078e0a0e */
[----:B------:R-:W-:Y:S01]  /*e180*/  STL [R1+0xf54], R3 ;  /* 0x000f540301007387 */ /* 0x000fe20000100800 */
[----:B------:R-:W-:Y:S02]  /*e190*/  @!P6 IMAD.MOV R2, RZ, RZ, -R2 ;  /* 0x000000ffff02e224 */ /* 0x000fe400078e0a02 */
[----:B------:R-:W-:Y:S01]  /*e1a0*/  @!P4 IMAD.MOV R4, RZ, RZ, -R4 ;  /* 0x000000ffff04c224 */ /* 0x000fe200078e0a04 */
[----:B------:R-:W3:Y:S01]  /*e1b0*/  LDL.LU R24, [R1+0x74] ;  /* 0x0000740001187983 */ /* 0x000ee20000300800 */
[----:B--2---:R-:W-:Y:S01]  /*e1c0*/  SEL R6, R5, R6, !P0 ;  /* 0x0000000605067207 */ /* 0x004fe20004000000 */
[----:B------:R-:W-:-:S02]  /*e1d0*/  ULDC UR4, c[0x0][0x23c] ;  /* 0x00008f0000047ab9 */ /* 0x000fc40000000800 */
[----:B------:R-:W2:Y:S04]  /*e1e0*/  LDL.LU R23, [R1+0x78] ;  /* 0x0000780001177983 */ /* 0x000ea80000300800 */
[----:B------:R0:W-:Y:S04]  /*e1f0*/  STL [R1+0x41c], R0 ;  /* 0x00041c0001007387 */ /* 0x0001e80000100800 */
[----:B------:R-:W2:Y:S04]  /*e200*/  LDL.LU R22, [R1+0x7c] ;  /* 0x00007c0001167983 */ /* 0x000ea80000300800 */
[----:B------:R-:W2:Y:S04]  /*e210*/  LDL.LU R21, [R1+0x8c] ;  /* 0x00008c0001157983 */ /* 0x000ea80000300800 */
[----:B------:R-:W2:Y:S04]  /*e220*/  LDL.LU R26, [R1+0x258] ;  /* 0x00025800011a7983 */ /* 0x000ea80000300800 */
[----:B------:R-:W2:Y:S04]  /*e230*/  LDL.LU R20, [R1+0x3d0] ;  /* 0x0003d00001147983 */ /* 0x000ea80000300800 */
[----:B------:R-:W2:Y:S04]  /*e240*/  LDL.LU R19, [R1+0x90] ;  /* 0x0000900001137983 */ /* 0x000ea80000300800 */
[----:B------:R-:W2:Y:S04]  /*e250*/  LDL.LU R18, [R1+0x94] ;  /* 0x0000940001127983 */ /* 0x000ea80000300800 */
[----:B0-----:R-:W2:Y:S04]  /*e260*/  LDL.LU R0, [R1+0xa0] ;  /* 0x0000a00001007983 */ /* 0x001ea80000300800 */
[----:B------:R-:W2:Y:S04]  /*e270*/  LDL.LU R13, [R1+0xa4] ;  /* 0x0000a400010d7983 */ /* 0x000ea80000300800 */
[----:B------:R-:W2:Y:S04]  /*e280*/  LDL.LU R12, [R1+0xa8] ;  /* 0x0000a800010c7983 */ /* 0x000ea80000300800 */
[----:B------:R-:W2:Y:S01]  /*e290*/  LDL.LU R11, [R1+0xac] ;  /* 0x0000ac00010b7983 */ /* 0x000ea20000300800 */
[----:B-----5:R-:W-:-:S03]  /*e2a0*/  SEL R7, R5, R7, !P0 ;  /* 0x0000000705077207 */ /* 0x020fc60004000000 */
[----:B------:R-:W5:Y:S01]  /*e2b0*/  LDL.LU R10, [R1+0xb0] ;  /* 0x0000b000010a7983 */ /* 0x000f620000300800 */
[----:B----4-:R-:W-:-:S03]  /*e2c0*/  SEL R8, R5, R8, !P0 ;  /* 0x0000000805087207 */ /* 0x010fc60004000000 */
[----:B------:R-:W-:Y:S01]  /*e2d0*/  STL [R1+0x104c], R16 ;  /* 0x00104c1001007387 */ /* 0x000fe20000100800 */
[----:B------:R-:W-:-:S03]  /*e2e0*/  SEL R9, R5, R9, !P0 ;  /* 0x0000000905097207 */ /* 0x000fc60004000000 */
[----:B------:R-:W-:Y:S04]  /*e2f0*/  STL [R1+0x1050], R15 ;  /* 0x0010500f01007387 */ /* 0x000fe80000100800 */
[----:B------:R-:W-:Y:S04]  /*e300*/  STL [R1+0x1054], R14 ;  /* 0x0010540e01007387 */ /* 0x000fe80000100800 */
[----:B------:R-:W-:Y:S04]  /*e310*/  STL [R1+0x1058], R2 ;  /* 0x0010580201007387 */ /* 0x000fe80000100800 */
[----:B------:R3:W-:Y:S04]  /*e320*/  STL [R1+0x105c], R4 ;  /* 0x00105c0401007387 */ /* 0x0007e80000100800 */
[----:B------:R-:W-:Y:S04]  /*e330*/  STL [R1+0x1060], R6 ;  /* 0x0010600601007387 */ /* 0x000fe80000100800 */
[----:B------:R-:W-:Y:S04]  /*e340*/  STL [R1+0x1064], R7 ;  /* 0x0010640701007387 */ /* 0x000fe80000100800 */
[----:B------:R-:W-:Y:S04]  /*e350*/  STL [R1+0x1068], R8 ;  /* 0x0010680801007387 */ /* 0x000fe80000100800 */
[----:B------:R-:W-:Y:S01]  /*e360*/  STL [R1+0x106c], R9 ;  /* 0x00106c0901007387 */ /* 0x000fe20000100800 */
[----:B---3--:R-:W-:-:S02]  /*e370*/  SEL R4, R5, R24, !P0 ;  /* 0x0000001805047207 */ /* 0x008fc40004000000 */
[----:B--2---:R-:W-:-:S03]  /*e380*/  SEL R3, R5, R23, !P0 ;  /* 0x0000001705037207 */ /* 0x004fc60004000000 */
[----:B------:R0:W-:Y:S04]  /*e390*/  STL [R1+0xc], R4 ;  /* 0x00000c0401007387 */ /* 0x0001e80000100800 */
[----:B------:R1:W-:Y:S01]  /*e3a0*/  STL [R1+0x1c], R3 ;  /* 0x00001c0301007387 */ /* 0x0003e20000100800 */
[C---:B------:R-:W-:Y:S02]  /*e3b0*/  SEL R2, R5.reuse, R22, !P0 ;  /* 0x0000001605027207 */ /* 0x040fe40004000000 */
[----:B0-----:R-:W-:-:S03]  /*e3c0*/  SEL R4, R5, R21, !P0 ;  /* 0x0000001505047207 */ /* 0x001fc60004000000 */
[----:B------:R0:W-:Y:S01]  /*e3d0*/  STL [R1+0x74], R2 ;  /* 0x0000740201007387 */ /* 0x0001e20000100800 */
[----:B-1----:R-:W-:-:S03]  /*e3e0*/  SEL R3, R5, R26, !P0 ;  /* 0x0000001a05037207 */ /* 0x002fc60004000000 */
[----:B------:R1:W-:Y:S04]  /*e3f0*/  STL [R1+0x78], R4 ;  /* 0x0000780401007387 */ /* 0x0003e80000100800 */
[----:B------:R2:W-:Y:S01]  /*e400*/  STL [R1+0x7c], R3 ;  /* 0x00007c0301007387 */ /* 0x0005e20000100800 */
[C---:B0-----:R-:W-:Y:S02]  /*e410*/  SEL R2, R5.reuse, R20, !P0 ;  /* 0x0000001405027207 */ /* 0x041fe40004000000 */
[----:B-1----:R-:W-:-:S03]  /*e420*/  SEL R4, R5, R19, !P0 ;  /* 0x0000001305047207 */ /* 0x002fc60004000000 */
[----:B------:R0:W-:Y:S01]  /*e430*/  STL [R1+0x8c], R2 ;  /* 0x00008c0201007387 */ /* 0x0001e20000100800 */
[----:B--2---:R-:W-:-:S03]  /*e440*/  SEL R3, R5, R18, !P0 ;  /* 0x0000001205037207 */ /* 0x004fc60004000000 */
[----:B------:R-:W-:Y:S04]  /*e450*/  STL [R1+0x90], R4 ;  /* 0x0000900401007387 */ /* 0x000fe80000100800 */
[----:B------:R1:W-:Y:S01]  /*e460*/  STL [R1+0x94], R3 ;  /* 0x0000940301007387 */ /* 0x0003e20000100800 */
[C---:B0-----:R-:W-:Y:S02]  /*e470*/  SEL R2, R5.reuse, R0, !P0 ;  /* 0x0000000005027207 */ /* 0x041fe40004000000 */
[----:B------:R-:W-:-:S03]  /*e480*/  SEL R0, R5, R13, !P0 ;  /* 0x0000000d05007207 */ /* 0x000fc60004000000 */
[----:B------:R0:W-:Y:S01]  /*e490*/  STL [R1+0xa0], R2 ;  /* 0x0000a00201007387 */ /* 0x0001e20000100800 */
[----:B-1----:R-:W-:-:S03]  /*e4a0*/  SEL R3, R5, R12, !P0 ;  /* 0x0000000c05037207 */ /* 0x002fc60004000000 */
[----:B------:R5:W-:Y:S04]  /*e4b0*/  STL [R1+0xa4], R0 ;  /* 0x0000a40001007387 */ /* 0x000be80000100800 */
[----:B------:R-:W-:Y:S04]  /*e4c0*/  STL [R1+0xa8], R3 ;  /* 0x0000a80301007387 */ /* 0x000fe80000100800 */
[----:B------:R-:W2:Y:S01]  /*e4d0*/  LDL.LU R9, [R1+0xcc] ;  /* 0x0000cc0001097983 */ /* 0x000ea20000300800 */
[C---:B0-----:R-:W-:Y:S02]  /*e4e0*/  SEL R2, R5.reuse, R11, !P0 ;  /* 0x0000000b05027207 */ /* 0x041fe40004000000 */
[----:B-----5:R-:W-:-:S03]  /*e4f0*/  SEL R0, R5, R10, !P0 ;  /* 0x0000000a05007207 */ /* 0x020fc60004000000 */
[----:B------:R-:W-:Y:S04]  /*e500*/  STL [R1+0xac], R2 ;  /* 0x0000ac0201007387 */ /* 0x000fe80000100800 */
[----:B--2---:R0:W-:Y:S04]  /*e510*/  STL [R1+0x10b8], R9 ;  /* 0x0010b80901007387 */ /* 0x0041e80000100800 */
[----:B------:R-:W-:Y:S04]  /*e520*/  STL [R1+0xb0], R0 ;  /* 0x0000b00001007387 */ /* 0x000fe80000100800 */
[----:B0-----:R-:W2:Y:S04]  /*e530*/  LDL.LU R9, [R1+0xc8] ;  /* 0x0000c80001097983 */ /* 0x001ea80000300800 */
[----:B--2---:R0:W-:Y:S04]  /*e540*/  STL [R1+0x10bc], R9 ;  /* 0x0010bc0901007387 */ /* 0x0041e80000100800 */
[----:B0-----:R-:W2:Y:S04]  /*e550*/  LDL.LU R9, [R1+0xc4] ;  /* 0x0000c40001097983 */ /* 0x001ea80000300800 */
[----:B--2---:R0:W-:Y:S04]  /*e560*/  STL [R1+0x10c0], R9 ;  /* 0x0010c00901007387 */ /* 0x0041e80000100800 */
[----:B0-----:R-:W2:Y:S04]  /*e570*/  LDL.LU R9, [R1+0xc0] ;  /* 0x0000c00001097983 */ /* 0x001ea80000300800 */
[----:B------:R-:W3:Y:S04]  /*e580*/  LDL.LU R8, [R1+0xd4] ;  /* 0x0000d40001087983 */ /* 0x000ee80000300800 */
[----:B------:R-:W4:Y:S04]  /*e590*/  LDL.LU R7, [R1+0xdc] ;  /* 0x0000dc0001077983 */ /* 0x000f280000300800 */
[----:B------:R-:W5:Y:S04]  /*e5a0*/  LDL.LU R6, [R1+0xe4] ;  /* 0x0000e40001067983 */ /* 0x000f680000300800 */
[----:B------:R-:W5:Y:S04]  /*e5b0*/  LDL.LU R4, [R1+0xe8] ;  /* 0x0000e80001047983 */ /* 0x000f680000300800 */
[----:B------:R-:W3:Y:S04]  /*e5c0*/  LDL.LU R2, [R1+0xf0] ;  /* 0x0000f00001027983 */ /* 0x000ee80000300800 */
[----:B------:R-:W5:Y:S04]  /*e5d0*/  LDL.LU R14, [R1+0xf8] ;  /* 0x0000f800010e7983 */ /* 0x000f680000300800 */
        /* <DEDUP_REMOVED lines=20> */
[----:B------:R-:W5:Y:S01]  /*e720*/  LDL.LU R10, [R1+0x1ec] ;  /* 0x0001ec00010a7983 */ /* 0x000f620000300800 */
[----:B--2---:R-:W-:-:S05]  /*e730*/  SEL R9, R5, R9, !P0 ;  /* 0x0000000905097207 */ /* 0x004fca0004000000 */
[----:B------:R0:W-:Y:S04]  /*e740*/  STL [R1+0xc0], R9 ;  /* 0x0000c00901007387 */ /* 0x0001e80000100800 */
[----:B0-----:R-:W2:Y:S02]  /*e750*/  LDL.LU R9, [R1+0x10c0] ;  /* 0x0010c00001097983 */ /* 0x001ea40000300800 */
[----:B--2---:R-:W-:-:S05]  /*e760*/  SEL R9, R5, R9, !P0 ;  /* 0x0000000905097207 */ /* 0x004fca0004000000 */
[----:B------:R0:W-:Y:S04]  /*e770*/  STL [R1+0xc4], R9 ;  /* 0x0000c40901007387 */ /* 0x0001e80000100800 */
[----:B0-----:R-:W2:Y:S02]  /*e780*/  LDL.LU R9, [R1+0x10bc] ;  /* 0x0010bc0001097983 */ /* 0x001ea40000300800 */
[----:B--2---:R-:W-:-:S05]  /*e790*/  SEL R9, R5, R9, !P0 ;  /* 0x0000000905097207 */ /* 0x004fca0004000000 */
[----:B------:R0:W-:Y:S04]  /*e7a0*/  STL [R1+0xc8], R9 ;  /* 0x0000c80901007387 */ /* 0x0001e80000100800 */
[----:B0-----:R-:W2:Y:S01]  /*e7b0*/  LDL.LU R9, [R1+0x10b8] ;  /* 0x0010b80001097983 */ /* 0x001ea20000300800 */
[C---:B---3--:R-:W-:Y:S02]  /*e7c0*/  SEL R2, R5.reuse, R2, !P0 ;  /* 0x0000000205027207 */ /* 0x048fe40004000000 */
[----:B--2---:R-:W-:-:S05]  /*e7d0*/  SEL R9, R5, R9, !P0 ;  /* 0x0000000905097207 */ /* 0x004fca0004000000 */
[----:B------:R0:W-:Y:S02]  /*e7e0*/  STL [R1+0xcc], R9 ;  /* 0x0000cc0901007387 */ /* 0x0001e40000100800 */
[C---:B0-----:R-:W-:Y:S02]  /*e7f0*/  SEL R9, R5.reuse, R8, !P0 ;  /* 0x0000000805097207 */ /* 0x041fe40004000000 */
[C---:B----4-:R-:W-:Y:S02]  /*e800*/  SEL R8, R5.reuse, R7, !P0 ;  /* 0x0000000705087207 */ /* 0x050fe40004000000 */
[C---:B-----5:R-:W-:Y:S02]  /*e810*/  SEL R7, R5.reuse, R6, !P0 ;  /* 0x0000000605077207 */ /* 0x060fe40004000000 */
[C---:B------:R-:W-:Y:S01]  /*e820*/  SEL R6, R5.reuse, R4, !P0 ;  /* 0x0000000405067207 */ /* 0x040fe20004000000 */
[----:B------:R-:W-:Y:S01]  /*e830*/  STL [R1+0xd4], R9 ;  /* 0x0000d40901007387 */ /* 0x000fe20000100800 */
[----:B------:R-:W-:-:S03]  /*e840*/  SEL R4, R5, R14, !P0 ;  /* 0x0000000e05047207 */ /* 0x000fc60004000000 */
[----:B------:R-:W-:Y:S04]  /*e850*/  STL [R1+0xdc], R8 ;  /* 0x0000dc0801007387 */ /* 0x000fe80000100800 */
[----:B------:R-:W-:Y:S04]  /*e860*/  STL [R1+0xe4], R7 ;  /* 0x0000e40701007387 */ /* 0x000fe80000100800 */
[----:B------:R0:W-:Y:S04]  /*e870*/  STL [R1+0xe8], R6 ;  /* 0x0000e80601007387 */ /* 0x0001e80000100800 */
[----:B------:R1:W-:Y:S04]  /*e880*/  STL [R1+0xf0], R2 ;  /* 0x0000f00201007387 */ /* 0x0003e80000100800 */
[----:B------:R2:W-:Y:S01]  /*e890*/  STL [R1+0xf8], R4 ;  /* 0x0000f80401007387 */ /* 0x0005e20000100800 */
[----:B0-----:R-:W-:-:S02]  /*e8a0*/  SEL R6, R5, R15, !P0 ;  /* 0x0000000f05067207 */ /* 0x001fc40004000000 */
[----:B-1----:R-:W-:-:S03]  /*e8b0*/  SEL R2, R5, R16, !P0 ;  /* 0x0000001005027207 */ /* 0x002fc60004000000 */
[----:B------:R-:W-:Y:S01]  /*e8c0*/  STL [R1+0x14c], R6 ;  /* 0x00014c0601007387 */ /* 0x000fe20000100800 */
[C---:B--2---:R-:W-:Y:S02]  /*e8d0*/  SEL R4, R5.reuse, R3, !P0 ;  /* 0x0000000305047207 */ /* 0x044fe40004000000 */
[C---:B------:R-:W-:Y:S01]  /*e8e0*/  SEL R3, R5.reuse, R17, !P0 ;  /* 0x0000001105037207 */ /* 0x040fe20004000000 */
[----:B------:R0:W-:Y:S04]  /*e8f0*/  STL [R1+0x154], R2 ;  /* 0x0001540201007387 */ /* 0x0001e80000100800 */
[----:B------:R1:W-:Y:S04]  /*e900*/  STL [R1+0x158], R4 ;  /* 0x0001580401007387 */ /* 0x0003e80000100800 */
[----:B------:R2:W-:Y:S01]  /*e910*/  STL [R1+0x15c], R3 ;  /* 0x00015c0301007387 */ /* 0x0005e20000100800 */
[----:B0-----:R-:W-:-:S02]  /*e920*/  SEL R2, R5, R27, !P0 ;  /* 0x0000001b05027207 */ /* 0x001fc40004000000 */
[----:B-1----:R-:W-:-:S03]  /*e930*/  SEL R4, R5, R28, !P0 ;  /* 0x0000001c05047207 */ /* 0x002fc60004000000 */
[----:B------:R0:W-:Y:S01]  /*e940*/  STL [R1+0x160], R2 ;  /* 0x0001600201007387 */ /* 0x0001e20000100800 */
[----:B--2---:R-:W-:-:S03]  /*e950*/  SEL R3, R5, R29, !P0 ;  /* 0x0000001d05037207 */ /* 0x004fc60004000000 */
[----:B------:R1:W-:Y:S04]  /*e960*/  STL [R1+0x164], R4 ;  /* 0x0001640401007387 */ /* 0x0003e80000100800 */
[----:B------:R2:W-:Y:S01]  /*e970*/  STL [R1+0x168], R3 ;  /* 0x0001680301007387 */ /* 0x0005e20000100800 */
[C---:B0-----:R-:W-:Y:S02]  /*e980*/  SEL R2, R5.reuse, R25, !P0 ;  /* 0x0000001905027207 */ /* 0x041fe40004000000 */
        /* <DEDUP_REMOVED lines=25> */
[----:B-1----:R-:W-:-:S03]  /*eb20*/  SEL R0, R5, R10, !P0 ;  /* 0x0000000a05007207 */ /* 0x002fc60004000000 */
        /* <DEDUP_REMOVED lines=540> */
[C---:B----4-:R-:W-:Y:S02]  /*10cf0*/  SEL R7, R5.reuse, R7, !P0 ;  /* 0x0000000705077207 */ /* 0x050fe40004000000 */
[C---:B-----5:R-:W-:Y:S02]  /*10d00*/  SEL R6, R5.reuse, R6, !P0 ;  /* 0x0000000605067207 */ /* 0x060fe40004000000 */
[----:B------:R-:W-:-:S02]  /*10d10*/  SEL R4, R5, R4, !P0 ;  /* 0x0000000405047207 */ /* 0x000fc40004000000 */
[C---:B------:R-:W-:Y:S02]  /*10d20*/  SEL R2, R5.reuse, R2, !P0 ;  /* 0x0000000205027207 */ /* 0x040fe40004000000 */
[C---:B------:R-:W-:Y:S02]  /*10d30*/  SEL R14, R5.reuse, R14, !P0 ;  /* 0x0000000e050e7207 */ /* 0x040fe40004000000 */
[C---:B------:R-:W-:Y:S02]  /*10d40*/  SEL R15, R5.reuse, R15, !P0 ;  /* 0x0000000f050f7207 */ /* 0x040fe40004000000 */
[C---:B------:R-:W-:Y:S02]  /*10d50*/  SEL R16, R5.reuse, R16, !P0 ;  /* 0x0000001005107207 */ /* 0x040fe40004000000 */
[C---:B------:R-:W-:Y:S02]  /*10d60*/  SEL R17, R5.reuse, R17, !P0 ;  /* 0x0000001105117207 */ /* 0x040fe40004000000 */
        /* <DEDUP_REMOVED lines=16> */
[----:B--2---:R-:W-:-:S05]  /*10e70*/  SEL R9, R5, R9, !P0 ;  /* 0x0000000905097207 */ /* 0x004fca0004000000 */
[----:B------:R0:W-:Y:S04]  /*10e80*/  STL [R1+0x11c], R9 ;  /* 0x00011c0901007387 */ /* 0x0001e80000100800 */
[----:B0-----:R-:W2:Y:S04]  /*10e90*/  LDL.LU R9, [R1+0x106c] ;  /* 0x00106c0001097983 */ /* 0x001ea80000300800 */
[----:B------:R0:W-:Y:S04]  /*10ea0*/  STL [R1+0x118], R8 ;  /* 0x0001180801007387 */ /* 0x0001e80000100800 */
[----:B0-----:R-:W3:Y:S04]  /*10eb0*/  LDL.LU R8, [R1+0x1068] ;  /* 0x0010680001087983 */ /* 0x001ee80000300800 */
[----:B------:R0:W-:Y:S04]  /*10ec0*/  STL [R1+0x114], R7 ;  /* 0x0001140701007387 */ /* 0x0001e80000100800 */
[----:B0-----:R-:W4:Y:S04]  /*10ed0*/  LDL.LU R7, [R1+0x1064] ;  /* 0x0010640001077983 */ /* 0x001f280000300800 */
[----:B------:R0:W-:Y:S04]  /*10ee0*/  STL [R1+0x110], R6 ;  /* 0x0001100601007387 */ /* 0x0001e80000100800 */
[----:B0-----:R-:W5:Y:S04]  /*10ef0*/  LDL.LU R6, [R1+0x1060] ;  /* 0x0010600001067983 */ /* 0x001f680000300800 */
        /* <DEDUP_REMOVED lines=43> */
[----:B0-----:R-:W3:Y:S01]  /*111b0*/  LDL.LU R10, [R1+0x1008] ;  /* 0x00100800010a7983 */ /* 0x001ee20000300800 */
[----:B------:R-:W-:-:S02]  /*111c0*/  SEL R3, R5, R3, !P0 ;  /* 0x0000000305037207 */ /* 0x000fc40004000000 */
[----:B------:R-:W-:-:S03]  /*111d0*/  SEL R0, R5, R0, !P0 ;  /* 0x0000000005007207 */ /* 0x000fc60004000000 */
[----:B------:R-:W-:Y:S04]  /*111e0*/  STL [R1+0x2c], R3 ;  /* 0x00002c0301007387 */ /* 0x000fe80000100800 */
[----:B------:R5:W-:Y:S02]  /*111f0*/  STL [R1+0x28], R0 ;  /* 0x0000280001007387 */ /* 0x000be40000100800 */
[C---:B-----5:R-:W-:Y:S02]  /*11200*/  SEL R0, R5.reuse, R12, !P0 ;  /* 0x0000000c05007207 */ /* 0x060fe40004000000 */
[C---:B--2---:R-:W-:Y:S02]  /*11210*/  SEL R3, R5.reuse, R11, !P0 ;  /* 0x0000000b05037207 */ /* 0x044fe40004000000 */
[----:B---3--:R-:W-:-:S05]  /*11220*/  SEL R10, R5, R10, !P0 ;  /* 0x0000000a050a7207 */ /* 0x008fca0004000000 */
[----:B------:R4:W-:Y:S04]  /*11230*/  STL [R1+0x24], R10 ;  /* 0x0000240a01007387 */ /* 0x0009e80000100800 */
[----:B------:R0:W-:Y:S04]  /*11240*/  STL [R1+0x20], R3 ;  /* 0x0000200301007387 */ /* 0x0001e80000100800 */
[----:B------:R1:W-:Y:S01]  /*11250*/  STL [R1+0x18], R0 ;  /* 0x0000180001007387 */ /* 0x0003e20000100800 */
[C---:B----4-:R-:W-:Y:S02]  /*11260*/  SEL R10, R5.reuse, R13, !P0 ;  /* 0x0000000d050a7207 */ /* 0x050fe40004000000 */
[----:B0-----:R-:W-:-:S02]  /*11270*/  SEL R3, R5, R18, !P0 ;  /* 0x0000001205037207 */ /* 0x001fc40004000000 */
[C---:B-1----:R-:W-:Y:S01]  /*11280*/  SEL R0, R5.reuse, R19, !P0 ;  /* 0x0000001305007207 */ /* 0x042fe20004000000 */
[----:B------:R0:W-:Y:S04]  /*11290*/  STL [R1+0x14], R10 ;  /* 0x0000140a01007387 */ /* 0x0001e80000100800 */
[----:B------:R1:W-:Y:S04]  /*112a0*/  STL [R1+0xf5c], R0 ;  /* 0x000f5c0001007387 */ /* 0x0003e80000100800 */
[----:B------:R2:W-:Y:S04]  /*112b0*/  STL [R1+0x10], R3 ;  /* 0x0000100301007387 */ /* 0x0005e80000100800 */
[----:B------:R-:W3:Y:S01]  /*112c0*/  LDL R11, [R1+0x41c] ;  /* 0x00041c00010b7983 */ /* 0x000ee20000100800 */
[----:B0-----:R-:W0:Y:S01]  /*112d0*/  S2R R10, SR_TID.X ;  /* 0x00000000000a7919 */ /* 0x001e220000002100 */
[----:B-1----:R-:W-:-:S02]  /*112e0*/  SEL R0, R5, R20, !P0 ;  /* 0x0000001405007207 */ /* 0x002fc40004000000 */
[C---:B--2---:R-:W-:Y:S02]  /*112f0*/  SEL R3, R5.reuse, R26, !P0 ;  /* 0x0000001a05037207 */ /* 0x044fe40004000000 */
[C---:B------:R-:W-:Y:S02]  /*11300*/  SEL R26, R5.reuse, R21, !P0 ;  /* 0x00000015051a7207 */ /* 0x040fe40004000000 */
[C---:B------:R-:W-:Y:S01]  /*11310*/  SEL R22, R5.reuse, R22, !P0 ;  /* 0x0000001605167207 */ /* 0x040fe20004000000 */
[----:B------:R3:W-:Y:S01]  /*11320*/  STL [R1+0x4], R0 ;  /* 0x0000040001007387 */ /* 0x0007e20000100800 */
[C---:B------:R-:W-:Y:S02]  /*11330*/  SEL R23, R5.reuse, R23, !P0 ;  /* 0x0000001705177207 */ /* 0x040fe40004000000 */
[C---:B------:R-:W-:Y:S01]  /*11340*/  SEL R24, R5.reuse, R24, !P0 ;  /* 0x0000001805187207 */ /* 0x040fe20004000000 */
[----:B------:R-:W-:Y:S01]  /*11350*/  STL [R1+0xf60], R3 ;  /* 0x000f600301007387 */ /* 0x000fe20000100800 */
[----:B------:R-:W-:-:S02]  /*11360*/  SEL R25, R5, R25, !P0 ;  /* 0x0000001905197207 */ /* 0x000fc40004000000 */
[C---:B------:R-:W-:Y:S01]  /*11370*/  SEL R29, R5.reuse, R29, !P0 ;  /* 0x0000001d051d7207 */ /* 0x040fe20004000000 */
[----:B------:R-:W-:Y:S01]  /*11380*/  STL [R1+0xf64], R26 ;  /* 0x000f641a01007387 */ /* 0x000fe20000100800 */
[C---:B------:R-:W-:Y:S02]  /*11390*/  SEL R28, R5.reuse, R28, !P0 ;  /* 0x0000001c051c7207 */ /* 0x040fe40004000000 */
[C---:B------:R-:W-:Y:S01]  /*113a0*/  SEL R27, R5.reuse, R27, !P0 ;  /* 0x0000001b051b7207 */ /* 0x040fe20004000000 */
[----:B------:R-:W-:Y:S01]  /*113b0*/  STL [R1+0xf68], R22 ;  /* 0x000f681601007387 */ /* 0x000fe20000100800 */
[----:B------:R-:W-:-:S03]  /*113c0*/  SEL R17, R5, R17, !P0 ;  /* 0x0000001105117207 */ /* 0x000fc60004000000 */
[----:B------:R-:W-:Y:S01]  /*113d0*/  STL [R1+0xf6c], R23 ;  /* 0x000f6c1701007387 */ /* 0x000fe20000100800 */
[----:B------:R-:W-:-:S03]  /*113e0*/  SEL R16, R5, R16, !P0 ;  /* 0x0000001005107207 */ /* 0x000fc60004000000 */
[----:B------:R-:W-:Y:S01]  /*113f0*/  STL [R1+0xf70], R24 ;  /* 0x000f701801007387 */ /* 0x000fe20000100800 */
[----:B0-----:R-:W-:-:S03]  /*11400*/  LOP3.LUT R10, R10, 0x3f, RZ, 0xc0, !PT ;  /* 0x0000003f0a0a7812 */ /* 0x001fc600078ec0ff */
[----:B------:R-:W-:Y:S01]  /*11410*/  STL [R1+0xf74], R25 ;  /* 0x000f741901007387 */ /* 0x000fe20000100800 */
[C---:B------:R-:W-:Y:S02]  /*11420*/  SEL R15, R5.reuse, R15, !P0 ;  /* 0x0000000f050f7207 */ /* 0x040fe40004000000 */
[C---:B------:R-:W-:Y:S01]  /*11430*/  SEL R14, R5.reuse, R14, !P0 ;  /* 0x0000000e050e7207 */ /* 0x040fe20004000000 */
[----:B------:R-:W-:Y:S01]  /*11440*/  STL [R1+0xf78], R29 ;  /* 0x000f781d01007387 */ /* 0x000fe20000100800 */
[----:B------:R-:W-:Y:S01]  /*11450*/  IMAD R10, R10, UR4, RZ ;  /* 0x000000040a0a7c24 */ /* 0x000fe2000f8e02ff */
[C---:B------:R-:W-:Y:S02]  /*11460*/  SEL R2, R5.reuse, R2, !P0 ;  /* 0x0000000205027207 */ /* 0x040fe40004000000 */
[----:B------:R-:W-:Y:S01]  /*11470*/  SEL R4, R5, R4, !P0 ;  /* 0x0000000405047207 */ /* 0x000fe20004000000 */
[----:B------:R-:W-:Y:S01]  /*11480*/  STL [R1+0xf7c], R28 ;  /* 0x000f7c1c01007387 */ /* 0x000fe20000100800 */
[----:B------:R-:W-:Y:S01]  /*11490*/  IMAD R19, RZ, RZ, -UR6 ;  /* 0x80000006ff137e24 */ /* 0x000fe2000f8e02ff */
[----:B------:R-:W-:-:S02]  /*114a0*/  ULDC UR4, c[0x0][0x240] ;  /* 0x0000900000047ab9 */ /* 0x000fc40000000800 */
[----:B------:R-:W-:Y:S01]  /*114b0*/  STL [R1+0xf80], R27 ;  /* 0x000f801b01007387 */ /* 0x000fe20000100800 */
[----:B------:R-:W-:Y:S01]  /*114c0*/  LEA.HI.X.SX32 R5, R10, UR5, 0x1, P5 ;  /* 0x000000050a057c11 */ /* 0x000fe2000a8f0eff */
[C---:B---3--:R-:W-:Y:S02]  /*114d0*/  IMAD R0, R19.reuse, 0x4, R11 ;  /* 0x0000000413007824 */ /* 0x048fe400078e020b */
[----:B------:R-:W-:Y:S01]  /*114e0*/  STL [R1+0xf84], R17 ;  /* 0x000f841101007387 */ /* 0x000fe20000100800 */
[----:B------:R-:W-:Y:S01]  /*114f0*/  IMAD R6, R6, UR4, RZ ;  /* 0x0000000406067c24 */ /* 0x000fe2000f8e02ff */
[----:B------:R-:W-:Y:S02]  /*11500*/  ULDC UR5, c[0x0][0x234] ;  /* 0x00008d0000057ab9 */ /* 0x000fe40000000800 */
[----:B------:R-:W-:Y:S04]  /*11510*/  STL [R1+0xf88], R16 ;  /* 0x000f881001007387 */ /* 0x000fe80000100800 */
[----:B------:R-:W-:Y:S04]  /*11520*/  STL [R1+0xf8c], R15 ;  /* 0x000f8c0f01007387 */ /* 0x000fe80000100800 */
[----:B------:R-:W-:Y:S04]  /*11530*/  STL [R1+0xf90], R14 ;  /* 0x000f900e01007387 */ /* 0x000fe80000100800 */
[----:B------:R-:W-:Y:S04]  /*11540*/  STL [R1+0xf94], R2 ;  /* 0x000f940201007387 */ /* 0x000fe80000100800 */
[----:B------:R-:W-:Y:S04]  /*11550*/  STL [R1+0xf98], R4 ;  /* 0x000f980401007387 */ /* 0x000fe80000100800 */
[----:B------:R-:W2:Y:S04]  /*11560*/  LDL.LU R10, [R1+0xc] ;  /* 0x00000c00010a7983 */ /* 0x000ea80000300800 */
[----:B------:R-:W-:Y:S04]  /*11570*/  STL [R1+0xf9c], R5 ;  /* 0x000f9c0501007387 */ /* 0x000fe80000100800 */
[----:B------:R-:W3:Y:S04]  /*11580*/  LDL.LU R11, [R1+0x1c] ;  /* 0x00001c00010b7983 */ /* 0x000ee80000300800 */
[----:B------:R-:W4:Y:S04]  /*11590*/  LDL.LU R12, [R1+0x74] ;  /* 0x00007400010c7983 */ /* 0x000f280000300800 */
[----:B------:R-:W5:Y:S04]  /*115a0*/  LDL.LU R13, [R1+0x78] ;  /* 0x00007800010d7983 */ /* 0x000f680000300800 */
[----:B------:R0:W-:Y:S04]  /*115b0*/  STL [R1+0x378], R0 ;  /* 0x0003780001007387 */ /* 0x0001e80000100800 */
[----:B------:R-:W5:Y:S01]  /*115c0*/  LDL.LU R18, [R1+0x7c] ;  /* 0x00007c0001127983 */ /* 0x000f620000300800 */
[----:B0-----:R-:W-:-:S03]  /*115d0*/  IMAD R0, R19, 0x4, R0 ;  /* 0x0000000413007824 */ /* 0x001fc600078e0200 */
[----:B------:R-:W5:Y:S04]  /*115e0*/  LDL.LU R19, [R1+0x8c] ;  /* 0x00008c0001137983 */ /* 0x000f680000300800 */
[----:B------:R-:W5:Y:S04]  /*115f0*/  LDL.LU R20, [R1+0x90] ;  /* 0x0000900001147983 */ /* 0x000f680000300800 */
[----:B------:R0:W-:Y:S04]  /*11600*/  STL [R1+0x37c], R0 ;  /* 0x00037c0001007387 */ /* 0x0001e80000100800 */
        /* <DEDUP_REMOVED lines=9> */
[----:B------:R-:W-:-:S02]  /*116a0*/  IMAD R7, R7, UR4, RZ ;  /* 0x0000000407077c24 */ /* 0x000fc4000f8e02ff */
[----:B------:R-:W-:Y:S01]  /*116b0*/  IMAD R8, R8, UR4, RZ ;  /* 0x0000000408087c24 */ /* 0x000fe2000f8e02ff */
[----:B------:R-:W5:Y:S01]  /*116c0*/  LDL.LU R3, [R1+0xcc] ;  /* 0x0000cc0001037983 */ /* 0x000f620000300800 */
[----:B------:R-:W-:-:S03]  /*116d0*/  IMAD R9, R9, UR4, RZ ;  /* 0x0000000409097c24 */ /* 0x000fc6000f8e02ff */
[----:B0-----:R-:W5:Y:S04]  /*116e0*/  LDL.LU R0, [R1+0xd4] ;  /* 0x0000d40001007983 */ /* 0x001f680000300800 */
[----:B------:R-:W-:Y:S04]  /*116f0*/  STL [R1+0xfa0], R6 ;  /* 0x000fa00601007387 */ /* 0x000fe80000100800 */
[----:B------:R-:W-:Y:S04]  /*11700*/  STL [R1+0xfa4], R7 ;  /* 0x000fa40701007387 */ /* 0x000fe80000100800 */
[----:B------:R-:W-:Y:S04]  /*11710*/  STL [R1+0xfa8], R8 ;  /* 0x000fa80801007387 */ /* 0x000fe80000100800 */
[----:B------:R-:W-:Y:S01]  /*11720*/  STL [R1+0xfac], R9 ;  /* 0x000fac0901007387 */ /* 0x000fe20000100800 */
[----:B--2---:R-:W-:-:S02]  /*11730*/  IMAD R10, R10, UR4, RZ ;  /* 0x000000040a0a7c24 */ /* 0x004fc4000f8e02ff */
[----:B---3--:R-:W-:-:S03]  /*11740*/  IMAD R11, R11, UR4, RZ ;  /* 0x000000040b0b7c24 */ /* 0x008fc6000f8e02ff */
[----:B------:R-:W-:Y:S01]  /*11750*/  STL [R1+0xfb0], R10 ;  /* 0x000fb00a01007387 */ /* 0x000fe20000100800 */
[----:B----4-:R-:W-:-:S03]  /*11760*/  IMAD R12, R12, UR4, RZ ;  /* 0x000000040c0c7c24 */ /* 0x010fc6000f8e02ff */
[----:B------:R-:W-:Y:S01]  /*11770*/  STL [R1+0xfb4], R11 ;  /* 0x000fb40b01007387 */ /* 0x000fe20000100800 */
[----:B-----5:R-:W-:-:S03]  /*11780*/  IMAD R13, R13, UR4, RZ ;  /* 0x000000040d0d7c24 */ /* 0x020fc6000f8e02ff */
[----:B------:R-:W-:Y:S01]  /*11790*/  STL [R1+0xfb8], R12 ;  /* 0x000fb80c01007387 */ /* 0x000fe20000100800 */
[----:B------:R-:W-:-:S03]  /*117a0*/  IMAD R18, R18, UR4, RZ ;  /* 0x0000000412127c24 */ /* 0x000fc6000f8e02ff */
        /* <DEDUP_REMOVED lines=10> */
[----:B------:R0:W-:Y:S01]  /*11850*/  STL [R1+0xc], R5 ;  /* 0x00000c0501007387 */ /* 0x0001e20000100800 */
[----:B------:R-:W-:-:S03]  /*11860*/  IMAD R2, R29, UR4, RZ ;  /* 0x000000041d027c24 */ /* 0x000fc6000f8e02ff */
[----:B------:R1:W-:Y:S01]  /*11870*/  STL [R1+0x1c], R4 ;  /* 0x00001c0401007387 */ /* 0x0003e20000100800 */
[----:B0-----:R-:W-:-:S03]  /*11880*/  IMAD R5, R25, UR4, RZ ;  /* 0x0000000419057c24 */ /* 0x001fc6000f8e02ff */
[----:B------:R0:W-:Y:S01]  /*11890*/  STL [R1+0x74], R2 ;  /* 0x0000740201007387 */ /* 0x0001e20000100800 */
[----:B-1----:R-:W-:-:S03]  /*118a0*/  IMAD R4, R24, UR4, RZ ;  /* 0x0000000418047c24 */ /* 0x002fc6000f8e02ff */
[----:B------:R1:W-:Y:S04]  /*118b0*/  STL [R1+0x78], R5 ;  /* 0x0000780501007387 */ /* 0x0003e80000100800 */
[----:B------:R2:W-:Y:S01]  /*118c0*/  STL [R1+0x7c], R4 ;  /* 0x00007c0401007387 */ /* 0x0005e20000100800 */
[----:B0-----:R-:W-:Y:S02]  /*118d0*/  IMAD R2, R23, UR4, RZ ;  /* 0x0000000417027c24 */ /* 0x001fe4000f8e02ff */
[----:B-1----:R-:W-:-:S03]  /*118e0*/  IMAD R5, R22, UR4, RZ ;  /* 0x0000000416057c24 */ /* 0x002fc6000f8e02ff */
[----:B------:R0:W-:Y:S01]  /*118f0*/  STL [R1+0x80], R2 ;  /* 0x0000800201007387 */ /* 0x0001e20000100800 */
[----:B--2---:R-:W-:-:S03]  /*11900*/  IMAD R4, R26, UR4, RZ ;  /* 0x000000041a047c24 */ /* 0x004fc6000f8e02ff */
[----:B------:R-:W-:Y:S04]  /*11910*/  STL [R1+0x88], R5 ;  /* 0x0000880501007387 */ /* 0x000fe80000100800 */
[----:B------:R-:W-:Y:S04]  /*11920*/  STL [R1+0x8c], R4 ;  /* 0x00008c0401007387 */ /* 0x000fe80000100800 */
[----:B------:R-:W2:Y:S01]  /*11930*/  LDL.LU R21, [R1+0xe8] ;  /* 0x0000e80001157983 */ /* 0x000ea20000300800 */
[----:B0-----:R-:W-:Y:S02]  /*11940*/  IMAD R2, R3, UR4, RZ ;  /* 0x0000000403027c24 */ /* 0x001fe4000f8e02ff */
[----:B------:R-:W-:-:S03]  /*11950*/  IMAD R0, R0, UR4, RZ ;  /* 0x0000000400007c24 */ /* 0x000fc6000f8e02ff */
[----:B------:R-:W-:Y:S04]  /*11960*/  STL [R1+0x90], R2 ;  /* 0x0000900201007387 */ /* 0x000fe80000100800 */
[----:B--2---:R0:W-:Y:S04]  /*11970*/  STL [R1+0x1000], R21 ;  /* 0x0010001501007387 */ /* 0x0041e80000100800 */
[----:B------:R-:W-:Y:S04]  /*11980*/  STL [R1+0x94], R0 ;  /* 0x0000940001007387 */ /* 0x000fe80000100800 */
        /* <DEDUP_REMOVED lines=31> */
[----:B--2---:R-:W-:-:S05]  /*11b80*/  IMAD R21, R21, UR4, RZ ;  /* 0x0000000415157c24 */ /* 0x004fca000f8e02ff */
[----:B------:R0:W-:Y:S04]  /*11b90*/  STL [R1+0x98], R21 ;  /* 0x0000981501007387 */ /* 0x0001e80000100800 */
[----:B0-----:R-:W2:Y:S02]  /*11ba0*/  LDL.LU R21, [R1+0x1004] ;  /* 0x0010040001157983 */ /* 0x001ea40000300800 */
[----:B--2---:R-:W-:-:S05]  /*11bb0*/  IMAD R21, R21, UR4, RZ ;  /* 0x0000000415157c24 */ /* 0x004fca000f8e02ff */
[----:B------:R0:W-:Y:S04]  /*11bc0*/  STL [R1+0x9c], R21 ;  /* 0x00009c1501007387 */ /* 0x0001e80000100800 */
[----:B0-----:R-:W2:Y:S02]  /*11bd0*/  LDL.LU R21, [R1+0x1000] ;  /* 0x0010000001157983 */ /* 0x001ea40000300800 */
[----:B--2---:R-:W-:-:S05]  /*11be0*/  IMAD R21, R21, UR4, RZ ;  /* 0x0000000415157c24 */ /* 0x004fca000f8e02ff */
[----:B------:R3:W-:Y:S02]  /*11bf0*/  STL [R1+0xa0], R21 ;  /* 0x0000a01501007387 */ /* 0x0007e40000100800 */
[----:B---3--:R-:W-:Y:S02]  /*11c00*/  IMAD R21, R20, UR4, RZ ;  /* 0x0000000414157c24 */ /* 0x008fe4000f8e02ff */
[----:B----4-:R-:W-:Y:S02]  /*11c10*/  IMAD R20, R19, UR4, RZ ;  /* 0x0000000413147c24 */ /* 0x010fe4000f8e02ff */
[----:B-----5:R-:W-:Y:S02]  /*11c20*/  IMAD R19, R18, UR4, RZ ;  /* 0x0000000412137c24 */ /* 0x020fe4000f8e02ff */
[----:B------:R-:W-:Y:S01]  /*11c30*/  IMAD R18, R13, UR4, RZ ;  /* 0x000000040d127c24 */ /* 0x000fe2000f8e02ff */
[----:B------:R-:W-:Y:S01]  /*11c40*/  STL [R1+0xa4], R21 ;  /* 0x0000a41501007387 */ /* 0x000fe20000100800 */
[----:B------:R-:W-:-:S02]  /*11c50*/  IMAD R13, R12, UR4, RZ ;  /* 0x000000040c0d7c24 */ /* 0x000fc4000f8e02ff */
[----:B------:R-:W-:Y:S01]  /*11c60*/  IMAD R12, R11, UR4, RZ ;  /* 0x000000040b0c7c24 */ /* 0x000fe2000f8e02ff */
[----:B------:R-:W-:Y:S01]  /*11c70*/  STL [R1+0xa8], R20 ;  /* 0x0000a81401007387 */ /* 0x000fe20000100800 */
[----:B------:R-:W-:Y:S02]  /*11c80*/  IMAD R11, R10, UR4, RZ ;  /* 0x000000040a0b7c24 */ /* 0x000fe4000f8e02ff */
[----:B------:R-:W-:Y:S01]  /*11c90*/  IMAD R10, R9, UR4, RZ ;  /* 0x00000004090a7c24 */ /* 0x000fe2000f8e02ff */
[----:B------:R-:W-:Y:S01]  /*11ca0*/  STL [R1+0xac], R19 ;  /* 0x0000ac1301007387 */ /* 0x000fe20000100800 */
[----:B------:R-:W-:Y:S02]  /*11cb0*/  IMAD R9, R8, UR4, RZ ;  /* 0x0000000408097c24 */ /* 0x000fe4000f8e02ff */
[----:B------:R-:W-:Y:S01]  /*11cc0*/  IMAD R8, R7, UR4, RZ ;  /* 0x0000000407087c24 */ /* 0x000fe2000f8e02ff */
        /* <DEDUP_REMOVED lines=8> */
[----:B------:R-:W-:Y:S04]  /*11d50*/  STL [R1+0xc4], R10 ;  /* 0x0000c40a01007387 */ /* 0x000fe80000100800 */
[----:B------:R-:W-:Y:S01]  /*11d60*/  STL [R1+0xc8], R9 ;  /* 0x0000c80901007387 */ /* 0x000fe20000100800 */
[----:B------:R-:W-:-:S03]  /*11d70*/  IMAD R2, R14, UR4, RZ ;  /* 0x000000040e027c24 */ /* 0x000fc6000f8e02ff */
[----:B------:R-:W-:Y:S04]  /*11d80*/  STL [R1+0xcc], R8 ;  /* 0x0000cc0801007387 */ /* 0x000fe80000100800 */
[----:B------:R-:W-:Y:S04]  /*11d90*/  STL [R1+0xd0], R7 ;  /* 0x0000d00701007387 */ /* 0x000fe80000100800 */
[----:B------:R-:W-:Y:S04]  /*11da0*/  STL [R1+0xd4], R6 ;  /* 0x0000d40601007387 */ /* 0x000fe80000100800 */
[----:B------:R0:W-:Y:S04]  /*11db0*/  STL [R1+0xd8], R5 ;  /* 0x0000d80501007387 */ /* 0x0001e80000100800 */
        /* <DEDUP_REMOVED lines=551> */
[----:B0-----:R-:W2:Y:S01]  /*14030*/  LDL.LU R21, [R1+0xfd0] ;  /* 0x000fd00001157983 */ /* 0x001ea20000300800 */
[----:B---3--:R-:W-:Y:S02]  /*14040*/  IMAD R20, R20, UR4, RZ ;  /* 0x0000000414147c24 */ /* 0x008fe4000f8e02ff */
[----:B----4-:R-:W-:Y:S02]  /*14050*/  IMAD R19, R19, UR4, RZ ;  /* 0x0000000413137c24 */ /* 0x010fe4000f8e02ff */
[----:B-----5:R-:W-:Y:S02]  /*14060*/  IMAD R18, R18, UR4, RZ ;  /* 0x0000000412127c24 */ /* 0x020fe4000f8e02ff */
[----:B------:R-:W-:-:S02]  /*14070*/  IMAD R13, R13, UR4, RZ ;  /* 0x000000040d0d7c24 */ /* 0x000fc4000f8e02ff */
[----:B------:R-:W-:Y:S02]  /*14080*/  IMAD R12, R12, UR4, RZ ;  /* 0x000000040c0c7c24 */ /* 0x000fe4000f8e02ff */
[----:B------:R-:W-:Y:S02]  /*14090*/  IMAD R11, R11, UR4, RZ ;  /* 0x000000040b0b7c24 */ /* 0x000fe4000f8e02ff */
[----:B------:R-:W-:Y:S02]  /*140a0*/  IMAD R10, R10, UR4, RZ ;  /* 0x000000040a0a7c24 */ /* 0x000fe4000f8e02ff */
[----:B------:R-:W-:Y:S02]  /*140b0*/  IMAD R9, R9, UR4, RZ ;  /* 0x0000000409097c24 */ /* 0x000fe4000f8e02ff */
[----:B------:R-:W-:Y:S02]  /*140c0*/  IMAD R8, R8, UR4, RZ ;  /* 0x0000000408087c24 */ /* 0x000fe4000f8e02ff */
        /* <DEDUP_REMOVED lines=19> */
[----:B--2---:R-:W-:-:S05]  /*14200*/  IMAD R21, R21, UR4, RZ ;  /* 0x0000000415157c24 */ /* 0x004fca000f8e02ff */
        /* <DEDUP_REMOVED lines=57> */
[----:B0-----:R-:W5:Y:S02]  /*145a0*/  LDL.LU R0, [R1+0xf5c] ;  /* 0x000f5c0001007983 */ /* 0x001f640000300800 */
[----:B-----5:R-:W-:-:S05]  /*145b0*/  IMAD R0, R0, UR4, RZ ;  /* 0x0000000400007c24 */ /* 0x020fca000f8e02ff */
[----:B------:R0:W-:Y:S04]  /*145c0*/  STL [R1+0x8], R0 ;  /* 0x0000080001007387 */ /* 0x0001e80000100800 */
[----:B0-----:R-:W5:Y:S02]  /*145d0*/  LDL.LU R0, [R1+0xf58] ;  /* 0x000f580001007983 */ /* 0x001f640000300800 */
[----:B-----5:R-:W-:-:S05]  /*145e0*/  IMAD R0, R0, UR5, RZ ;  /* 0x0000000500007c24 */ /* 0x020fca000f8e02ff */
[----:B------:R0:W-:Y:S04]  /*145f0*/  STL [R1+0xf2c], R0 ;  /* 0x000f2c0001007387 */ /* 0x0001e80000100800 */
[----:B0-----:R-:W5:Y:S01]  /*14600*/  LDL.LU R0, [R1+0x4] ;  /* 0x0000040001007983 */ /* 0x001f620000300800 */
[----:B---3--:R-:W-:Y:S02]  /*14610*/  IMAD R26, R26, UR4, RZ ;  /* 0x000000041a1a7c24 */ /* 0x008fe4000f8e02ff */
[----:B--2---:R-:W-:Y:S02]  /*14620*/  IMAD R22, R22, UR4, RZ ;  /* 0x0000000416167c24 */ /* 0x004fe4000f8e02ff */
[----:B-----5:R-:W-:-:S05]  /*14630*/  IMAD R0, R0, UR4, RZ ;  /* 0x0000000400007c24 */ /* 0x020fca000f8e02ff */
[----:B------:R4:W-:Y:S02]  /*14640*/  STL [R1+0x4], R0 ;  /* 0x0000040001007387 */ /* 0x0009e40000100800 */
[----:B----4-:R-:W-:Y:S02]  /*14650*/  IMAD R0, R3, UR4, RZ ;  /* 0x0000000403007c24 */ /* 0x010fe4000f8e02ff */
[----:B------:R-:W2:Y:S01]  /*14660*/  LDL.LU R3, [R1+0xf54] ;  /* 0x000f540001037983 */ /* 0x000ea20000300800 */
[----:B------:R-:W-:Y:S02]  /*14670*/  IMAD R23, R23, UR4, RZ ;  /* 0x0000000417177c24 */ /* 0x000fe4000f8e02ff */
[----:B------:R-:W-:Y:S01]  /*14680*/  IMAD R24, R24, UR4, RZ ;  /* 0x0000000418187c24 */ /* 0x000fe2000f8e02ff */
[----:B------:R0:W-:Y:S01]  /*14690*/  STL [R1+0xf30], R0 ;  /* 0x000f300001007387 */ /* 0x0001e20000100800 */
[----:B------:R-:W-:Y:S02]  /*146a0*/  IMAD R25, R25, UR4, RZ ;  /* 0x0000000419197c24 */ /* 0x000fe4000f8e02ff */
[----:B------:R-:W-:Y:S01]  /*146b0*/  IMAD R29, R29, UR4, RZ ;  /* 0x000000041d1d7c24 */ /* 0x000fe2000f8e02ff */
[----:B------:R-:W-:Y:S01]  /*146c0*/  STL [R1+0xf34], R26 ;  /* 0x000f341a01007387 */ /* 0x000fe20000100800 */
[----:B------:R-:W-:-:S03]  /*146d0*/  IMAD R28, R28, UR4, RZ ;  /* 0x000000041c1c7c24 */ /* 0x000fc6000f8e02ff */
[----:B------:R-:W-:Y:S01]  /*146e0*/  STL [R1+0xf38], R22 ;  /* 0x000f381601007387 */ /* 0x000fe20000100800 */
[----:B0-----:R-:W-:-:S03]  /*146f0*/  IMAD R0, R27, UR4, RZ ;  /* 0x000000041b007c24 */ /* 0x001fc6000f8e02ff */
        /* <DEDUP_REMOVED lines=10> */
[----:B------:R0:W-:Y:S04]  /*147a0*/  STL [R1+0xf50], R27 ;  /* 0x000f501b01007387 */ /* 0x0001e80000100800 */
[----:B------:R1:W-:Y:S04]  /*147b0*/  STL [R1+0x3a0], R0 ;  /* 0x0003a00001007387 */ /* 0x0003e80000100800 */
[----:B------:R-:W3:Y:S04]  /*147c0*/  LDL.LU R2, [R1+0x1c] ;  /* 0x00001c0001027983 */ /* 0x000ee80000300800 */
[----:B0-----:R-:W4:Y:S01]  /*147d0*/  LDL.LU R27, [R1+0x74] ;  /* 0x00007400011b7983 */ /* 0x001f220000300800 */
[----:B--2---:R-:W-:-:S02]  /*147e0*/  IADD3 R22, P1, R6, R3, RZ ;  /* 0x0000000306167210 */ /* 0x004fc40007f3e0ff */
[----:B-1----:R-:W-:-:S03]  /*147f0*/  IADD3 R0, P2, R7, R3, RZ ;  /* 0x0000000307007210 */ /* 0x002fc60007f5e0ff */
[----:B------:R0:W-:Y:S04]  /*14800*/  STL [R1+0xeac], R22 ;  /* 0x000eac1601007387 */ /* 0x0001e80000100800 */
[----:B------:R1:W-:Y:S04]  /*14810*/  STL [R1+0xeb0], R0 ;  /* 0x000eb00001007387 */ /* 0x0003e80000100800 */
[----:B------:R-:W2:Y:S01]  /*14820*/  LDL.LU R28, [R1+0x78] ;  /* 0x00007800011c7983 */ /* 0x000ea20000300800 */
[-C--:B0-----:R-:W-:Y:S02]  /*14830*/  IADD3 R22, P3, R8, R3.reuse, RZ ;  /* 0x0000000308167210 */ /* 0x081fe40007f7e0ff */
[----:B-1----:R-:W-:-:S03]  /*14840*/  IADD3 R0, P4, R9, R3, RZ ;  /* 0x0000000309007210 */ /* 0x002fc60007f9e0ff */
[----:B------:R0:W-:Y:S04]  /*14850*/  STL [R1+0xeb4], R22 ;  /* 0x000eb41601007387 */ /* 0x0001e80000100800 */
[----:B------:R1:W-:Y:S04]  /*14860*/  STL [R1+0xeb8], R0 ;  /* 0x000eb80001007387 */ /* 0x0003e80000100800 */
[----:B------:R-:W5:Y:S01]  /*14870*/  LDL.LU R29, [R1+0x7c] ;  /* 0x00007c00011d7983 */ /* 0x000f620000300800 */
[-C--:B0-----:R-:W-:Y:S02]  /*14880*/  IADD3 R22, P5, R10, R3.reuse, RZ ;  /* 0x000000030a167210 */ /* 0x081fe40007fbe0ff */
[----:B-1----:R-:W-:-:S03]  /*14890*/  IADD3 R0, P6, R11, R3, RZ ;  /* 0x000000030b007210 */ /* 0x002fc60007fde0ff */
[----:B------:R-:W-:Y:S04]  /*148a0*/  STL [R1+0xebc], R22 ;  /* 0x000ebc1601007387 */ /* 0x000fe80000100800 */
[----:B------:R0:W-:Y:S02]  /*148b0*/  STL [R1+0xec0], R0 ;  /* 0x000ec00001007387 */ /* 0x0001e40000100800 */
[----:B0-----:R-:W-:Y:S02]  /*148c0*/  LEA.HI.X.SX32 R0, R6, R5, 0x1, P1 ;  /* 0x0000000506007211 */ /* 0x001fe400008f0eff */
[----:B------:R-:W3:Y:S01]  /*148d0*/  LDL.LU R6, [R1+0xc] ;  /* 0x00000c0001067983 */ /* 0x000ee20000300800 */
[----:B------:R-:W-:-:S05]  /*148e0*/  IADD3 R22, P0, R12, R3, RZ ;  /* 0x000000030c167210 */ /* 0x000fca0007f1e0ff */
[----:B------:R0:W-:Y:S04]  /*148f0*/  STL [R1+0xec4], R22 ;  /* 0x000ec41601007387 */ /* 0x0001e80000100800 */
[----:B------:R-:W5:Y:S04]  /*14900*/  LDL.LU R25, [R1+0x80] ;  /* 0x0000800001197983 */ /* 0x000f680000300800 */
[----:B------:R1:W-:Y:S04]  /*14910*/  STL [R1+0xea4], R0 ;  /* 0x000ea40001007387 */ /* 0x0003e80000100800 */
[----:B------:R-:W5:Y:S01]  /*14920*/  LDL.LU R24, [R1+0x88] ;  /* 0x0000880001187983 */ /* 0x000f620000300800 */
[----:B0-----:R-:W-:-:S02]  /*14930*/  IADD3 R22, P1, R13, R3, RZ ;  /* 0x000000030d167210 */ /* 0x001fc40007f3e0ff */
[----:B-1----:R-:W-:-:S03]  /*14940*/  LEA.HI.X.SX32 R0, R7, R5, 0x1, P2 ;  /* 0x0000000507007211 */ /* 0x002fc600010f0eff */
[----:B------:R-:W-:Y:S01]  /*14950*/  STL [R1+0xea8], R22 ;  /* 0x000ea81601007387 */ /* 0x000fe20000100800 */
[----:B------:R-:W-:-:S03]  /*14960*/  IADD3 R7, P2, R18, R3, RZ ;  /* 0x0000000312077210 */ /* 0x000fc60007f5e0ff */
[----:B------:R0:W-:Y:S04]  /*14970*/  STL [R1+0xe9c], R0 ;  /* 0x000e9c0001007387 */ /* 0x0001e80000100800 */
[----:B------:R-:W5:Y:S01]  /*14980*/  LDL.LU R23, [R1+0x8c] ;  /* 0x00008c0001177983 */ /* 0x000f620000300800 */
[----:B0-----:R-:W-:-:S03]  /*14990*/  LEA.HI.X.SX32 R0, R8, R5, 0x1, P3 ;  /* 0x0000000508007211 */ /* 0x001fc600018f0eff */
[----:B------:R0:W-:Y:S04]  /*149a0*/  STL [R1+0xea0], R7 ;  /* 0x000ea00701007387 */ /* 0x0001e80000100800 */
[----:B------:R1:W-:Y:S04]  /*149b0*/  STL [R1+0xe94], R0 ;  /* 0x000e940001007387 */ /* 0x0003e80000100800 */
[----:B------:R-:W5:Y:S01]  /*149c0*/  LDL.LU R22, [R1+0x90] ;  /* 0x0000900001167983 */ /* 0x000f620000300800 */
[----:B0-----:R-:W-:Y:S02]  /*149d0*/  IADD3 R7, P3, R19, R3, RZ ;  /* 0x0000000313077210 */ /* 0x001fe40007f7e0ff */
[----:B-1----:R-:W-:-:S03]  /*149e0*/  LEA.HI.X.SX32 R0, R9, R5, 0x1, P4 ;  /* 0x0000000509007211 */ /* 0x002fc600020f0eff */
[----:B------:R0:W-:Y:S04]  /*149f0*/  STL [R1+0xe98], R7 ;  /* 0x000e980701007387 */ /* 0x0001e80000100800 */
[----:B------:R1:W-:Y:S04]  /*14a00*/  STL [R1+0xe8c], R0 ;  /* 0x000e8c0001007387 */ /* 0x0003e80000100800 */
[----:B------:R-:W5:Y:S01]  /*14a10*/  LDL.LU R26, [R1+0x94] ;  /* 0x00009400011a7983 */ /* 0x000f620000300800 */
[----:B0-----:R-:W-:Y:S02]  /*14a20*/  IADD3 R7, P4, R20, R3, RZ ;  /* 0x0000000314077210 */ /* 0x001fe40007f9e0ff */
[----:B-1----:R-:W-:-:S03]  /*14a30*/  LEA.HI.X.SX32 R0, R10, R5, 0x1, P5 ;  /* 0x000000050a007211 */ /* 0x002fc600028f0eff */
[----:B------:R0:W-:Y:S01]  /*14a40*/  STL [R1+0xe90], R7 ;  /* 0x000e900701007387 */ /* 0x0001e20000100800 */
[----:B------:R-:W-:-:S03]  /*14a50*/  IADD3 R8, P5, R21, R3, RZ ;  /* 0x0000000315087210 */ /* 0x000fc60007fbe0ff */
[----:B------:R1:W-:Y:S01]  /*14a60*/  STL [R1+0xe84], R0 ;  /* 0x000e840001007387 */ /* 0x0003e20000100800 */
[----:B0-----:R-:W-:-:S03]  /*14a70*/  LEA.HI.X.SX32 R7, R11, R5, 0x1, P6 ;  /* 0x000000050b077211 */ /* 0x001fc600030f0eff */
[----:B-1----:R-:W5:Y:S04]  /*14a80*/  LDL.LU R0, [R1+0x98] ;  /* 0x0000980001007983 */ /* 0x002f680000300800 */
[----:B------:R-:W-:Y:S04]  /*14a90*/  STL [R1+0xe88], R8 ;  /* 0x000e880801007387 */ /* 0x000fe80000100800 */
[----:B------:R0:W-:Y:S04]  /*14aa0*/  STL [R1+0xe7c], R7 ;  /* 0x000e7c0701007387 */ /* 0x0001e80000100800 */
[----:B------:R-:W5:Y:S01]  /*14ab0*/  LDL.LU R11, [R1+0x9c] ;  /* 0x00009c00010b7983 */ /* 0x000f620000300800 */
[----:B0-----:R-:W-:-:S02]  /*14ac0*/  LEA.HI.X.SX32 R7, R12, R5, 0x1, P0 ;  /* 0x000000050c077211 */ /* 0x001fc400000f0eff */
[----:B---3--:R-:W-:-:S05]  /*14ad0*/  IADD3 R8, P6, R6, R3, RZ ;  /* 0x0000000306087210 */ /* 0x008fca0007fde0ff */
[----:B------:R0:W-:Y:S04]  /*14ae0*/  STL [R1+0xe80], R8 ;  /* 0x000e800801007387 */ /* 0x0001e80000100800 */
[----:B------:R1:W-:Y:S04]  /*14af0*/  STL [R1+0xe74], R7 ;  /* 0x000e740701007387 */ /* 0x0003e80000100800 */
[----:B------:R-:W3:Y:S01]  /*14b00*/  LDL.LU R10, [R1+0xa0] ;  /* 0x0000a000010a7983 */ /* 0x000ee20000300800 */
[----:B0-----:R-:W-:Y:S02]  /*14b10*/  IADD3 R8, P0, R2, R3, RZ ;  /* 0x0000000302087210 */ /* 0x001fe40007f1e0ff */
[----:B-1----:R-:W-:-:S03]  /*14b20*/  LEA.HI.X.SX32 R7, R13, R5, 0x1, P1 ;  /* 0x000000050d077211 */ /* 0x002fc600008f0eff */
[----:B------:R4:W-:Y:S04]  /*14b30*/  STL [R1+0xe78], R8 ;  /* 0x000e780801007387 */ /* 0x0009e80000100800 */
[----:B------:R0:W-:Y:S04]  /*14b40*/  STL [R1+0xe6c], R7 ;  /* 0x000e6c0701007387 */ /* 0x0001e80000100800 */
[----:B------:R-:W3:Y:S01]  /*14b50*/  LDL.LU R9, [R1+0xa4] ;  /* 0x0000a40001097983 */ /* 0x000ee20000300800 */
[----:B----4-:R-:W-:Y:S02]  /*14b60*/  IADD3 R8, P1, R27, R3, RZ ;  /* 0x000000031b087210 */ /* 0x010fe40007f3e0ff */
[----:B0-----:R-:W-:-:S03]  /*14b70*/  LEA.HI.X.SX32 R7, R18, R5, 0x1, P2 ;  /* 0x0000000512077211 */ /* 0x001fc600010f0eff */
[----:B------:R0:W-:Y:S04]  /*14b80*/  STL [R1+0xe70], R8 ;  /* 0x000e700801007387 */ /* 0x0001e80000100800 */
[----:B------:R1:W-:Y:S01]  /*14b90*/  STL [R1+0xe64], R7 ;  /* 0x000e640701007387 */ /* 0x0003e20000100800 */
[----:B--2---:R-:W-:-:S03]  /*14ba0*/  IADD3 R12, P2, R28, R3, RZ ;  /* 0x000000031c0c7210 */ /* 0x004fc60007f5e0ff */
[----:B0-----:R-:W2:Y:S01]  /*14bb0*/  LDL.LU R8, [R1+0xa8] ;  /* 0x0000a80001087983 */ /* 0x001ea20000300800 */
[----:B-1----:R-:W-:-:S03]  /*14bc0*/  LEA.HI.X.SX32 R7, R19, R5, 0x1, P3 ;  /* 0x0000000513077211 */ /* 0x002fc600018f0eff */
[----:B------:R0:W-:Y:S01]  /*14bd0*/  STL [R1+0xe68], R12 ;  /* 0x000e680c01007387 */ /* 0x0001e20000100800 */
[----:B-----5:R-:W-:-:S03]  /*14be0*/  IADD3 R13, P3, R29, R3, RZ ;  /* 0x000000031d0d7210 */ /* 0x020fc60007f7e0ff */
[----:B------:R1:W-:Y:S04]  /*14bf0*/  STL [R1+0xe5c], R7 ;  /* 0x000e5c0701007387 */ /* 0x0003e80000100800 */
[----:B0-----:R-:W4:Y:S01]  /*14c00*/  LDL.LU R12, [R1+0xac] ;  /* 0x0000ac00010c7983 */ /* 0x001f220000300800 */
[----:B-1----:R-:W-:-:S03]  /*14c10*/  LEA.HI.X.SX32 R7, R20, R5, 0x1, P4 ;  /* 0x0000000514077211 */ /* 0x002fc600020f0eff */
[----:B------:R-:W-:Y:S04]  /*14c20*/  STL [R1+0xe60], R13 ;  /* 0x000e600d01007387 */ /* 0x000fe80000100800 */
[----:B------:R0:W-:Y:S01]  /*14c30*/  STL [R1+0xe54], R7 ;  /* 0x000e540701007387 */ /* 0x0001e20000100800 */
[----:B------:R-:W-:-:S03]  /*14c40*/  IADD3 R18, P4, R25, R3, RZ ;  /* 0x0000000319127210 */ /* 0x000fc60007f9e0ff */
[----:B0-----:R-:W5:Y:S01]  /*14c50*/  LDL.LU R7, [R1+0xb0] ;  /* 0x0000b00001077983 */ /* 0x001f620000300800 */
[----:B------:R-:W-:-:S03]  /*14c60*/  LEA.HI.X.SX32 R13, R21, R5, 0x1, P5 ;  /* 0x00000005150d7211 */ /* 0x000fc600028f0eff */
[----:B------:R-:W-:Y:S04]  /*14c70*/  STL [R1+0xe58], R18 ;  /* 0x000e581201007387 */ /* 0x000fe80000100800 */
[----:B------:R0:W-:Y:S02]  /*14c80*/  STL [R1+0x6e8], R13 ;  /* 0x0006e80d01007387 */ /* 0x0001e40000100800 */
[----:B0-----:R-:W-:Y:S02]  /*14c90*/  LEA.HI.X.SX32 R13, R6, R5, 0x1, P6 ;  /* 0x00000005060d7211 */ /* 0x001fe400030f0eff */
[----:B------:R-:W5:Y:S01]  /*14ca0*/  LDL.LU R6, [R1+0xb4] ;  /* 0x0000b40001067983 */ /* 0x000f620000300800 */
[----:B------:R-:W-:-:S05]  /*14cb0*/  IADD3 R18, P5, R24, R3, RZ ;  /* 0x0000000318127210 */ /* 0x000fca0007fbe0ff */
[----:B------:R-:W-:Y:S04]  /*14cc0*/  STL [R1+0x708], R18 ;  /* 0x0007081201007387 */ /* 0x000fe80000100800 */
[----:B------:R0:W-:Y:S02]  /*14cd0*/  STL [R1+0x6ec], R13 ;  /* 0x0006ec0d01007387 */ /* 0x0001e40000100800 */
[----:B0-----:R-:W-:Y:S02]  /*14ce0*/  LEA.HI.X.SX32 R13, R2, R5, 0x1, P0 ;  /* 0x00000005020d7211 */ /* 0x001fe400000f0eff */
[----:B------:R-:W5:Y:S01]  /*14cf0*/  LDL.LU R2, [R1+0xb8] ;  /* 0x0000b80001027983 */ /* 0x000f620000300800 */
[----:B------:R-:W-:-:S05]  /*14d00*/  IADD3 R18, P6, R23, R3, RZ ;  /* 0x0000000317127210 */ /* 0x000fca0007fde0ff */
[----:B------:R0:W-:Y:S04]  /*14d10*/  STL [R1+0x710], R18 ;  /* 0x0007101201007387 */ /* 0x0001e80000100800 */
[----:B------:R1:W-:Y:S01]  /*14d20*/  STL [R1+0x6f0], R13 ;  /* 0x0006f00d01007387 */ /* 0x0003e20000100800 */
[----:B0-----:R-:W-:Y:S02]  /*14d30*/  IADD3 R18, P0, R22, R3, RZ ;  /* 0x0000000316127210 */ /* 0x001fe40007f1e0ff */
[----:B-1----:R-:W-:Y:S02]  /*14d40*/  LEA.HI.X.SX32 R13, R27, R5, 0x1, P1 ;  /* 0x000000051b0d7211 */ /* 0x002fe400008f0eff */
[----:B------:R-:W5:Y:S04]  /*14d50*/  LDL.LU R27, [R1+0xc0] ;  /* 0x0000c000011b7983 */ /* 0x000f680000300800 */
[----:B------:R0:W-:Y:S04]  /*14d60*/  STL [R1+0x718], R18 ;  /* 0x0007181201007387 */ /* 0x0001e80000100800 */
[----:B------:R1:W-:Y:S01]  /*14d70*/  STL [R1+0x6f4], R13 ;  /* 0x0006f40d01007387 */ /* 0x0003e20000100800 */
[----:B0-----:R-:W-:-:S02]  /*14d80*/  IADD3 R18, P1, R26, R3, RZ ;  /* 0x000000031a127210 */ /* 0x001fc40007f3e0ff */
[-C--:B-1----:R-:W-:Y:S02]  /*14d90*/  LEA.HI.X.SX32 R13, R28, R5.reuse, 0x1, P2 ;  /* 0x000000051c0d7211 */ /* 0x082fe400010f0eff */
[----:B------:R-:W5:Y:S04]  /*14da0*/  LDL.LU R28, [R1+0xc4] ;  /* 0x0000c400011c7983 */ /* 0x000f680000300800 */
[----:B------:R-:W-:Y:S04]  /*14db0*/  STL [R1+0x720], R18 ;  /* 0x0007201201007387 */ /* 0x000fe80000100800 */
[----:B------:R0:W-:Y:S02]  /*14dc0*/  STL [R1+0x6f8], R13 ;  /* 0x0006f80d01007387 */ /* 0x0001e40000100800 */
[----:B0-----:R-:W-:-:S02]  /*14dd0*/  LEA.HI.X.SX32 R13, R29, R5, 0x1, P3 ;  /* 0x000000051d0d7211 */ /* 0x001fc400018f0eff */
[----:B------:R-:W5:Y:S01]  /*14de0*/  LDL.LU R29, [R1+0xc8] ;  /* 0x0000c800011d7983 */ /* 0x000f620000300800 */
[----:B------:R-:W-:-:S05]  /*14df0*/  IADD3 R18, P2, R0, R3, RZ ;  /* 0x0000000300127210 */ /* 0x000fca0007f5e0ff */
[----:B------:R0:W-:Y:S04]  /*14e00*/  STL [R1+0x728], R18 ;  /* 0x0007281201007387 */ /* 0x0001e80000100800 */
[----:B------:R1:W-:Y:S01]  /*14e10*/  STL [R1+0x6fc], R13 ;  /* 0x0006fc0d01007387 */ /* 0x0003e20000100800 */
[----:B0-----:R-:W-:Y:S02]  /*14e20*/  IADD3 R18, P3, R11, R3, RZ ;  /* 0x000000030b127210 */ /* 0x001fe40007f7e0ff */
[-C--:B-1----:R-:W-:Y:S02]  /*14e30*/  LEA.HI.X.SX32 R13, R25, R5.reuse, 0x1, P4 ;  /* 0x00000005190d7211 */ /* 0x082fe400020f0eff */
[----:B------:R-:W5:Y:S04]  /*14e40*/  LDL.LU R25, [R1+0xcc] ;  /* 0x0000cc0001197983 */ /* 0x000f680000300800 */
[----:B------:R-:W-:Y:S04]  /*14e50*/  STL [R1+0x730], R18 ;  /* 0x0007301201007387 */ /* 0x000fe80000100800 */
[----:B------:R0:W-:Y:S02]  /*14e60*/  STL [R1+0x700], R13 ;  /* 0x0007000d01007387 */ /* 0x0001e40000100800 */
[----:B0-----:R-:W-:-:S02]  /*14e70*/  LEA.HI.X.SX32 R13, R24, R5, 0x1, P5 ;  /* 0x00000005180d7211 */ /* 0x001fc400028f0eff */
[----:B------:R-:W5:Y:S01]  /*14e80*/  LDL.LU R24, [R1+0xd0] ;  /* 0x0000d00001187983 */ /* 0x000f620000300800 */
[----:B---3--:R-:W-:-:S05]  /*14e90*/  IADD3 R18, P4, R10, R3, RZ ;  /* 0x000000030a127210 */ /* 0x008fca0007f9e0ff */
[----:B------:R0:W-:Y:S04]  /*14ea0*/  STL [R1+0x738], R18 ;  /* 0x0007381201007387 */ /* 0x0001e80000100800 */
[----:B------:R1:W-:Y:S01]  /*14eb0*/  STL [R1+0x704], R13 ;  /* 0x0007040d01007387 */ /* 0x0003e20000100800 */
[----:B0-----:R-:W-:Y:S02]  /*14ec0*/  IADD3 R18, P5, R9, R3, RZ ;  /* 0x0000000309127210 */ /* 0x001fe40007fbe0ff */
[----:B-1----:R-:W-:Y:S02]  /*14ed0*/  LEA.HI.X.SX32 R13, R23, R5, 0x1, P6 ;  /* 0x00000005170d7211 */ /* 0x002fe400030f0eff */
[----:B------:R-:W3:Y:S04]  /*14ee0*/  LDL.LU R23, [R1+0xd4] ;  /* 0x0000d40001177983 */ /* 0x000ee80000300800 */
[----:B------:R2:W-:Y:S04]  /*14ef0*/  STL [R1+0x740], R18 ;  /* 0x0007401201007387 */ /* 0x0005e80000100800 */
[----:B------:R0:W-:Y:S01]  /*14f00*/  STL [R1+0x70c], R13 ;  /* 0x00070c0d01007387 */ /* 0x0001e20000100800 */
[----:B--2---:R-:W-:-:S02]  /*14f10*/  IADD3 R18, P6, R8, R3, RZ ;  /* 0x0000000308127210 */ /* 0x004fc40007fde0ff */
[-C--:B0-----:R-:W-:Y:S02]  /*14f20*/  LEA.HI.X.SX32 R13, R22, R5.reuse, 0x1, P0 ;  /* 0x00000005160d7211 */ /* 0x081fe400000f0eff */
[----:B------:R-:W2:Y:S04]  /*14f30*/  LDL.LU R22, [R1+0xd8] ;  /* 0x0000d80001167983 */ /* 0x000ea80000300800 */
[----:B------:R-:W-:Y:S04]  /*14f40*/  STL [R1+0x748], R18 ;  /* 0x0007481201007387 */ /* 0x000fe80000100800 */
[----:B------:R0:W-:Y:S02]  /*14f50*/  STL [R1+0x714], R13 ;  /* 0x0007140d01007387 */ /* 0x0001e40000100800 */
[----:B0-----:R-:W-:-:S02]  /*14f60*/  LEA.HI.X.SX32 R13, R26, R5, 0x1, P1 ;  /* 0x000000051a0d7211 */ /* 0x001fc400008f0eff */
[----:B------:R-:W2:Y:S01]  /*14f70*/  LDL.LU R26, [R1+0xdc] ;  /* 0x0000dc00011a7983 */ /* 0x000ea20000300800 */
[----:B----4-:R-:W-:-:S05]  /*14f80*/  IADD3 R18, P0, R12, R3, RZ ;  /* 0x000000030c127210 */ /* 0x010fca0007f1e0ff */
[----:B------:R5:W-:Y:S04]  /*14f90*/  STL [R1+0x750], R18 ;  /* 0x0007501201007387 */ /* 0x000be80000100800 */
[----:B------:R0:W-:Y:S01]  /*14fa0*/  STL [R1+0x71c], R13 ;  /* 0x00071c0d01007387 */ /* 0x0001e20000100800 */
[----:B-----5:R-:W-:Y:S02]  /*14fb0*/  IADD3 R18, P1, R7, R3, RZ ;  /* 0x0000000307127210 */ /* 0x020fe40007f3e0ff */
[-C--:B0-----:R-:W-:Y:S02]  /*14fc0*/  LEA.HI.X.SX32 R13, R0, R5.reuse, 0x1, P2 ;  /* 0x00000005000d7211 */ /* 0x081fe400010f0eff */
[----:B------:R-:W4:Y:S04]  /*14fd0*/  LDL.LU R0, [R1+0xe0] ;  /* 0x0000e00001007983 */ /* 0x000f280000300800 */
[----:B------:R-:W-:Y:S04]  /*14fe0*/  STL [R1+0x758], R18 ;  /* 0x0007581201007387 */ /* 0x000fe80000100800 */
[----:B------:R0:W-:Y:S02]  /*14ff0*/  STL [R1+0x724], R13 ;  /* 0x0007240d01007387 */ /* 0x0001e40000100800 */
[----:B0-----:R-:W-:-:S02]  /*15000*/  LEA.HI.X.SX32 R13, R11, R5, 0x1, P3 ;  /* 0x000000050b0d7211 */ /* 0x001fc400018f0eff */
[----:B------:R-:W5:Y:S01]  /*15010*/  LDL.LU R11, [R1+0xe4] ;  /* 0x0000e400010b7983 */ /* 0x000f620000300800 */
[----:B------:R-:W-:-:S05]  /*15020*/  IADD3 R18, P2, R6, R3, RZ ;  /* 0x0000000306127210 */ /* 0x000fca0007f5e0ff */
        /* <DEDUP_REMOVED lines=35> */
[----:B------:R-:W-:Y:S04]  /*15260*/  STL [R1+0x798], R18 ;  /* 0x0007981201007387 */ /* 0x000fe80000100800 */
[----:B------:R0:W-:Y:S02]  /*15270*/  STL [R1+0x764], R13 ;  /* 0x0007640d01007387 */ /* 0x0001e40000100800 */
[----:B0-----:R-:W-:Y:S02]  /*15280*/  LEA.HI.X.SX32 R13, R27, R5, 0x1, P4 ;  /* 0x000000051b0d7211 */ /* 0x001fe400020f0eff */
[----:B--2---:R-:W-:Y:S01]  /*15290*/  IADD3 R18, P3, R22, R3, RZ ;  /* 0x0000000316127210 */ /* 0x004fe20007f7e0ff */
[----:B------:R-:W2:Y:S04]  /*152a0*/  LDL.LU R27, [R1+0x14c] ;  /* 0x00014c00011b7983 */ /* 0x000ea80000300800 */
[----:B------:R-:W-:Y:S04]  /*152b0*/  STL [R1+0x7a0], R18 ;  /* 0x0007a01201007387 */ /* 0x000fe80000100800 */
[----:B------:R0:W-:Y:S02]  /*152c0*/  STL [R1+0x76c], R13 ;  /* 0x00076c0d01007387 */ /* 0x0001e40000100800 */
[----:B0-----:R-:W-:-:S02]  /*152d0*/  LEA.HI.X.SX32 R13, R28, R5, 0x1, P5 ;  /* 0x000000051c0d7211 */ /* 0x001fc400028f0eff */
[----:B------:R-:W3:Y:S01]  /*152e0*/  LDL.LU R28, [R1+0x154] ;  /* 0x00015400011c7983 */ /* 0x000ee20000300800 */
[----:B------:R-:W-:-:S05]  /*152f0*/  IADD3 R18, P4, R26, R3, RZ ;  /* 0x000000031a127210 */ /* 0x000fca0007f9e0ff */
[----:B------:R-:W-:Y:S04]  /*15300*/  STL [R1+0x7a8], R18 ;  /* 0x0007a81201007387 */ /* 0x000fe80000100800 */
[----:B------:R0:W-:Y:S02]  /*15310*/  STL [R1+0x774], R13 ;  /* 0x0007740d01007387 */ /* 0x0001e40000100800 */
[----:B0-----:R-:W-:Y:S02]  /*15320*/  LEA.HI.X.SX32 R13, R29, R5, 0x1, P6 ;  /* 0x000000051d0d7211 */ /* 0x001fe400030f0eff */
[----:B------:R-:W3:Y:S01]  /*15330*/  LDL.LU R29, [R1+0x158] ;  /* 0x00015800011d7983 */ /* 0x000ee20000300800 */
        /* <DEDUP_REMOVED lines=45> */
[----:B--2---:R-:W-:-:S05]  /*15610*/  IADD3 R18, P0, R27, R3, RZ ;  /* 0x000000031b127210 */ /* 0x004fca0007f1e0ff */
[----:B------:R-:W-:Y:S04]  /*15620*/  STL [R1+0x7f8], R18 ;  /* 0x0007f81201007387 */ /* 0x000fe80000100800 */
[----:B------:R0:W-:Y:S02]  /*15630*/  STL [R1+0x7c4], R13 ;  /* 0x0007c40d01007387 */ /* 0x0001e40000100800 */
[----:B0-----:R-:W-:Y:S02]  /*15640*/  LEA.HI.X.SX32 R13, R8, R5, 0x1, P2 ;  /* 0x00000005080d7211 */ /* 0x001fe400010f0eff */
[----:B---3--:R-:W-:Y:S01]  /*15650*/  IADD3 R18, P1, R28, R3, RZ ;  /* 0x000000031c127210 */ /* 0x008fe20007f3e0ff */
        /* <DEDUP_REMOVED lines=71> */
[----:B------:R-:W-:Y:S04]  /*15ad0*/  STL [R1+0x870], R18 ;  /* 0x0008701201007387 */ /* 0x000fe80000100800 */
[----:B------:R0:W-:Y:S02]  /*15ae0*/  STL [R1+0x83c], R13 ;  /* 0x00083c0d01007387 */ /* 0x0001e40000100800 */
[----:B0-----:R-:W-:Y:S02]  /*15af0*/  LEA.HI.X.SX32 R13, R10, R5, 0x1, P3 ;  /* 0x000000050a0d7211 */ /* 0x001fe400018f0eff */
[----:B-----5:R-:W-:Y:S01]  /*15b00*/  IADD3 R18, P2, R2, R3, RZ ;  /* 0x0000000302127210 */ /* 0x020fe20007f5e0ff */
        /* <DEDUP_REMOVED lines=79> */
[-C--:B------:R-:W-:Y:S01]  /*16000*/  IADD3 R18, P4, R6, R3.reuse, RZ ;  /* 0x0000000306127210 */ /* 0x080fe20007f9e0ff */
        /* <DEDUP_REMOVED lines=64> */
[----:B------:R-:W-:Y:S01]  /*16410*/  IADD3 R18, P3, R9, R3, RZ ;  /* 0x0000000309127210 */ /* 0x000fe20007f7e0ff */
[----:B------:R-:W5:Y:S04]  /*16420*/  LDL.LU R23, [R1+0x31c] ;  /* 0x00031c0001177983 */ /* 0x000f680000300800 */
        /* <DEDUP_REMOVED lines=371> */
[----:B------:R0:W-:Y:S01]  /*17b60*/  STL [R1+0xb7c], R13 ;  /* 0x000b7c0d01007387 */ /* 0x0001e20000100800 */
[-C--:B------:R-:W-:Y:S02]  /*17b70*/  LEA.HI.X.SX32 R12, R12, R5.reuse, 0x1, P3 ;  /* 0x000000050c0c7211 */ /* 0x080fe400018f0eff */
[----:B0-----:R-:W-:Y:S02]  /*17b80*/  LEA.HI.X.SX32 R13, R8, R5, 0x1, P2 ;  /* 0x00000005080d7211 */ /* 0x001fe400010f0eff */
[----:B------:R-:W5:Y:S01]  /*17b90*/  LDL.LU R8, [R1+0x1bc] ;  /* 0x0001bc0001087983 */ /* 0x000f620000300800 */
[----:B--2---:R-:W-:-:S05]  /*17ba0*/  IADD3 R18, P1, R28, R3, RZ ;  /* 0x000000031c127210 */ /* 0x004fca0007f3e0ff */
[----:B------:R-:W-:Y:S04]  /*17bb0*/  STL [R1+0xbb8], R18 ;  /* 0x000bb81201007387 */ /* 0x000fe80000100800 */
[----:B------:R0:W-:Y:S04]  /*17bc0*/  STL [R1+0xb84], R13 ;  /* 0x000b840d01007387 */ /* 0x0001e80000100800 */
[----:B0-----:R-:W2:Y:S01]  /*17bd0*/  LDL.LU R13, [R1+0x1b8] ;  /* 0x0001b800010d7983 */ /* 0x001ea20000300800 */
[----:B---3--:R-:W-:-:S05]  /*17be0*/  IADD3 R18, P2, R29, R3, RZ ;  /* 0x000000031d127210 */ /* 0x008fca0007f5e0ff */
[----:B------:R-:W-:Y:S04]  /*17bf0*/  STL [R1+0xbc0], R18 ;  /* 0x000bc01201007387 */ /* 0x000fe80000100800 */
[----:B------:R0:W-:Y:S02]  /*17c00*/  STL [R1+0xb8c], R12 ;  /* 0x000b8c0c01007387 */ /* 0x0001e40000100800 */
[----:B0-----:R-:W-:Y:S02]  /*17c10*/  LEA.HI.X.SX32 R12, R7, R5, 0x1, P4 ;  /* 0x00000005070c7211 */ /* 0x001fe400020f0eff */
        /* <DEDUP_REMOVED lines=18> */
[----:B------:R0:W-:Y:S01]  /*17d40*/  STL [R1+0xbac], R12 ;  /* 0x000bac0c01007387 */ /* 0x0001e20000100800 */
[----:B------:R-:W-:-:S03]  /*17d50*/  LEA.HI.X.SX32 R19, R28, R5, 0x1, P1 ;  /* 0x000000051c137211 */ /* 0x000fc600008f0eff */
[----:B0-----:R-:W5:Y:S01]  /*17d60*/  LDL.LU R12, [R1+0x1a4] ;  /* 0x0001a400010c7983 */ /* 0x001f620000300800 */
[----:B------:R-:W-:-:S05]  /*17d70*/  IADD3 R18, P0, R26, R3, RZ ;  /* 0x000000031a127210 */ /* 0x000fca0007f1e0ff */
[----:B------:R-:W-:Y:S04]  /*17d80*/  STL [R1+0xbe8], R18 ;  /* 0x000be81201007387 */ /* 0x000fe80000100800 */
[----:B------:R0:W-:Y:S04]  /*17d90*/  STL [R1+0xbb4], R19 ;  /* 0x000bb41301007387 */ /* 0x0001e80000100800 */
[----:B------:R-:W5:Y:S01]  /*17da0*/  LDL.LU R28, [R1+0x1a0] ;  /* 0x0001a000011c7983 */ /* 0x000f620000300800 */
[----:B0-----:R-:W-:Y:S02]  /*17db0*/  LEA.HI.X.SX32 R19, R29, R5, 0x1, P2 ;  /* 0x000000051d137211 */ /* 0x001fe400010f0eff */
        /* <DEDUP_REMOVED lines=24> */
[-C--:B0-----:R-:W-:Y:S02]  /*17f40*/  LEA.HI.X.SX32 R19, R26, R5.reuse, 0x1, P0 ;  /* 0x000000051a137211 */ /* 0x081fe400000f0eff */
[----:B------:R-:W-:-:S02]  /*17f50*/  LEA.HI.X.SX32 R0, R0, R5, 0x1, P1 ;  /* 0x0000000500007211 */ /* 0x000fc400008f0eff */
[----:B--2---:R-:W-:-:S05]  /*17f60*/  IADD3 R18, P6, R13, R3, RZ ;  /* 0x000000030d127210 */ /* 0x004fca0007fde0ff */
[----:B------:R3:W-:Y:S04]  /*17f70*/  STL [R1+0xc18], R18 ;  /* 0x000c181201007387 */ /* 0x0007e80000100800 */
[----:B------:R0:W-:Y:S04]  /*17f80*/  STL [R1+0xbe4], R19 ;  /* 0x000be41301007387 */ /* 0x0001e80000100800 */
[----:B------:R-:W2:Y:S01]  /*17f90*/  LDL.LU R26, [R1+0x17c] ;  /* 0x00017c00011a7983 */ /* 0x000ea20000300800 */
[----:B---3--:R-:W-:-:S05]  /*17fa0*/  IADD3 R18, P0, R7, R3, RZ ;  /* 0x0000000307127210 */ /* 0x008fca0007f1e0ff */
[----:B------:R-:W-:Y:S04]  /*17fb0*/  STL [R1+0xc20], R18 ;  /* 0x000c201201007387 */ /* 0x000fe80000100800 */
[----:B------:R1:W-:Y:S01]  /*17fc0*/  STL [R1+0xbec], R0 ;  /* 0x000bec0001007387 */ /* 0x0003e20000100800 */
[----:B0-----:R-:W-:-:S03]  /*17fd0*/  LEA.HI.X.SX32 R19, R11, R5, 0x1, P2 ;  /* 0x000000050b137211 */ /* 0x001fc600010f0eff */
[----:B-1----:R-:W3:Y:S01]  /*17fe0*/  LDL.LU R0, [R1+0x174] ;  /* 0x0001740001007983 */ /* 0x002ee20000300800 */
[----:B------:R-:W-:-:S05]  /*17ff0*/  IADD3 R18, P1, R6, R3, RZ ;  /* 0x0000000306127210 */ /* 0x000fca0007f3e0ff */
[----:B------:R4:W-:Y:S04]  /*18000*/  STL [R1+0xc28], R18 ;  /* 0x000c281201007387 */ /* 0x0009e80000100800 */
[----:B------:R-:W3:Y:S04]  /*18010*/  LDL.LU R11, [R1+0x150] ;  /* 0x00015000010b7983 */ /* 0x000ee80000300800 */
[----:B------:R0:W-:Y:S01]  /*18020*/  STL [R1+0xbf4], R19 ;  /* 0x000bf41301007387 */ /* 0x0001e20000100800 */
[----:B----4-:R-:W-:Y:S02]  /*18030*/  IADD3 R18, P2, R2, R3, RZ ;  /* 0x0000000302127210 */ /* 0x010fe40007f5e0ff */
[----:B0-----:R-:W-:-:S03]  /*18040*/  LEA.HI.X.SX32 R19, R10, R5, 0x1, P3 ;  /* 0x000000050a137211 */ /* 0x001fc600018f0eff */
[----:B------:R5:W-:Y:S04]  /*18050*/  STL [R1+0xc30], R18 ;  /* 0x000c301201007387 */ /* 0x000be80000100800 */
[----:B------:R-:W4:Y:S04]  /*18060*/  LDL.LU R10, [R1+0x148] ;  /* 0x00014800010a7983 */ /* 0x000f280000300800 */
[----:B------:R0:W-:Y:S01]  /*18070*/  STL [R1+0xbfc], R19 ;  /* 0x000bfc1301007387 */ /* 0x0001e20000100800 */
[----:B-----5:R-:W-:Y:S02]  /*18080*/  IADD3 R18, P3, R27, R3, RZ ;  /* 0x000000031b127210 */ /* 0x020fe40007f7e0ff */
[----:B0-----:R-:W-:-:S03]  /*18090*/  LEA.HI.X.SX32 R19, R9, R5, 0x1, P4 ;  /* 0x0000000509137211 */ /* 0x001fc600020f0eff */
[----:B------:R0:W-:Y:S04]  /*180a0*/  STL [R1+0xc38], R18 ;  /* 0x000c381201007387 */ /* 0x0001e80000100800 */
[----:B------:R-:W5:Y:S04]  /*180b0*/  LDL.LU R9, [R1+0x144] ;  /* 0x0001440001097983 */ /* 0x000f680000300800 */
[----:B------:R1:W-:Y:S01]  /*180c0*/  STL [R1+0xc04], R19 ;  /* 0x000c041301007387 */ /* 0x0003e20000100800 */
[----:B0-----:R-:W-:Y:S02]  /*180d0*/  IADD3 R18, P4, R12, R3, RZ ;  /* 0x000000030c127210 */ /* 0x001fe40007f9e0ff */
[----:B-1----:R-:W-:-:S03]  /*180e0*/  LEA.HI.X.SX32 R19, R8, R5, 0x1, P5 ;  /* 0x0000000508137211 */ /* 0x002fc600028f0eff */
[----:B------:R0:W-:Y:S04]  /*180f0*/  STL [R1+0xc40], R18 ;  /* 0x000c401201007387 */ /* 0x0001e80000100800 */
[----:B------:R-:W5:Y:S04]  /*18100*/  LDL.LU R8, [R1+0x140] ;  /* 0x0001400001087983 */ /* 0x000f680000300800 */
[----:B------:R1:W-:Y:S01]  /*18110*/  STL [R1+0xc0c], R19 ;  /* 0x000c0c1301007387 */ /* 0x0003e20000100800 */
[----:B0-----:R-:W-:Y:S02]  /*18120*/  IADD3 R18, P5, R28, R3, RZ ;  /* 0x000000031c127210 */ /* 0x001fe40007fbe0ff */
[----:B-1----:R-:W-:-:S03]  /*18130*/  LEA.HI.X.SX32 R19, R13, R5, 0x1, P6 ;  /* 0x000000050d137211 */ /* 0x002fc600030f0eff */
[----:B------:R0:W-:Y:S01]  /*18140*/  STL [R1+0xc48], R18 ;  /* 0x000c481201007387 */ /* 0x0001e20000100800 */
[----:B------:R-:W-:-:S03]  /*18150*/  LEA.HI.X.SX32 R13, R7, R5, 0x1, P0 ;  /* 0x00000005070d7211 */ /* 0x000fc600000f0eff */
[----:B------:R-:W-:Y:S04]  /*18160*/  STL [R1+0xc14], R19 ;  /* 0x000c141301007387 */ /* 0x000fe80000100800 */
[----:B------:R-:W5:Y:S01]  /*18170*/  LDL.LU R7, [R1+0x13c] ;  /* 0x00013c0001077983 */ /* 0x000f620000300800 */
[----:B0-----:R-:W-:-:S05]  /*18180*/  IADD3 R18, P6, R29, R3, RZ ;  /* 0x000000031d127210 */ /* 0x001fca0007fde0ff */
        /* <DEDUP_REMOVED lines=20> */
[----:B------:R0:W-:Y:S04]  /*182d0*/  STL [R1+0xc70], R18 ;  /* 0x000c701201007387 */ /* 0x0001e80000100800 */
[----:B------:R-:W-:Y:S01]  /*182e0*/  STL [R1+0xc3c], R12 ;  /* 0x000c3c0c01007387 */ /* 0x000fe20000100800 */
[----:B0-----:R-:W-:Y:S02]  /*182f0*/  LEA.HI.X.SX32 R18, R28, R5, 0x1, P5 ;  /* 0x000000051c127211 */ /* 0x001fe400028f0eff */
[----:B--2---:R-:W-:-:S05]  /*18300*/  IADD3 R19, P4, R26, R3, RZ ;  /* 0x000000031a137210 */ /* 0x004fca0007f9e0ff */
[----:B------:R-:W-:Y:S04]  /*18310*/  STL [R1+0xc78], R19 ;  /* 0x000c781301007387 */ /* 0x000fe80000100800 */
[----:B------:R-:W2:Y:S04]  /*18320*/  LDL.LU R28, [R1+0x128] ;  /* 0x00012800011c7983 */ /* 0x000ea80000300800 */
[----:B------:R0:W-:Y:S02]  /*18330*/  STL [R1+0xc44], R18 ;  /* 0x000c441201007387 */ /* 0x0001e40000100800 */
[----:B0-----:R-:W-:-:S02]  /*18340*/  LEA.HI.X.SX32 R18, R29, R5, 0x1, P6 ;  /* 0x000000051d127211 */ /* 0x001fc400030f0eff */
[----:B---3--:R-:W-:-:S05]  /*18350*/  IADD3 R12, P5, R0, R3, RZ ;  /* 0x00000003000c7210 */ /* 0x008fca0007fbe0ff */
[----:B------:R0:W-:Y:S04]  /*18360*/  STL [R1+0xc80], R12 ;  /* 0x000c800c01007387 */ /* 0x0001e80000100800 */
[----:B------:R-:W3:Y:S01]  /*18370*/  LDL.LU R29, [R1+0x124] ;  /* 0x00012400011d7983 */ /* 0x000ee20000300800 */
[----:B0-----:R-:W-:-:S03]  /*18380*/  IADD3 R12, P6, R11, R3, RZ ;  /* 0x000000030b0c7210 */ /* 0x001fc60007fde0ff */
[----:B------:R-:W-:Y:S04]  /*18390*/  STL [R1+0xc4c], R18 ;  /* 0x000c4c1201007387 */ /* 0x000fe80000100800 */
[----:B------:R0:W-:Y:S01]  /*183a0*/  STL [R1+0xc88], R12 ;  /* 0x000c880c01007387 */ /* 0x0001e20000100800 */
[----:B------:R-:W-:-:S03]  /*183b0*/  LEA.HI.X.SX32 R19, R25, R5, 0x1, P0 ;  /* 0x0000000519137211 */ /* 0x000fc600000f0eff */
[----:B0-----:R-:W3:Y:S01]  /*183c0*/  LDL.LU R12, [R1+0x120] ;  /* 0x00012000010c7983 */ /* 0x001ee20000300800 */
[----:B----4-:R-:W-:-:S03]  /*183d0*/  IADD3 R18, P0, R10, R3, RZ ;  /* 0x000000030a127210 */ /* 0x010fc60007f1e0ff */
[----:B------:R0:W-:Y:S04]  /*183e0*/  STL [R1+0xc54], R19 ;  /* 0x000c541301007387 */ /* 0x0001e80000100800 */
[----:B------:R5:W-:Y:S04]  /*183f0*/  STL [R1+0xc90], R18 ;  /* 0x000c901201007387 */ /* 0x000be80000100800 */
[----:B------:R-:W4:Y:S01]  /*18400*/  LDL.LU R25, [R1+0x11c] ;  /* 0x00011c0001197983 */ /* 0x000f220000300800 */
[----:B0-----:R-:W-:-:S05]  /*18410*/  LEA.HI.X.SX32 R19, R24, R5, 0x1, P1 ;  /* 0x0000000518137211 */ /* 0x001fca00008f0eff */
[----:B------:R0:W-:Y:S01]  /*18420*/  STL [R1+0xc5c], R19 ;  /* 0x000c5c1301007387 */ /* 0x0001e20000100800 */
[----:B-----5:R-:W-:-:S05]  /*18430*/  IADD3 R18, P1, R9, R3, RZ ;  /* 0x0000000309127210 */ /* 0x020fca0007f3e0ff */
[----:B------:R1:W-:Y:S04]  /*18440*/  STL [R1+0xc98], R18 ;  /* 0x000c981201007387 */ /* 0x0003e80000100800 */
[----:B------:R-:W5:Y:S01]  /*18450*/  LDL.LU R24, [R1+0x118] ;  /* 0x0001180001187983 */ /* 0x000f620000300800 */
[----:B0-----:R-:W-:-:S05]  /*18460*/  LEA.HI.X.SX32 R19, R23, R5, 0x1, P2 ;  /* 0x0000000517137211 */ /* 0x001fca00010f0eff */
[----:B------:R0:W-:Y:S01]  /*18470*/  STL [R1+0xc64], R19 ;  /* 0x000c641301007387 */ /* 0x0001e20000100800 */
[----:B-1----:R-:W-:-:S05]  /*18480*/  IADD3 R18, P2, R8, R3, RZ ;  /* 0x0000000308127210 */ /* 0x002fca0007f5e0ff */
[----:B------:R1:W-:Y:S04]  /*18490*/  STL [R1+0xca0], R18 ;  /* 0x000ca01201007387 */ /* 0x0003e80000100800 */
[----:B------:R-:W5:Y:S01]  /*184a0*/  LDL.LU R23, [R1+0x114] ;  /* 0x0001140001177983 */ /* 0x000f620000300800 */
[----:B0-----:R-:W-:-:S05]  /*184b0*/  LEA.HI.X.SX32 R19, R22, R5, 0x1, P3 ;  /* 0x0000000516137211 */ /* 0x001fca00018f0eff */
[----:B------:R0:W-:Y:S04]  /*184c0*/  STL [R1+0xc6c], R19 ;  /* 0x000c6c1301007387 */ /* 0x0001e80000100800 */
[----:B------:R-:W5:Y:S01]  /*184d0*/  LDL.LU R22, [R1+0x110] ;  /* 0x0001100001167983 */ /* 0x000f620000300800 */
[----:B-1----:R-:W-:Y:S02]  /*184e0*/  IADD3 R18, P3, R7, R3, RZ ;  /* 0x0000000307127210 */ /* 0x002fe40007f7e0ff */
[----:B0-----:R-:W-:-:S03]  /*184f0*/  LEA.HI.X.SX32 R19, R26, R5, 0x1, P4 ;  /* 0x000000051a137211 */ /* 0x001fc600020f0eff */
[----:B------:R0:W-:Y:S04]  /*18500*/  STL [R1+0xca8], R18 ;  /* 0x000ca81201007387 */ /* 0x0001e80000100800 */
[----:B------:R-:W-:Y:S04]  /*18510*/  STL [R1+0xc74], R19 ;  /* 0x000c741301007387 */ /* 0x000fe80000100800 */
[----:B------:R-:W5:Y:S01]  /*18520*/  LDL.LU R26, [R1+0x10c] ;  /* 0x00010c00011a7983 */ /* 0x000f620000300800 */
[----:B------:R-:W-:Y:S02]  /*18530*/  LEA.HI.X.SX32 R0, R0, R5, 0x1, P5 ;  /* 0x0000000500007211 */ /* 0x000fe400028f0eff */
[----:B0-----:R-:W-:-:S05]  /*18540*/  IADD3 R18, P4, R6, R3, RZ ;  /* 0x0000000306127210 */ /* 0x001fca0007f9e0ff */
[----:B------:R0:W-:Y:S04]  /*18550*/  STL [R1+0xcb0], R18 ;  /* 0x000cb01201007387 */ /* 0x0001e80000100800 */
[----:B------:R1:W-:Y:S01]  /*18560*/  STL [R1+0xc7c], R0 ;  /* 0x000c7c0001007387 */ /* 0x0003e20000100800 */
[----:B0-----:R-:W-:-:S03]  /*18570*/  LEA.HI.X.SX32 R18, R11, R5, 0x1, P6 ;  /* 0x000000050b127211 */ /* 0x001fc600030f0eff */
[----:B-1----:R-:W5:Y:S01]  /*18580*/  LDL.LU R0, [R1+0x108] ;  /* 0x0001080001007983 */ /* 0x002f620000300800 */
[----:B------:R-:W-:-:S05]  /*18590*/  IADD3 R19, P5, R2, R3, RZ ;  /* 0x0000000302137210 */ /* 0x000fca0007fbe0ff */
        /* <DEDUP_REMOVED lines=10> */
[----:B------:R-:W-:Y:S04]  /*18640*/  STL [R1+0xcc8], R19 ;  /* 0x000cc81301007387 */ /* 0x000fe80000100800 */
[----:B------:R-:W5:Y:S04]  /*18650*/  LDL.LU R9, [R1+0x84] ;  /* 0x0000840001097983 */ /* 0x000f680000300800 */
[----:B------:R0:W-:Y:S02]  /*18660*/  STL [R1+0xc94], R18 ;  /* 0x000c941201007387 */ /* 0x0001e40000100800 */
[----:B0-----:R-:W-:-:S02]  /*18670*/  LEA.HI.X.SX32 R18, R8, R5, 0x1, P2 ;  /* 0x0000000508127211 */ /* 0x001fc400010f0eff */
[----:B------:R-:W5:Y:S01]  /*18680*/  LDL.LU R8, [R1+0x70] ;  /* 0x0000700001087983 */ /* 0x000f620000300800 */
[----:B--2---:R-:W-:-:S05]  /*18690*/  IADD3 R19, P1, R28, R3, RZ ;  /* 0x000000031c137210 */ /* 0x004fca0007f3e0ff */
[----:B------:R-:W-:Y:S04]  /*186a0*/  STL [R1+0xcd0], R19 ;  /* 0x000cd01301007387 */ /* 0x000fe80000100800 */
[----:B------:R0:W-:Y:S02]  /*186b0*/  STL [R1+0xc9c], R18 ;  /* 0x000c9c1201007387 */ /* 0x0001e40000100800 */
[----:B0-----:R-:W-:Y:S02]  /*186c0*/  LEA.HI.X.SX32 R18, R7, R5, 0x1, P3 ;  /* 0x0000000507127211 */ /* 0x001fe400018f0eff */
[----:B------:R-:W2:Y:S01]  /*186d0*/  LDL.LU R7, [R1+0x6c] ;  /* 0x00006c0001077983 */ /* 0x000ea20000300800 */
        /* <DEDUP_REMOVED lines=14> */
[----:B0-----:R-:W-:-:S03]  /*187c0*/  LEA.HI.X.SX32 R19, R27, R5, 0x1, P6 ;  /* 0x000000051b137211 */ /* 0x001fc600030f0eff */
[----:B------:R-:W-:Y:S04]  /*187d0*/  STL [R1+0xcf0], R20 ;  /* 0x000cf01401007387 */ /* 0x000fe80000100800 */
[----:B------:R-:W4:Y:S04]  /*187e0*/  LDL.LU R27, [R1+0x60] ;  /* 0x00006000011b7983 */ /* 0x000f280000300800 */
[----:B------:R0:W-:Y:S01]  /*187f0*/  STL [R1+0xcbc], R19 ;  /* 0x000cbc1301007387 */ /* 0x0001e20000100800 */
[----:B-1----:R-:W-:Y:S02]  /*18800*/  IADD3 R18, P6, R23, R3, RZ ;  /* 0x0000000317127210 */ /* 0x002fe40007fde0ff */
[----:B0-----:R-:W-:-:S03]  /*18810*/  LEA.HI.X.SX32 R19, R13, R5, 0x1, P0 ;  /* 0x000000050d137211 */ /* 0x001fc600000f0eff */
[----:B------:R0:W-:Y:S01]  /*18820*/  STL [R1+0xcf8], R18 ;  /* 0x000cf81201007387 */ /* 0x0001e20000100800 */
[----:B------:R-:W-:-:S03]  /*18830*/  LEA.HI.X.SX32 R13, R28, R5, 0x1, P1 ;  /* 0x000000051c0d7211 */ /* 0x000fc600008f0eff */
[----:B------:R1:W-:Y:S04]  /*18840*/  STL [R1+0xcc4], R19 ;  /* 0x000cc41301007387 */ /* 0x0003e80000100800 */
[----:B------:R-:W5:Y:S01]  /*18850*/  LDL.LU R28, [R1+0x5c] ;  /* 0x00005c00011c7983 */ /* 0x000f620000300800 */
[----:B0-----:R-:W-:-:S05]  /*18860*/  IADD3 R18, P0, R22, R3, RZ ;  /* 0x0000000316127210 */ /* 0x001fca0007f1e0ff */
[----:B------:R0:W-:Y:S01]  /*18870*/  STL [R1+0xd00], R18 ;  /* 0x000d001201007387 */ /* 0x0001e20000100800 */
[----:B-1----:R-:W-:-:S03]  /*18880*/  IADD3 R19, P1, R26, R3, RZ ;  /* 0x000000031a137210 */ /* 0x002fc60007f3e0ff */
[----:B------:R-:W-:Y:S01]  /*18890*/  STL [R1+0xccc], R13 ;  /* 0x000ccc0d01007387 */ /* 0x000fe20000100800 */
[----:B0-----:R-:W-:-:S03]  /*188a0*/  LEA.HI.X.SX32 R18, R29, R5, 0x1, P2 ;  /* 0x000000051d127211 */ /* 0x001fc600010f0eff */
[----:B------:R-:W-:Y:S04]  /*188b0*/  STL [R1+0xd08], R19 ;  /* 0x000d081301007387 */ /* 0x000fe80000100800 */
[----:B------:R-:W5:Y:S04]  /*188c0*/  LDL.LU R29, [R1+0x58] ;  /* 0x00005800011d7983 */ /* 0x000f680000300800 */
[----:B------:R0:W-:Y:S02]  /*188d0*/  STL [R1+0xcd4], R18 ;  /* 0x000cd41201007387 */ /* 0x0001e40000100800 */
[----:B0-----:R-:W-:-:S02]  /*188e0*/  LEA.HI.X.SX32 R18, R12, R5, 0x1, P3 ;  /* 0x000000050c127211 */ /* 0x001fc400018f0eff */
[----:B------:R-:W-:Y:S02]  /*188f0*/  LEA.HI.X.SX32 R12, R25, R5, 0x1, P4 ;  /* 0x00000005190c7211 */ /* 0x000fe400020f0eff */
[----:B------:R-:W-:-:S05]  /*18900*/  IADD3 R13, P2, R0, R3, RZ ;  /* 0x00000003000d7210 */ /* 0x000fca0007f5e0ff */
[----:B------:R0:W-:Y:S04]  /*18910*/  STL [R1+0xd10], R13 ;  /* 0x000d100d01007387 */ /* 0x0001e80000100800 */
[----:B------:R-:W-:Y:S04]  /*18920*/  STL [R1+0xcdc], R18 ;  /* 0x000cdc1201007387 */ /* 0x000fe80000100800 */
[----:B------:R-:W5:Y:S01]  /*18930*/  LDL.LU R25, [R1+0x54] ;  /* 0x0000540001197983 */ /* 0x000f620000300800 */
[----:B0-----:R-:W-:-:S05]  /*18940*/  IADD3 R13, P3, R11, R3, RZ ;  /* 0x000000030b0d7210 */ /* 0x001fca0007f7e0ff */
[----:B------:R0:W-:Y:S04]  /*18950*/  STL [R1+0xd18], R13 ;  /* 0x000d180d01007387 */ /* 0x0001e80000100800 */
[----:B------:R-:W-:Y:S01]  /*18960*/  STL [R1+0xce4], R12 ;  /* 0x000ce40c01007387 */ /* 0x000fe20000100800 */
[----:B0-----:R-:W-:Y:S02]  /*18970*/  LEA.HI.X.SX32 R13, R24, R5, 0x1, P5 ;  /* 0x00000005180d7211 */ /* 0x001fe400028f0eff */
[----:B------:R-:W-:-:S05]  /*18980*/  IADD3 R18, P4, R10, R3, RZ ;  /* 0x000000030a127210 */ /* 0x000fca0007f9e0ff */
[----:B------:R0:W-:Y:S04]  /*18990*/  STL [R1+0xd20], R18 ;  /* 0x000d201201007387 */ /* 0x0001e80000100800 */
[----:B------:R-:W5:Y:S01]  /*189a0*/  LDL.LU R24, [R1+0x50] ;  /* 0x0000500001187983 */ /* 0x000f620000300800 */
[----:B0-----:R-:W-:-:S03]  /*189b0*/  LEA.HI.X.SX32 R18, R23, R5, 0x1, P6 ;  /* 0x0000000517127211 */ /* 0x001fc600030f0eff */
[----:B------:R0:W-:Y:S01]  /*189c0*/  STL [R1+0xcec], R13 ;  /* 0x000cec0d01007387 */ /* 0x0001e20000100800 */
[----:B------:R-:W-:-:S05]  /*189d0*/  IADD3 R12, P5, R9, R3, RZ ;  /* 0x00000003090c7210 */ /* 0x000fca0007fbe0ff */
[----:B------:R1:W-:Y:S01]  /*189e0*/  STL [R1+0xd28], R12 ;  /* 0x000d280c01007387 */ /* 0x0003e20000100800 */
[----:B0-----:R-:W-:-:S03]  /*189f0*/  LEA.HI.X.SX32 R13, R22, R5, 0x1, P0 ;  /* 0x00000005160d7211 */ /* 0x001fc600000f0eff */
[----:B------:R-:W-:Y:S04]  /*18a00*/  STL [R1+0xcf4], R18 ;  /* 0x000cf41201007387 */ /* 0x000fe80000100800 */
[----:B------:R-:W5:Y:S01]  /*18a10*/  LDL.LU R23, [R1+0x4c] ;  /* 0x00004c0001177983 */ /* 0x000f620000300800 */
[----:B-1----:R-:W-:-:S05]  /*18a20*/  IADD3 R12, P6, R8, R3, RZ ;  /* 0x00000003080c7210 */ /* 0x002fca0007fde0ff */
[----:B------:R-:W-:Y:S04]  /*18a30*/  STL [R1+0xd30], R12 ;  /* 0x000d300c01007387 */ /* 0x000fe80000100800 */
[----:B------:R0:W-:Y:S04]  /*18a40*/  STL [R1+0xcfc], R13 ;  /* 0x000cfc0d01007387 */ /* 0x0001e80000100800 */
[----:B------:R-:W5:Y:S01]  /*18a50*/  LDL.LU R22, [R1+0x48] ;  /* 0x0000480001167983 */ /* 0x000f620000300800 */
[-C--:B0-----:R-:W-:Y:S02]  /*18a60*/  LEA.HI.X.SX32 R13, R26, R5.reuse, 0x1, P1 ;  /* 0x000000051a0d7211 */ /* 0x081fe400008f0eff */
[----:B------:R-:W-:-:S02]  /*18a70*/  LEA.HI.X.SX32 R0, R0, R5, 0x1, P2 ;  /* 0x0000000500007211 */ /* 0x000fc400010f0eff */
[----:B------:R-:W-:Y:S02]  /*18a80*/  LEA.HI.X.SX32 R10, R10, R5, 0x1, P4 ;  /* 0x000000050a0a7211 */ /* 0x000fe400020f0eff */
[----:B--2---:R-:W-:-:S05]  /*18a90*/  IADD3 R12, P0, R7, R3, RZ ;  /* 0x00000003070c7210 */ /* 0x004fca0007f1e0ff */
[----:B------:R3:W-:Y:S04]  /*18aa0*/  STL [R1+0xd38], R12 ;  /* 0x000d380c01007387 */ /* 0x0007e80000100800 */
[----:B------:R-:W-:Y:S04]  /*18ab0*/  STL [R1+0xd04], R13 ;  /* 0x000d040d01007387 */ /* 0x000fe80000100800 */
[----:B------:R-:W2:Y:S01]  /*18ac0*/  LDL.LU R26, [R1+0x44] ;  /* 0x00004400011a7983 */ /* 0x000ea20000300800 */
[----:B---3--:R-:W-:-:S05]  /*18ad0*/  IADD3 R12, P1, R6, R3, RZ ;  /* 0x00000003060c7210 */ /* 0x008fca0007f3e0ff */
[----:B------:R-:W-:Y:S04]  /*18ae0*/  STL [R1+0xd40], R12 ;  /* 0x000d400c01007387 */ /* 0x000fe80000100800 */
[----:B------:R0:W-:Y:S04]  /*18af0*/  STL [R1+0xd0c], R0 ;  /* 0x000d0c0001007387 */ /* 0x0001e80000100800 */
[----:B0-----:R-:W3:Y:S01]  /*18b00*/  LDL.LU R0, [R1+0x40] ;  /* 0x0000400001007983 */ /* 0x001ee20000300800 */
[----:B------:R-:W-:Y:S02]  /*18b10*/  IADD3 R13, P2, R2, R3, RZ ;  /* 0x00000003020d7210 */ /* 0x000fe40007f5e0ff */
[----:B------:R-:W-:-:S03]  /*18b20*/  LEA.HI.X.SX32 R12, R11, R5, 0x1, P3 ;  /* 0x000000050b0c7211 */ /* 0x000fc600018f0eff */
[----:B------:R-:W-:Y:S04]  /*18b30*/  STL [R1+0xd48], R13 ;  /* 0x000d480d01007387 */ /* 0x000fe80000100800 */
[----:B------:R-:W3:Y:S04]  /*18b40*/  LDL.LU R21, [R1+0x3c] ;  /* 0x00003c0001157983 */ /* 0x000ee80000300800 */
[----:B------:R-:W-:Y:S04]  /*18b50*/  STL [R1+0xd14], R12 ;  /* 0x000d140c01007387 */ /* 0x000fe80000100800 */
[----:B------:R-:W3:Y:S01]  /*18b60*/  LDL.LU R20, [R1+0x38] ;  /* 0x0000380001147983 */ /* 0x000ee20000300800 */
[----:B----4-:R-:W-:-:S05]  /*18b70*/  IADD3 R11, P3, R27, R3, RZ ;  /* 0x000000031b0b7210 */ /* 0x010fca0007f7e0ff */
[----:B------:R5:W-:Y:S04]  /*18b80*/  STL [R1+0xd50], R11 ;  /* 0x000d500b01007387 */ /* 0x000be80000100800 */
[----:B------:R-:W4:Y:S04]  /*18b90*/  LDL.LU R19, [R1+0x34] ;  /* 0x0000340001137983 */ /* 0x000f280000300800 */
[----:B------:R0:W-:Y:S04]  /*18ba0*/  STL [R1+0xd1c], R10 ;  /* 0x000d1c0a01007387 */ /* 0x0001e80000100800 */
[----:B------:R-:W4:Y:S01]  /*18bb0*/  LDL.LU R18, [R1+0x30] ;  /* 0x0000300001127983 */ /* 0x000f220000300800 */
[----:B-----5:R-:W-:-:S02]  /*18bc0*/  IADD3 R11, P4, R28, R3, RZ ;  /* 0x000000031c0b7210 */ /* 0x020fc40007f9e0ff */
[----:B0-----:R-:W-:-:S03]  /*18bd0*/  LEA.HI.X.SX32 R10, R9, R5, 0x1, P5 ;  /* 0x00000005090a7211 */ /* 0x001fc600028f0eff */
[----:B------:R0:W-:Y:S04]  /*18be0*/  STL [R1+0xd58], R11 ;  /* 0x000d580b01007387 */ /* 0x0001e80000100800 */
[----:B------:R-:W5:Y:S04]  /*18bf0*/  LDL.LU R13, [R1+0x2c] ;  /* 0x00002c00010d7983 */ /* 0x000f680000300800 */
[----:B------:R1:W-:Y:S04]  /*18c00*/  STL [R1+0xd24], R10 ;  /* 0x000d240a01007387 */ /* 0x0003e80000100800 */
[----:B------:R-:W5:Y:S01]  /*18c10*/  LDL.LU R12, [R1+0x28] ;  /* 0x00002800010c7983 */ /* 0x000f620000300800 */
[----:B------:R-:W-:-:S05]  /*18c20*/  IADD3 R9, P5, R29, R3, RZ ;  /* 0x000000031d097210 */ /* 0x000fca0007fbe0ff */
[----:B------:R-:W-:Y:S04]  /*18c30*/  STL [R1+0xd60], R9 ;  /* 0x000d600901007387 */ /* 0x000fe80000100800 */
[----:B0-----:R-:W5:Y:S01]  /*18c40*/  LDL.LU R11, [R1+0x24] ;  /* 0x00002400010b7983 */ /* 0x001f620000300800 */
[----:B------:R-:W-:-:S05]  /*18c50*/  LEA.HI.X.SX32 R8, R8, R5, 0x1, P6 ;  /* 0x0000000508087211 */ /* 0x000fca00030f0eff */
[----:B------:R0:W-:Y:S04]  /*18c60*/  STL [R1+0xd2c], R8 ;  /* 0x000d2c0801007387 */ /* 0x0001e80000100800 */
[----:B-1----:R-:W5:Y:S01]  /*18c70*/  LDL.LU R10, [R1+0x20] ;  /* 0x00002000010a7983 */ /* 0x002f620000300800 */
[----:B0-----:R-:W-:Y:S02]  /*18c80*/  LEA.HI.X.SX32 R8, R7, R5, 0x1, P0 ;  /* 0x0000000507087211 */ /* 0x001fe400000f0eff */
[----:B------:R-:W-:-:S05]  /*18c90*/  IADD3 R9, P6, R25, R3, RZ ;  /* 0x0000000319097210 */ /* 0x000fca0007fde0ff */
[----:B------:R0:W-:Y:S04]  /*18ca0*/  STL [R1+0xd68], R9 ;  /* 0x000d680901007387 */ /* 0x0001e80000100800 */
[----:B0-----:R-:W5:Y:S04]  /*18cb0*/  LDL.LU R9, [R1+0x18] ;  /* 0x0000180001097983 */ /* 0x001f680000300800 */
[----:B------:R0:W-:Y:S04]  /*18cc0*/  STL [R1+0xd34], R8 ;  /* 0x000d340801007387 */ /* 0x0001e80000100800 */
[----:B0-----:R-:W5:Y:S01]  /*18cd0*/  LDL.LU R8, [R1+0x14] ;  /* 0x0000140001087983 */ /* 0x001f620000300800 */
[----:B------:R-:W-:-:S05]  /*18ce0*/  IADD3 R7, P0, R24, R3, RZ ;  /* 0x0000000318077210 */ /* 0x000fca0007f1e0ff */
[----:B------:R0:W-:Y:S01]  /*18cf0*/  STL [R1+0xd70], R7 ;  /* 0x000d700701007387 */ /* 0x0001e20000100800 */
[-C--:B------:R-:W-:Y:S02]  /*18d00*/  LEA.HI.X.SX32 R2, R2, R5.reuse, 0x1, P2 ;  /* 0x0000000502027211 */ /* 0x080fe400010f0eff */
[----:B0-----:R-:W-:Y:S02]  /*18d10*/  LEA.HI.X.SX32 R7, R6, R5, 0x1, P1 ;  /* 0x0000000506077211 */ /* 0x001fe400008f0eff */
[----:B------:R-:W5:Y:S04]  /*18d20*/  LDL.LU R6, [R1+0x10] ;  /* 0x0000100001067983 */ /* 0x000f680000300800 */
[----:B------:R0:W-:Y:S02]  /*18d30*/  STL [R1+0xd3c], R7 ;  /* 0x000d3c0701007387 */ /* 0x0001e40000100800 */
[----:B0-----:R-:W-:-:S05]  /*18d40*/  IADD3 R7, P1, R23, R3, RZ ;  /* 0x0000000317077210 */ /* 0x001fca0007f3e0ff */
[----:B------:R0:W-:Y:S01]  /*18d50*/  STL [R1+0xd78], R7 ;  /* 0x000d780701007387 */ /* 0x0001e20000100800 */
[----:B------:R-:W-:-:S03]  /*18d60*/  LEA.HI.X.SX32 R27, R27, R5, 0x1, P3 ;  /* 0x000000051b1b7211 */ /* 0x000fc600018f0eff */
[----:B0-----:R-:W5:Y:S04]  /*18d70*/  LDL.LU R7, [R1+0x8] ;  /* 0x0000080001077983 */ /* 0x001f680000300800 */
[----:B------:R0:W-:Y:S02]  /*18d80*/  STL [R1+0xd44], R2 ;  /* 0x000d440201007387 */ /* 0x0001e40000100800 */
[----:B0-----:R-:W-:-:S05]  /*18d90*/  IADD3 R2, P2, R22, R3, RZ ;  /* 0x0000000316027210 */ /* 0x001fca0007f5e0ff */
[----:B------:R0:W-:Y:S01]  /*18da0*/  STL [R1+0xd80], R2 ;  /* 0x000d800201007387 */ /* 0x0001e20000100800 */
[----:B------:R-:W-:-:S03]  /*18db0*/  LEA.HI.X.SX32 R28, R28, R5, 0x1, P4 ;  /* 0x000000051c1c7211 */ /* 0x000fc600020f0eff */
[----:B0-----:R-:W5:Y:S04]  /*18dc0*/  LDL.LU R2, [R1+0x4] ;  /* 0x0000040001027983 */ /* 0x001f680000300800 */
[----:B------:R2:W-:Y:S01]  /*18dd0*/  STL [R1+0xd4c], R27 ;  /* 0x000d4c1b01007387 */ /* 0x0005e20000100800 */
[-C--:B------:R-:W-:Y:S02]  /*18de0*/  LEA.HI.X.SX32 R29, R29, R5.reuse, 0x1, P5 ;  /* 0x000000051d1d7211 */ /* 0x080fe400028f0eff */
[-C--:B------:R-:W-:Y:S02]  /*18df0*/  LEA.HI.X.SX32 R25, R25, R5.reuse, 0x1, P6 ;  /* 0x0000000519197211 */ /* 0x080fe400030f0eff */
[-C--:B------:R-:W-:Y:S02]  /*18e00*/  LEA.HI.X.SX32 R24, R24, R5.reuse, 0x1, P0 ;  /* 0x0000000518187211 */ /* 0x080fe400000f0eff */
[----:B------:R-:W-:-:S02]  /*18e10*/  LEA.HI.X.SX32 R23, R23, R5, 0x1, P1 ;  /* 0x0000000517177211 */ /* 0x000fc400008f0eff */
[----:B--2---:R-:W-:-:S05]  /*18e20*/  IADD3 R27, P3, R26, R3, RZ ;  /* 0x000000031a1b7210 */ /* 0x004fca0007f7e0ff */
[----:B------:R0:W-:Y:S04]  /*18e30*/  STL [R1+0xd88], R27 ;  /* 0x000d881b01007387 */ /* 0x0001e80000100800 */
[----:B0-----:R-:W2:Y:S04]  /*18e40*/  LDL.LU R27, [R1+0xf50] ;  /* 0x000f5000011b7983 */ /* 0x001ea80000300800 */
[----:B------:R3:W-:Y:S02]  /*18e50*/  STL [R1+0xd54], R28 ;  /* 0x000d541c01007387 */ /* 0x0007e40000100800 */
[----:B---3--:R-:W-:-:S05]  /*18e60*/  IADD3 R28, P4, R0, R3, RZ ;  /* 0x00000003001c7210 */ /* 0x008fca0007f9e0ff */
[----:B------:R0:W-:Y:S04]  /*18e70*/  STL [R1+0xd90], R28 ;  /* 0x000d901c01007387 */ /* 0x0001e80000100800 */
[----:B0-----:R-:W3:Y:S04]  /*18e80*/  LDL.LU R28, [R1+0xf4c] ;  /* 0x000f4c00011c7983 */ /* 0x001ee80000300800 */
[----:B------:R0:W-:Y:S02]  /*18e90*/  STL [R1+0xd5c], R29 ;  /* 0x000d5c1d01007387 */ /* 0x0001e40000100800 */
[----:B0-----:R-:W-:-:S05]  /*18ea0*/  IADD3 R29, P5, R21, R3, RZ ;  /* 0x00000003151d7210 */ /* 0x001fca0007fbe0ff */
[----:B------:R0:W-:Y:S04]  /*18eb0*/  STL [R1+0xd98], R29 ;  /* 0x000d981d01007387 */ /* 0x0001e80000100800 */
[----:B0-----:R-:W2:Y:S04]  /*18ec0*/  LDL.LU R29, [R1+0xf48] ;  /* 0x000f4800011d7983 */ /* 0x001ea80000300800 */
[----:B------:R0:W-:Y:S02]  /*18ed0*/  STL [R1+0xd64], R25 ;  /* 0x000d641901007387 */ /* 0x0001e40000100800 */
[----:B0-----:R-:W-:-:S05]  /*18ee0*/  IADD3 R25, P6, R20, R3, RZ ;  /* 0x0000000314197210 */ /* 0x001fca0007fde0ff */
[----:B------:R0:W-:Y:S04]  /*18ef0*/  STL [R1+0xda0], R25 ;  /* 0x000da01901007387 */ /* 0x0001e80000100800 */
[----:B0-----:R-:W3:Y:S04]  /*18f00*/  LDL.LU R25, [R1+0xf44] ;  /* 0x000f440001197983 */ /* 0x001ee80000300800 */
[----:B------:R4:W-:Y:S02]  /*18f10*/  STL [R1+0xd6c], R24 ;  /* 0x000d6c1801007387 */ /* 0x0009e40000100800 */
[----:B----4-:R-:W-:-:S05]  /*18f20*/  IADD3 R24, P0, R19, R3, RZ ;  /* 0x0000000313187210 */ /* 0x010fca0007f1e0ff */
[----:B------:R0:W-:Y:S01]  /*18f30*/  STL [R1+0xda8], R24 ;  /* 0x000da81801007387 */ /* 0x0001e20000100800 */
[----:B------:R-:W-:-:S03]  /*18f40*/  LEA.HI.X.SX32 R22, R22, R5, 0x1, P2 ;  /* 0x0000000516167211 */ /* 0x000fc600010f0eff */
[----:B0-----:R-:W4:Y:S04]  /*18f50*/  LDL.LU R24, [R1+0xf40] ;  /* 0x000f400001187983 */ /* 0x001f280000300800 */
[----:B------:R0:W-:Y:S02]  /*18f60*/  STL [R1+0xd74], R23 ;  /* 0x000d741701007387 */ /* 0x0001e40000100800 */
[----:B0-----:R-:W-:-:S05]  /*18f70*/  IADD3 R23, P1, R18, R3, RZ ;  /* 0x0000000312177210 */ /* 0x001fca0007f3e0ff */
[----:B------:R0:W-:Y:S01]  /*18f80*/  STL [R1+0xdb0], R23 ;  /* 0x000db01701007387 */ /* 0x0001e20000100800 */
[----:B------:R-:W-:-:S03]  /*18f90*/  LEA.HI.X.SX32 R26, R26, R5, 0x1, P3 ;  /* 0x000000051a1a7211 */ /* 0x000fc600018f0eff */
[----:B0-----:R-:W2:Y:S04]  /*18fa0*/  LDL.LU R23, [R1+0xf3c] ;  /* 0x000f3c0001177983 */ /* 0x001ea80000300800 */
[----:B------:R5:W-:Y:S02]  /*18fb0*/  STL [R1+0xd7c], R22 ;  /* 0x000d7c1601007387 */ /* 0x000be40000100800 */
[----:B-----5:R-:W-:-:S05]  /*18fc0*/  IADD3 R22, P2, R13, R3, RZ ;  /* 0x000000030d167210 */ /* 0x020fca0007f5e0ff */
[----:B------:R0:W-:Y:S01]  /*18fd0*/  STL [R1+0xdb8], R22 ;  /* 0x000db81601007387 */ /* 0x0001e20000100800 */
[----:B------:R-:W-:-:S03]  /*18fe0*/  LEA.HI.X.SX32 R0, R0, R5, 0x1, P4 ;  /* 0x0000000500007211 */ /* 0x000fc600020f0eff */
[----:B0-----:R-:W5:Y:S04]  /*18ff0*/  LDL.LU R22, [R1+0xf38] ;  /* 0x000f380001167983 */ /* 0x001f680000300800 */
[----:B------:R0:W-:Y:S02]  /*19000*/  STL [R1+0xd84], R26 ;  /* 0x000d841a01007387 */ /* 0x0001e40000100800 */
[----:B0-----:R-:W-:-:S05]  /*19010*/  IADD3 R26, P3, R12, R3, RZ ;  /* 0x000000030c1a7210 */ /* 0x001fca0007f7e0ff */
[----:B------:R0:W-:Y:S04]  /*19020*/  STL [R1+0xdc0], R26 ;  /* 0x000dc01a01007387 */ /* 0x0001e80000100800 */
[----:B0-----:R-:W3:Y:S04]  /*19030*/  LDL.LU R26, [R1+0xf34] ;  /* 0x000f3400011a7983 */ /* 0x001ee80000300800 */
[----:B------:R0:W-:Y:S02]  /*19040*/  STL [R1+0xd8c], R0 ;  /* 0x000d8c0001007387 */ /* 0x0001e40000100800 */
[----:B0-----:R-:W-:-:S05]  /*19050*/  IADD3 R0, P4, R11, R3, RZ ;  /* 0x000000030b007210 */ /* 0x001fca0007f9e0ff */
[----:B------:R0:W-:Y:S04]  /*19060*/  STL [R1+0xdc8], R0 ;  /* 0x000dc80001007387 */ /* 0x0001e80000100800 */
[----:B0-----:R-:W4:Y:S01]  /*19070*/  LDL.LU R0, [R1+0xf30] ;  /* 0x000f300001007983 */ /* 0x001f220000300800 */
[-C--:B------:R-:W-:Y:S02]  /*19080*/  LEA.HI.X.SX32 R21, R21, R5.reuse, 0x1, P5 ;  /* 0x0000000515157211 */ /* 0x080fe400028f0eff */
[----:B------:R-:W-:-:S03]  /*19090*/  LEA.HI.X.SX32 R20, R20, R5, 0x1, P6 ;  /* 0x0000000514147211 */ /* 0x000fc600030f0eff */
[----:B------:R0:W-:Y:S01]  /*190a0*/  STL [R1+0xd94], R21 ;  /* 0x000d941501007387 */ /* 0x0001e20000100800 */
[----:B------:R-:W-:Y:S02]  /*190b0*/  LEA.HI.X.SX32 R18, R18, R5, 0x1, P1 ;  /* 0x0000000512127211 */ /* 0x000fe400008f0eff */
[----:B0-----:R-:W-:-:S05]  /*190c0*/  IADD3 R21, P5, R10, R3, RZ ;  /* 0x000000030a157210 */ /* 0x001fca0007fbe0ff */
[----:B------:R0:W-:Y:S04]  /*190d0*/  STL [R1+0xdd0], R21 ;  /* 0x000dd01501007387 */ /* 0x0001e80000100800 */
[----:B------:R1:W-:Y:S01]  /*190e0*/  STL [R1+0xd9c], R20 ;  /* 0x000d9c1401007387 */ /* 0x0003e20000100800 */
[----:B0-----:R-:W-:Y:S02]  /*190f0*/  IADD3 R21, P6, R9, R3, RZ ;  /* 0x0000000309157210 */ /* 0x001fe40007fde0ff */
[----:B-1----:R-:W-:Y:S02]  /*19100*/  LEA.HI.X.SX32 R20, R19, R5, 0x1, P0 ;  /* 0x0000000513147211 */ /* 0x002fe400000f0eff */
[----:B------:R-:W-:Y:S01]  /*19110*/  IADD3 R19, P0, R8, R3, RZ ;  /* 0x0000000308137210 */ /* 0x000fe20007f1e0ff */
[----:B------:R-:W-:Y:S01]  /*19120*/  STL [R1+0xdd8], R21 ;  /* 0x000dd81501007387 */ /* 0x000fe20000100800 */
[----:B------:R-:W-:-:S03]  /*19130*/  IMAD R4, R4, UR4, RZ ;  /* 0x0000000404047c24 */ /* 0x000fc6000f8e02ff */
[----:B------:R0:W-:Y:S04]  /*19140*/  STL [R1+0xda4], R20 ;  /* 0x000da41401007387 */ /* 0x0001e80000100800 */
[----:B------:R1:W-:Y:S04]  /*19150*/  STL [R1+0xde0], R19 ;  /* 0x000de01301007387 */ /* 0x0003e80000100800 */
[----:B------:R1:W-:Y:S01]  /*19160*/  STL [R1+0xdac], R18 ;  /* 0x000dac1201007387 */ /* 0x0003e20000100800 */
[----:B0-----:R-:W-:Y:S02]  /*19170*/  IADD3 R20, P1, R6, R3, RZ ;  /* 0x0000000306147210 */ /* 0x001fe40007f3e0ff */
[----:B-1----:R-:W-:-:S02]  /*19180*/  LEA.HI.X.SX32 R19, R13, R5, 0x1, P2 ;  /* 0x000000050d137211 */ /* 0x002fc400010f0eff */
[----:B------:R-:W-:Y:S02]  /*19190*/  LEA.HI.X.SX32 R13, R12, R5, 0x1, P3 ;  /* 0x000000050c0d7211 */ /* 0x000fe400018f0eff */
[-C--:B------:R-:W-:Y:S01]  /*191a0*/  IADD3 R18, P2, R7, R3.reuse, RZ ;  /* 0x0000000307127210 */ /* 0x080fe20007f5e0ff */
[----:B------:R-:W-:Y:S01]  /*191b0*/  STL [R1+0xde8], R20 ;  /* 0x000de81401007387 */ /* 0x000fe20000100800 */
[----:B------:R-:W-:Y:S02]  /*191c0*/  IADD3 R12, P3, R4, R3, RZ ;  /* 0x00000003040c7210 */ /* 0x000fe40007f7e0ff */
[----:B------:R-:W-:Y:S01]  /*191d0*/  LEA.HI.X.SX32 R11, R11, R5, 0x1, P4 ;  /* 0x000000050b0b7211 */ /* 0x000fe200020f0eff */
[----:B------:R-:W-:Y:S04]  /*191e0*/  STL [R1+0xdb4], R19 ;  /* 0x000db41301007387 */ /* 0x000fe80000100800 */
[----:B------:R-:W-:Y:S04]  /*191f0*/  STL [R1+0xe50], R18 ;  /* 0x000e501201007387 */ /* 0x000fe80000100800 */
[----:B------:R0:W-:Y:S04]  /*19200*/  STL [R1+0xdbc], R13 ;  /* 0x000dbc0d01007387 */ /* 0x0001e80000100800 */
[----:B------:R1:W-:Y:S04]  /*19210*/  STL [R1+0xdf0], R12 ;  /* 0x000df00c01007387 */ /* 0x0003e80000100800 */
[----:B------:R4:W-:Y:S01]  /*19220*/  STL [R1+0xdc4], R11 ;  /* 0x000dc40b01007387 */ /* 0x0009e20000100800 */
[----:B0-----:R-:W-:-:S02]  /*19230*/  IADD3 R13, P4, R2, R3, RZ ;  /* 0x00000003020d7210 */ /* 0x001fc40007f9e0ff */
[-C--:B-1----:R-:W-:Y:S02]  /*19240*/  LEA.HI.X.SX32 R12, R10, R5.reuse, 0x1, P5 ;  /* 0x000000050a0c7211 */ /* 0x082fe400028f0eff */
[-C--:B------:R-:W-:Y:S01]  /*19250*/  LEA.HI.X.SX32 R10, R9, R5.reuse, 0x1, P6 ;  /* 0x00000005090a7211 */ /* 0x080fe200030f0eff */
[----:B------:R-:W-:Y:S01]  /*19260*/  STL [R1+0xdf8], R13 ;  /* 0x000df80d01007387 */ /* 0x000fe20000100800 */
[----:B------:R-:W-:-:S03]  /*19270*/  LEA.HI.X.SX32 R8, R8, R5, 0x1, P0 ;  /* 0x0000000508087211 */ /* 0x000fc600000f0eff */
[----:B------:R-:W-:Y:S01]  /*19280*/  STL [R1+0xdcc], R12 ;  /* 0x000dcc0c01007387 */ /* 0x000fe20000100800 */
[-C--:B---3--:R-:W-:Y:S02]  /*19290*/  IADD3 R9, P6, R26, R3.reuse, RZ ;  /* 0x000000031a097210 */ /* 0x088fe40007fde0ff */
[----:B----4-:R-:W-:-:S05]  /*192a0*/  IADD3 R11, P5, R0, R3, RZ ;  /* 0x00000003000b7210 */ /* 0x010fca0007fbe0ff */
[----:B------:R-:W-:Y:S04]  /*192b0*/  STL [R1+0xe00], R11 ;  /* 0x000e000b01007387 */ /* 0x000fe80000100800 */
[----:B------:R5:W-:Y:S04]  /*192c0*/  STL [R1+0xdd4], R10 ;  /* 0x000dd40a01007387 */ /* 0x000be80000100800 */
[----:B------:R0:W-:Y:S01]  /*192d0*/  STL [R1+0xe08], R9 ;  /* 0x000e080901007387 */ /* 0x0001e20000100800 */
[----:B-----5:R-:W-:-:S03]  /*192e0*/  IADD3 R10, P0, R22, R3, RZ ;  /* 0x00000003160a7210 */ /* 0x020fc60007f1e0ff */
[----:B------:R2:W-:Y:S01]  /*192f0*/  STL [R1+0xddc], R8 ;  /* 0x000ddc0801007387 */ /* 0x0005e20000100800 */
[----:B0-----:R-:W-:-:S03]  /*19300*/  LEA.HI.X.SX32 R9, R6, R5, 0x1, P1 ;  /* 0x0000000506097211 */ /* 0x001fc600008f0eff */
[----:B------:R-:W-:Y:S04]  /*19310*/  STL [R1+0xe10], R10 ;  /* 0x000e100a01007387 */ /* 0x000fe80000100800 */
[----:B------:R-:W3:Y:S01]  /*19320*/  LDL.LU R6, [R1+0x37c] ;  /* 0x00037c0001067983 */ /* 0x000ee20000300800 */
[----:B--2---:R-:W-:-:S03]  /*19330*/  IADD3 R8, P1, R23, R3, RZ ;  /* 0x0000000317087210 */ /* 0x004fc60007f3e0ff */
[----:B------:R0:W-:Y:S04]  /*19340*/  STL [R1+0xde4], R9 ;  /* 0x000de40901007387 */ /* 0x0001e80000100800 */
[----:B------:R1:W-:Y:S01]  /*19350*/  STL [R1+0xe18], R8 ;  /* 0x000e180801007387 */ /* 0x0003e20000100800 */
[-C--:B0-----:R-:W-:Y:S02]  /*19360*/  LEA.HI.X.SX32 R9, R7, R5.reuse, 0x1, P2 ;  /* 0x0000000507097211 */ /* 0x081fe400010f0eff */
[----:B------:R-:W-:-:S03]  /*19370*/  LEA.HI.X.SX32 R7, R4, R5, 0x1, P3 ;  /* 0x0000000504077211 */ /* 0x000fc600018f0eff */
[----:B------:R0:W-:Y:S04]  /*19380*/  STL [R1+0xe4c], R9 ;  /* 0x000e4c0901007387 */ /* 0x0001e80000100800 */
[----:B------:R-:W2:Y:S01]  /*19390*/  LDL.LU R4, [R1+0x3a0] ;  /* 0x0003a00001047983 */ /* 0x000ea20000300800 */
[----:B-1----:R-:W-:-:S05]  /*193a0*/  IADD3 R8, P2, R24, R3, RZ ;  /* 0x0000000318087210 */ /* 0x002fca0007f5e0ff */
[----:B------:R1:W-:Y:S01]  /*193b0*/  STL [R1+0xe20], R8 ;  /* 0x000e200801007387 */ /* 0x0003e20000100800 */
[----:B0-----:R-:W-:-:S03]  /*193c0*/  IADD3 R9, P3, R25, R3, RZ ;  /* 0x0000000319097210 */ /* 0x001fc60007f7e0ff */
[----:B------:R0:W-:Y:S01]  /*193d0*/  STL [R1+0xdec], R7 ;  /* 0x000dec0701007387 */ /* 0x0001e20000100800 */
[----:B-1----:R-:W-:-:S03]  /*193e0*/  LEA.HI.X.SX32 R8, R2, R5, 0x1, P4 ;  /* 0x0000000502087211 */ /* 0x002fc600020f0eff */
[----:B------:R-:W-:Y:S01]  /*193f0*/  STL [R1+0xe28], R9 ;  /* 0x000e280901007387 */ /* 0x000fe20000100800 */
[----:B0-----:R-:W-:-:S03]  /*19400*/  IADD3 R7, P4, R29, R3, RZ ;  /* 0x000000031d077210 */ /* 0x001fc60007f9e0ff */
[----:B------:R0:W-:Y:S01]  /*19410*/  STL [R1+0xdf4], R8 ;  /* 0x000df40801007387 */ /* 0x0001e20000100800 */
[----:B------:R-:W-:-:S03]  /*19420*/  LEA.HI.X.SX32 R2, R0, R5, 0x1, P5 ;  /* 0x0000000500027211 */ /* 0x000fc600028f0eff */
[----:B------:R-:W4:Y:S04]  /*19430*/  LDL.LU R0, [R1+0xf2c] ;  /* 0x000f2c0001007983 */ /* 0x000f280000300800 */
[----:B------:R1:W-:Y:S01]  /*19440*/  STL [R1+0xe30], R7 ;  /* 0x000e300701007387 */ /* 0x0003e20000100800 */
[----:B0-----:R-:W-:-:S03]  /*19450*/  IADD3 R8, P5, R28, R3, RZ ;  /* 0x000000031c087210 */ /* 0x001fc60007fbe0ff */
[----:B------:R-:W-:Y:S01]  /*19460*/  STL [R1+0xdfc], R2 ;  /* 0x000dfc0201007387 */ /* 0x000fe20000100800 */
[----:B-1----:R-:W-:-:S03]  /*19470*/  LEA.HI.X.SX32 R7, R26, R5, 0x1, P6 ;  /* 0x000000051a077211 */ /* 0x002fc600030f0eff */
[----:B------:R0:W-:Y:S04]  /*19480*/  STL [R1+0xe34], R8 ;  /* 0x000e340801007387 */ /* 0x0001e80000100800 */
[----:B------:R1:W-:Y:S01]  /*19490*/  STL [R1+0xe04], R7 ;  /* 0x000e040701007387 */ /* 0x0003e20000100800 */
[----:B0-----:R-:W-:Y:S02]  /*194a0*/  LEA.HI.X.SX32 R8, R22, R5, 0x1, P0 ;  /* 0x0000000516087211 */ /* 0x001fe400000f0eff */
[-C--:B-1----:R-:W-:Y:S02]  /*194b0*/  IADD3 R7, P0, R27, R3.reuse, RZ ;  /* 0x000000031b077210 */ /* 0x082fe40007f1e0ff */
[----:B--2---:R-:W-:-:S05]  /*194c0*/  IADD3 R2, P6, R4, R3, RZ ;  /* 0x0000000304027210 */ /* 0x004fca0007fde0ff */
[----:B------:R0:W-:Y:S04]  /*194d0*/  STL [R1+0xe38], R2 ;  /* 0x000e380201007387 */ /* 0x0001e80000100800 */
[----:B------:R-:W-:Y:S04]  /*194e0*/  STL [R1+0xe0c], R8 ;  /* 0x000e0c0801007387 */ /* 0x000fe80000100800 */
[----:B------:R-:W2:Y:S01]  /*194f0*/  LDL.LU R26, [R1+0x428] ;  /* 0x00042800011a7983 */ /* 0x000ea20000300800 */
[----:B0-----:R-:W-:-:S03]  /*19500*/  LEA.HI.X.SX32 R2, R23, R5, 0x1, P1 ;  /* 0x0000000517027211 */ /* 0x001fc600008f0eff */
[----:B------:R-:W-:Y:S04]  /*19510*/  STL [R1+0xe3c], R7 ;  /* 0x000e3c0701007387 */ /* 0x000fe80000100800 */
[----:B------:R-:W5:Y:S04]  /*19520*/  LDL.LU R21, [R1+0x42c] ;  /* 0x00042c0001157983 */ /* 0x000f680000300800 */
[----:B------:R0:W-:Y:S04]  /*19530*/  STL [R1+0xe14], R2 ;  /* 0x000e140201007387 */ /* 0x0001e80000100800 */
[----:B------:R-:W5:Y:S04]  /*19540*/  LDL.LU R20, [R1+0x418] ;  /* 0x0004180001147983 */ /* 0x000f680000300800 */
[----:B------:R-:W5:Y:S04]  /*19550*/  LDL.LU R19, [R1+0x414] ;  /* 0x0004140001137983 */ /* 0x000f680000300800 */
[----:B------:R-:W5:Y:S01]  /*19560*/  LDL.LU R18, [R1+0x400] ;  /* 0x0004000001127983 */ /* 0x000f620000300800 */
[----:B0-----:R-:W-:-:S02]  /*19570*/  IADD3 R2, P1, R17, R3, RZ ;  /* 0x0000000311027210 */ /* 0x001fc40007f3e0ff */
[----:B------:R-:W-:Y:S01]  /*19580*/  LEA.HI.X.SX32 R7, R24, R5, 0x1, P2 ;  /* 0x0000000518077211 */ /* 0x000fe200010f0eff */
[----:B------:R-:W5:Y:S04]  /*19590*/  LDL.LU R13, [R1+0x410] ;  /* 0x00041000010d7983 */ /* 0x000f680000300800 */
[----:B------:R0:W-:Y:S04]  /*195a0*/  STL [R1+0xe40], R2 ;  /* 0x000e400201007387 */ /* 0x0001e80000100800 */
[----:B------:R-:W5:Y:S04]  /*195b0*/  LDL.LU R12, [R1+0x40c] ;  /* 0x00040c00010c7983 */ /* 0x000f680000300800 */
[----:B------:R1:W-:Y:S01]  /*195c0*/  STL [R1+0xe1c], R7 ;  /* 0x000e1c0701007387 */ /* 0x0003e20000100800 */
[----:B0-----:R-:W-:-:S03]  /*195d0*/  IADD3 R2, P2, R16, R3, RZ ;  /* 0x0000000310027210 */ /* 0x001fc60007f5e0ff */
[----:B------:R-:W5:Y:S04]  /*195e0*/  LDL.LU R11, [R1+0x408] ;  /* 0x00040800010b7983 */ /* 0x000f680000300800 */
[----:B------:R0:W-:Y:S01]  /*195f0*/  STL [R1+0xe44], R2 ;  /* 0x000e440201007387 */ /* 0x0001e20000100800 */
[----:B-1----:R-:W-:-:S03]  /*19600*/  LEA.HI.X.SX32 R7, R25, R5, 0x1, P3 ;  /* 0x0000000519077211 */ /* 0x002fc600018f0eff */
[----:B------:R-:W5:Y:S01]  /*19610*/  LDL.LU R10, [R1+0x404] ;  /* 0x00040400010a7983 */ /* 0x000f620000300800 */
[----:B0-----:R-:W-:-:S03]  /*19620*/  IADD3 R2, P3, R15, R3, RZ ;  /* 0x000000030f027210 */ /* 0x001fc60007f7e0ff */
[----:B------:R0:W-:Y:S04]  /*19630*/  STL [R1+0xe24], R7 ;  /* 0x000e240701007387 */ /* 0x0001e80000100800 */
[----:B------:R-:W5:Y:S04]  /*19640*/  LDL.LU R9, [R1+0x420] ;  /* 0x0004200001097983 */ /* 0x000f680000300800 */
[----:B------:R-:W-:Y:S01]  /*19650*/  STL [R1+0xe48], R2 ;  /* 0x000e480201007387 */ /* 0x000fe20000100800 */
[----:B0-----:R-:W-:-:S03]  /*19660*/  LEA.HI.X.SX32 R7, R29, R5, 0x1, P4 ;  /* 0x000000051d077211 */ /* 0x001fc600020f0eff */
[----:B------:R-:W5:Y:S04]  /*19670*/  LDL.LU R8, [R1+0x41c] ;  /* 0x00041c0001087983 */ /* 0x000f680000300800 */
[----:B------:R0:W-:Y:S04]  /*19680*/  STL [R1+0xe2c], R7 ;  /* 0x000e2c0701007387 */ /* 0x0001e80000100800 */
[----:B0-----:R-:W5:Y:S01]  /*19690*/  LDL.LU R7, [R1+0x378] ;  /* 0x0003780001077983 */ /* 0x001f620000300800 */
[----:B------:R-:W-:Y:S02]  /*196a0*/  IADD3 R2, P4, R14, R3, RZ ;  /* 0x000000030e027210 */ /* 0x000fe40007f9e0ff */
[----:B------:R-:W-:-:S02]  /*196b0*/  LEA.HI.X.SX32 R3, R28, R5, 0x1, P5 ;  /* 0x000000051c037211 */ /* 0x000fc400028f0eff */
[-C--:B------:R-:W-:Y:S01]  /*196c0*/  LEA.HI.X.SX32 R4, R4, R5.reuse, 0x1, P6 ;  /* 0x0000000504047211 */ /* 0x080fe200030f0eff */
[----:B------:R-:W-:Y:S04]  /*196d0*/  STL [R1+0x6e4], R2 ;  /* 0x0006e40201007387 */ /* 0x000fe80000100800 */
[----:B------:R-:W-:Y:S04]  /*196e0*/  STL [R1+0x6cc], R3 ;  /* 0x0006cc0301007387 */ /* 0x000fe80000100800 */
[----:B------:R0:W-:Y:S02]  /*196f0*/  STL [R1+0x6d0], R4 ;  /* 0x0006d00401007387 */ /* 0x0001e40000100800 */
[----:B0-----:R-:W0:Y:S01]  /*19700*/  S2R R4, SR_TID.X ;  /* 0x0000000000047919 */ /* 0x001e220000002100 */
[----:B------:R-:W-:-:S02]  /*19710*/  LEA.HI.X.SX32 R22, R27, R5, 0x1, P0 ;  /* 0x000000051b167211 */ /* 0x000fc400000f0eff */
[----:B------:R-:W-:-:S03]  /*19720*/  LEA.HI.X.SX32 R3, R17, R5, 0x1, P1 ;  /* 0x0000000511037211 */ /* 0x000fc600008f0eff */
[----:B------:R1:W-:Y:S01]  /*19730*/  STL [R1+0x6d4], R22 ;  /* 0x0006d41601007387 */ /* 0x0003e20000100800 */
[-C--:B------:R-:W-:Y:S02]  /*19740*/  LEA.HI.X.SX32 R16, R16, R5.reuse, 0x1, P2 ;  /* 0x0000000510107211 */ /* 0x080fe400010f0eff */
[----:B------:R-:W-:Y:S01]  /*19750*/  LEA.HI.X.SX32 R15, R15, R5, 0x1, P3 ;  /* 0x000000050f0f7211 */ /* 0x000fe200018f0eff */
[----:B------:R3:W-:Y:S01]  /*19760*/  STL [R1+0x6d8], R3 ;  /* 0x0006d80301007387 */ /* 0x0007e20000100800 */
[----:B----4-:R-:W-:Y:S01]  /*19770*/  IADD3 R2, P5, R0, UR10, RZ ;  /* 0x0000000a00027c10 */ /* 0x010fe2000ffbe0ff */
[----:B------:R-:W-:Y:S01]  /*19780*/  IMAD R23, RZ, RZ, -UR6 ;  /* 0x80000006ff177e24 */ /* 0x000fe2000f8e02ff */
[----:B------:R-:W-:Y:S01]  /*19790*/  UMOV UR4, URZ ;  /* 0x0000003f00047c82 */ /* 0x000fe20008000000 */
[----:B------:R-:W-:Y:S01]  /*197a0*/  STL [R1+0x6dc], R16 ;  /* 0x0006dc1001007387 */ /* 0x000fe20000100800 */
[----:B------:R-:W-:Y:S01]  /*197b0*/  ULDC UR10, c[0x0][0x238] ;  /* 0x00008e00000a7ab9 */ /* 0x000fe20000000800 */
[----:B0-----:R-:W-:-:S04]  /*197c0*/  SHF.R.U32.HI R4, RZ, 0x5, R4 ;  /* 0x00000005ff047819 */ /* 0x001fc80000011604 */
[----:B------:R-:W-:-:S04]  /*197d0*/  SGXT.U32 R4, R4, 0x2 ;  /* 0x000000020404781a */ /* 0x000fc80000000000 */
[----:B-1----:R-:W-:Y:S01]  /*197e0*/  LOP3.LUT R22, R4, 0x3c, RZ, 0xfc, !PT ;  /* 0x0000003c04167812 */ /* 0x002fe200078efcff */
[----:B------:R0:W-:Y:S04]  /*197f0*/  STL [R1+0x6e0], R15 ;  /* 0x0006e00f01007387 */ /* 0x0001e80000100800 */
[----:B------:R-:W-:Y:S01]  /*19800*/  IMAD R22, R22, UR6, RZ ;  /* 0x0000000616167c24 */ /* 0x000fe2000f8e02ff */
[----:B---3--:R-:W-:-:S04]  /*19810*/  LEA.HI.X.SX32 R3, R14, R5, 0x1, P4 ;  /* 0x000000050e037211 */ /* 0x008fc800020f0eff */
[----:B0-----:R-:W-:Y:S01]  /*19820*/  IADD3 R15, P2, R22, R2, RZ ;  /* 0x00000002160f7210 */ /* 0x001fe20007f5e0ff */
[----:B------:R0:W-:Y:S01]  /*19830*/  STL [R1+0x648], R3 ;  /* 0x0006480301007387 */ /* 0x0001e20000100800 */
[----:B------:R-:W-:-:S03]  /*19840*/  LEA.HI.X.SX32 R0, R0, UR11, 0x1, P5 ;  /* 0x0000000b00007c11 */ /* 0x000fc6000a8f0eff */
[----:B------:R1:W-:Y:S01]  /*19850*/  STL [R1+0x650], R15 ;  /* 0x0006500f01007387 */ /* 0x0003e20000100800 */
[----:B------:R-:W-:Y:S02]  /*19860*/  IMAD R4, R4, UR6, RZ ;  /* 0x0000000604047c24 */ /* 0x000fe4000f8e02ff */
[----:B0-----:R-:W-:Y:S01]  /*19870*/  IMAD R3, R23, 0x4, R6 ;  /* 0x0000000417037824 */ /* 0x001fe200078e0206 */
[-C--:B--2---:R-:W-:Y:S02]  /*19880*/  IADD3 R14, P6, R26, R2.reuse, RZ ;  /* 0x000000021a0e7210 */ /* 0x084fe40007fde0ff */
[----:B-----5:R-:W-:-:S03]  /*19890*/  IADD3 R5, P1, R21, R2, RZ ;  /* 0x0000000215057210 */ /* 0x020fc60007f3e0ff */
[----:B------:R0:W-:Y:S04]  /*198a0*/  STL [R1+0x658], R14 ;  /* 0x0006580e01007387 */ /* 0x0001e80000100800 */
[----:B------:R2:W-:Y:S01]  /*198b0*/  STL [R1+0x660], R5 ;  /* 0x0006600501007387 */ /* 0x0005e20000100800 */
[-C--:B-1----:R-:W-:Y:S02]  /*198c0*/  IADD3 R15, P0, R20, R2.reuse, RZ ;  /* 0x00000002140f7210 */ /* 0x082fe40007f1e0ff */
[----:B0-----:R-:W-:-:S03]  /*198d0*/  IADD3 R14, P5, R19, R2, RZ ;  /* 0x00000002130e7210 */ /* 0x001fc60007fbe0ff */
[----:B------:R0:W-:Y:S01]  /*198e0*/  STL [R1+0x668], R15 ;  /* 0x0006680f01007387 */ /* 0x0001e20000100800 */
[----:B--2---:R-:W-:-:S03]  /*198f0*/  IADD3 R5, P4, R18, R2, RZ ;  /* 0x0000000212057210 */ /* 0x004fc60007f9e0ff */
[----:B------:R1:W-:Y:S04]  /*19900*/  STL [R1+0x670], R14 ;  /* 0x0006700e01007387 */ /* 0x0003e80000100800 */
[----:B------:R2:W-:Y:S01]  /*19910*/  STL [R1+0x678], R5 ;  /* 0x0006780501007387 */ /* 0x0005e20000100800 */
[----:B0-----:R-:W-:Y:S02]  /*19920*/  LEA.HI.X.SX32 R15, R22, R0, 0x1, P2 ;  /* 0x00000000160f7211 */ /* 0x001fe400010f0eff */
[----:B-1----:R-:W-:-:S03]  /*19930*/  IADD3 R14, P3, R13, R2, RZ ;  /* 0x000000020d0e7210 */ /* 0x002fc60007f7e0ff */
[----:B------:R0:W-:Y:S01]  /*19940*/  STL [R1+0x64c], R15 ;  /* 0x00064c0f01007387 */ /* 0x0001e20000100800 */
[----:B--2---:R-:W-:-:S03]  /*19950*/  LEA.HI.X.SX32 R5, R26, R0, 0x1, P6 ;  /* 0x000000001a057211 */ /* 0x004fc600030f0eff */
[----:B------:R1:W-:Y:S04]  /*19960*/  STL [R1+0x680], R14 ;  /* 0x0006800e01007387 */ /* 0x0003e80000100800 */
[----:B------:R2:W-:Y:S01]  /*19970*/  STL [R1+0x654], R5 ;  /* 0x0006540501007387 */ /* 0x0005e20000100800 */
[----:B0-----:R-:W-:Y:S02]  /*19980*/  IADD3 R15, P2, R12, R2, RZ ;  /* 0x000000020c0f7210 */ /* 0x001fe40007f5e0ff */
[----:B-1----:R-:W-:-:S03]  /*19990*/  LEA.HI.X.SX32 R14, R21, R0, 0x1, P1 ;  /* 0x00000000150e7211 */ /* 0x002fc600008f0eff */
        /* <DEDUP_REMOVED lines=12> */
[----:B------:R-:W-:Y:S01]  /*19a60*/  STL [R1+0x6a0], R15 ;  /* 0x0006a00f01007387 */ /* 0x000fe20000100800 */
[----:B--2---:R-:W-:-:S03]  /*19a70*/  IADD3 R5, P4, R8, R2, RZ ;  /* 0x0000000208057210 */ /* 0x004fc60007f9e0ff */
[----:B------:R0:W-:Y:S01]  /*19a80*/  STL [R1+0x674], R14 ;  /* 0x0006740e01007387 */ /* 0x0001e20000100800 */
[----:B------:R-:W-:-:S03]  /*19a90*/  LEA.HI.X.SX32 R13, R13, R0, 0x1, P3 ;  /* 0x000000000d0d7211 */ /* 0x000fc600018f0eff */
[----:B------:R1:W-:Y:S01]  /*19aa0*/  STL [R1+0x6a8], R5 ;  /* 0x0006a80501007387 */ /* 0x0003e20000100800 */
[----:B0-----:R-:W-:-:S03]  /*19ab0*/  IADD3 R14, P3, R7, R2, RZ ;  /* 0x00000002070e7210 */ /* 0x001fc60007f7e0ff */
[----:B------:R0:W-:Y:S01]  /*19ac0*/  STL [R1+0x67c], R13 ;  /* 0x00067c0d01007387 */ /* 0x0001e20000100800 */
[----:B-1----:R-:W-:-:S03]  /*19ad0*/  LEA.HI.X.SX32 R5, R12, R0, 0x1, P2 ;  /* 0x000000000c057211 */ /* 0x002fc600010f0eff */
[----:B------:R-:W-:Y:S01]  /*19ae0*/  STL [R1+0x6b0], R14 ;  /* 0x0006b00e01007387 */ /* 0x000fe20000100800 */
[----:B------:R-:W-:-:S03]  /*19af0*/  LEA.HI.X.SX32 R12, R11, R0, 0x1, P1 ;  /* 0x000000000b0c7211 */ /* 0x000fc600008f0eff */
[----:B------:R1:W-:Y:S01]  /*19b00*/  STL [R1+0x684], R5 ;  /* 0x0006840501007387 */ /* 0x0003e20000100800 */
[----:B0-----:R-:W-:Y:S02]  /*19b10*/  IADD3 R13, P2, R6, R2, RZ ;  /* 0x00000002060d7210 */ /* 0x001fe40007f5e0ff */
[----:B------:R-:W-:-:S03]  /*19b20*/  LEA.HI.X.SX32 R11, R10, R0, 0x1, P0 ;  /* 0x000000000a0b7211 */ /* 0x000fc600000f0eff */
[----:B------:R-:W-:Y:S01]  /*19b30*/  STL [R1+0x6bc], R13 ;  /* 0x0006bc0d01007387 */ /* 0x000fe20000100800 */
[----:B-1----:R-:W-:-:S03]  /*19b40*/  IADD3 R5, P1, R3, R2, RZ ;  /* 0x0000000203057210 */ /* 0x002fc60007f3e0ff */
[----:B------:R-:W-:Y:S01]  /*19b50*/  STL [R1+0x68c], R12 ;  /* 0x00068c0c01007387 */ /* 0x000fe20000100800 */
[----:B------:R-:W-:-:S03]  /*19b60*/  IADD3 R10, P0, R4, R2, RZ ;  /* 0x00000002040a7210 */ /* 0x000fc60007f1e0ff */
[----:B------:R0:W-:Y:S01]  /*19b70*/  STL [R1+0x6c8], R5 ;  /* 0x0006c80501007387 */ /* 0x0001e20000100800 */
[----:B------:R-:W-:-:S03]  /*19b80*/  LEA.HI.X.SX32 R2, R8, R0, 0x1, P4 ;  /* 0x0000000008027211 */ /* 0x000fc600020f0eff */
[----:B------:R-:W-:Y:S01]  /*19b90*/  STL [R1+0x694], R11 ;  /* 0x0006940b01007387 */ /* 0x000fe20000100800 */
[-C--:B------:R-:W-:Y:S02]  /*19ba0*/  LEA.HI.X.SX32 R7, R7, R0.reuse, 0x1, P3 ;  /* 0x0000000007077211 */ /* 0x080fe400018f0eff */
[-C--:B0-----:R-:W-:Y:S01]  /*19bb0*/  LEA.HI.X.SX32 R5, R9, R0.reuse, 0x1, P5 ;  /* 0x0000000009057211 */ /* 0x081fe200028f0eff */
[----:B------:R-:W-:Y:S04]  /*19bc0*/  STL [R1+0x6c4], R10 ;  /* 0x0006c40a01007387 */ /* 0x000fe80000100800 */
[----:B------:R0:W-:Y:S04]  /*19bd0*/  STL [R1+0x69c], R5 ;  /* 0x00069c0501007387 */ /* 0x0001e80000100800 */
[----:B------:R1:W-:Y:S01]  /*19be0*/  STL [R1+0x6a4], R2 ;  /* 0x0006a40201007387 */ /* 0x0003e20000100800 */
[----:B0-----:R-:W-:-:S03]  /*19bf0*/  LEA.HI.X.SX32 R5, R6, R0, 0x1, P2 ;  /* 0x0000000006057211 */ /* 0x001fc600010f0eff */
[----:B------:R0:W-:Y:S01]  /*19c00*/  STL [R1+0x6ac], R7 ;  /* 0x0006ac0701007387 */ /* 0x0001e20000100800 */
[-C--:B-1----:R-:W-:Y:S02]  /*19c10*/  LEA.HI.X.SX32 R2, R3, R0.reuse, 0x1, P1 ;  /* 0x0000000003027211 */ /* 0x082fe400008f0eff */
[----:B------:R-:W-:Y:S01]  /*19c20*/  LEA.HI.X.SX32 R0, R4, R0, 0x1, P0 ;  /* 0x0000000004007211 */ /* 0x000fe200000f0eff */
[----:B------:R0:W-:Y:S04]  /*19c30*/  STL [R1+0x6b8], R5 ;  /* 0x0006b80501007387 */ /* 0x0001e80000100800 */
[----:B------:R0:W-:Y:S04]  /*19c40*/  STL [R1+0x6c0], R2 ;  /* 0x0006c00201007387 */ /* 0x0001e80000100800 */
        /* <DEDUP_REMOVED lines=89> */
[----:B------:R0:W-:Y:S01]  /*1a1e0*/  STL [R1+0x140], RZ ;  /* 0x000140ff01007387 */ /* 0x0001e20000100800 */
[----:B------:R-:W-:-:S03]  /*1a1f0*/  ULDC UR11, c[0x0][0x23c] ;  /* 0x00008f00000b7ab9 */ /* 0x000fc60000000800 */
        /* <DEDUP_REMOVED lines=38> */
[----:B------:R0:W-:Y:S02]  /*1a460*/  STL [R1+0x7c], RZ ;  /* 0x00007cff01007387 */ /* 0x0001e40000100800 */
.L_x_1:
[----:B01----:R-:W2:Y:S04]  /*1a470*/  LDL R5, [R1+0x6c8] ;  /* 0x0006c80001057983 */ /* 0x003ea80000100800 */
[----:B------:R-:W3:Y:S04]  /*1a480*/  LDL R8, [R1+0x6c0] ;  /* 0x0006c00001087983 */ /* 0x000ee80000100800 */
[----:B------:R-:W4:Y:S04]  /*1a490*/  LDL R7, [R1+0x6b8] ;  /* 0x0006b80001077983 */ /* 0x000f280000100800 */
[----:B------:R-:W4:Y:S04]  /*1a4a0*/  LDL R6, [R1+0x6bc] ;  /* 0x0006bc0001067983 */ /* 0x000f280000100800 */
[----:B------:R-:W5:Y:S04]  /*1a4b0*/  LDL R17, [R1+0x6ac] ;  /* 0x0006ac0001117983 */ /* 0x000f680000100800 */
[----:B------:R-:W5:Y:S04]  /*1a4c0*/  LDL R16, [R1+0x6b0] ;  /* 0x0006b00001107983 */ /* 0x000f680000100800 */
[----:B------:R-:W-:Y:S04]  /*1a4d0*/  STL [R1+0x16f8], R29 ;  /* 0x0016f81d01007387 */ /* 0x000fe80000100800 */
        /* <DEDUP_REMOVED lines=159> */
[----:B------:R-:W-:Y:S01]  /*1aed0*/  STL [R1+0x189c], R28 ;  /* 0x00189c1c01007387 */ /* 0x000fe20000100800 */
[----:B------:R-:W0:Y:S03]  /*1aee0*/  S2R R21, SR_TID.X ;  /* 0x0000000000157919 */ /* 0x000e260000002100 */
        /* <DEDUP_REMOVED lines=28> */
[----:B0-----:R-:W-:-:S03]  /*1b0b0*/  SHF.R.U32.HI R0, RZ, 0x5, R21 ;  /* 0x00000005ff007819 */ /* 0x001fc60000011615 */
[----:B------:R-:W-:Y:S04]  /*1b0c0*/  STL [R1+0x1984], R28 ;  /* 0x0019841c01007387 */ /* 0x000fe80000100800 */
[----:B------:R-:W-:Y:S04]  /*1b0d0*/  STL [R1+0x198c], R28 ;  /* 0x00198c1c01007387 */ /* 0x000fe80000100800 */
[----:B------:R-:W-:Y:S04]  /*1b0e0*/  STL [R1+0x1994], R28 ;  /* 0x0019941c01007387 */ /* 0x000fe80000100800 */
[----:B------:R-:W-:Y:S01]  /*1b0f0*/  STL [R1+0x199c], R28 ;  /* 0x00199c1c01007387 */ /* 0x000fe20000100800 */
[----:B------:R-:W-:-:S03]  /*1b100*/  SGXT.U32 R0, R0, 0x2 ;  /* 0x000000020000781a */ /* 0x000fc60000000000 */
[----:B------:R-:W-:Y:S04]  /*1b110*/  STL [R1+0x19a4], R28 ;  /* 0x0019a41c01007387 */ /* 0x000fe80000100800 */
[----:B------:R-:W-:Y:S01]  /*1b120*/  STL [R1+0x19ac], R28 ;  /* 0x0019ac1c01007387 */ /* 0x000fe20000100800 */
[----:B------:R-:W-:-:S03]  /*1b130*/  UIMAD UR12, UR4, -0x40, UR7 ;  /* 0xffffffc0040c78a4 */ /* 0x000fc6000f8e0207 */
[----:B------:R-:W-:Y:S04]  /*1b140*/  STL [R1+0x19b4], R28 ;  /* 0x0019b41c01007387 */ /* 0x000fe80000100800 */
[----:B------:R-:W-:Y:S01]  /*1b150*/  STL [R1+0x19bc], R28 ;  /* 0x0019bc1c01007387 */ /* 0x000fe20000100800 */
[----:B------:R-:W-:-:S03]  /*1b160*/  LOP3.LUT R2, R0, 0x4, RZ, 0xfc, !PT ;  /* 0x0000000400027812 */ /* 0x000fc600078efcff */
[----:B------:R-:W-:Y:S04]  /*1b170*/  STL [R1+0x19c4], R28 ;  /* 0x0019c41c01007387 */ /* 0x000fe80000100800 */
[----:B------:R-:W-:Y:S04]  /*1b180*/  STL [R1+0x19cc], R28 ;  /* 0x0019cc1c01007387 */ /* 0x000fe80000100800 */
[----:B------:R-:W-:Y:S04]  /*1b190*/  STL [R1+0x19d4], R28 ;  /* 0x0019d41c01007387 */ /* 0x000fe80000100800 */
[----:B------:R-:W-:Y:S01]  /*1b1a0*/  STL [R1+0x19dc], R28 ;  /* 0x0019dc1c01007387 */ /* 0x000fe20000100800 */
[----:B------:R-:W-:-:S03]  /*1b1b0*/  ISETP.GE.AND P3, PT, R2, UR12, PT ;  /* 0x0000000c02007c0c */ /* 0x000fc6000bf66270 */
[----:B------:R-:W-:Y:S04]  /*1b1c0*/  STL [R1+0x19e4], R28 ;  /* 0x0019e41c01007387 */ /* 0x000fe80000100800 */
[----:B------:R-:W-:Y:S04]  /*1b1d0*/  STL [R1+0x19ec], R28 ;  /* 0x0019ec1c01007387 */ /* 0x000fe80000100800 */
[----:B------:R-:W-:Y:S01]  /*1b1e0*/  STL [R1+0x19f4], R28 ;  /* 0x0019f41c01007387 */ /* 0x000fe20000100800 */
[----:B------:R-:W-:-:S03]  /*1b1f0*/  LOP3.LUT R4, R0, 0x8, RZ, 0xfc, !PT ;  /* 0x0000000800047812 */ /* 0x000fc600078efcff */
[----:B------:R-:W-:Y:S01]  /*1b200*/  STL [R1+0x19fc], R28 ;  /* 0x0019fc1c01007387 */ /* 0x000fe20000100800 */
[----:B------:R-:W-:-:S03]  /*1b210*/  LOP3.LUT R3, R0, 0xc, RZ, 0xfc, !PT ;  /* 0x0000000c00037812 */ /* 0x000fc600078efcff */
[----:B------:R-:W-:Y:S04]  /*1b220*/  STL [R1+0x1a04], R28 ;  /* 0x001a041c01007387 */ /* 0x000fe80000100800 */
[----:B------:R-:W-:Y:S04]  /*1b230*/  STL [R1+0x1a0c], R28 ;  /* 0x001a0c1c01007387 */ /* 0x000fe80000100800 */
[----:B------:R-:W-:Y:S01]  /*1b240*/  STL [R1+0x1a14], R28 ;  /* 0x001a141c01007387 */ /* 0x000fe20000100800 */
[----:B------:R-:W-:-:S03]  /*1b250*/  ISETP.GE.AND P4, PT, R4, UR12, PT ;  /* 0x0000000c04007c0c */ /* 0x000fc6000bf86270 */
[----:B------:R-:W-:Y:S01]  /*1b260*/  STL [R1+0x1a1c], R28 ;  /* 0x001a1c1c01007387 */ /* 0x000fe20000100800 */
[----:B------:R-:W-:-:S03]  /*1b270*/  ISETP.GE.AND P5, PT, R3, UR12, PT ;  /* 0x0000000c03007c0c */ /* 0x000fc6000bfa6270 */
[----:B------:R-:W-:Y:S01]  /*1b280*/  STL [R1+0x1a24], R28 ;  /* 0x001a241c01007387 */ /* 0x000fe20000100800 */
[----:B------:R-:W-:-:S03]  /*1b290*/  LOP3.LUT R4, R0, 0x18, RZ, 0xfc, !PT ;  /* 0x0000001800047812 */ /* 0x000fc600078efcff */
[----:B------:R-:W-:Y:S01]  /*1b2a0*/  STL [R1+0x1a2c], R28 ;  /* 0x001a2c1c01007387 */ /* 0x000fe20000100800 */
[----:B------:R-:W-:-:S03]  /*1b2b0*/  LOP3.LUT R3, R0, 0x14, RZ, 0xfc, !PT ;  /* 0x0000001400037812 */ /* 0x000fc600078efcff */
[----:B------:R-:W-:Y:S04]  /*1b2c0*/  STL [R1+0x1a34], R28 ;  /* 0x001a341c01007387 */ /* 0x000fe80000100800 */
[----:B------:R-:W-:Y:S01]  /*1b2d0*/  STL [R1+0x16d8], R27 ;  /* 0x0016d81b01007387 */ /* 0x000fe20000100800 */
[----:B------:R-:W-:-:S03]  /*1b2e0*/  ISETP.GE.AND P1, PT, R4, UR12, PT ;  /* 0x0000000c04007c0c */ /* 0x000fc6000bf26270 */
[----:B------:R-:W-:Y:S01]  /*1b2f0*/  STL [R1+0x16e0], R27 ;  /* 0x0016e01b01007387 */ /* 0x000fe20000100800 */
[----:B------:R-:W-:-:S03]  /*1b300*/  ISETP.GE.AND P0, PT, R3, UR12, PT ;  /* 0x0000000c03007c0c */ /* 0x000fc6000bf06270 */
[----:B------:R-:W-:Y:S01]  /*1b310*/  STL [R1+0x16e8], R27 ;  /* 0x0016e81b01007387 */ /* 0x000fe20000100800 */
[----:B--2---:R-:W-:-:S03]  /*1b320*/  @!P3 IMAD.MOV.U32 R4, RZ, RZ, R5 ;  /* 0x000000ffff04b224 */ /* 0x004fc600078e0005 */
[----:B------:R-:W-:Y:S01]  /*1b330*/  STL [R1+0x16f0], R27 ;  /* 0x0016f01b01007387 */ /* 0x000fe20000100800 */
[----:B------:R-:W-:Y:S01]  /*1b340*/  PRMT R3, RZ, 0x7610, R3 ;  /* 0x00007610ff037816 */ /* 0x000fe20000000003 */
[----:B---3--:R-:W-:Y:S02]  /*1b350*/  @!P3 IMAD.MOV.U32 R5, RZ, RZ, R8 ;  /* 0x000000ffff05b224 */ /* 0x008fe400078e0008 */
[----:B------:R-:W-:Y:S04]  /*1b360*/  STL [R1+0x16d4], R26 ;  /* 0x0016d41a01007387 */ /* 0x000fe80000100800 */
[----:B------:R-:W-:Y:S04]  /*1b370*/  STL [R1+0x16d0], R24 ;  /* 0x0016d01801007387 */ /* 0x000fe80000100800 */
[----:B------:R-:W-:Y:S04]  /*1b380*/  STL [R1+0x16cc], R25 ;  /* 0x0016cc1901007387 */ /* 0x000fe80000100800 */
[----:B------:R-:W2:Y:S04]  /*1b390*/  LDL R9, [R1+0x6a4] ;  /* 0x0006a40001097983 */ /* 0x000ea80000100800 */
[----:B------:R-:W2:Y:S04]  /*1b3a0*/  LDL R8, [R1+0x6a8] ;  /* 0x0006a80001087983 */ /* 0x000ea80000100800 */
[----:B------:R-:W3:Y:S04]  /*1b3b0*/  LDL R11, [R1+0x69c] ;  /* 0x00069c00010b7983 */ /* 0x000ee80000100800 */
[----:B------:R-:W3:Y:S04]  /*1b3c0*/  LDL R10, [R1+0x6a0] ;  /* 0x0006a000010a7983 */ /* 0x000ee80000100800 */
[----:B------:R0:W3:Y:S04]  /*1b3d0*/  @!P3 LDG.E.U8 R3, desc[UR8][R4.64] ;  /* 0x000000080403b981 */ /* 0x0000e8000c1e1100 */
[----:B------:R-:W3:Y:S04]  /*1b3e0*/  LDL R23, [R1+0x694] ;  /* 0x0006940001177983 */ /* 0x000ee80000100800 */
[----:B------:R-:W3:Y:S01]  /*1b3f0*/  LDL R22, [R1+0x698] ;  /* 0x0006980001167983 */ /* 0x000ee20000100800 */
[----:B0-----:R-:W-:-:S06]  /*1b400*/  PRMT R4, RZ, 0x7610, R4 ;  /* 0x00007610ff047816 */ /* 0x001fcc0000000004 */
[----:B----4-:R5:W4:Y:S02]  /*1b410*/  @!P4 LDG.E.U8 R4, desc[UR8][R6.64] ;  /* 0x000000080604c981 */ /* 0x010b24000c1e1100 */
[----:B-----5:R-:W-:Y:S02]  /*1b420*/  @!P5 IMAD.MOV.U32 R6, RZ, RZ, R16 ;  /* 0x000000ffff06d224 */ /* 0x020fe400078e0010 */
[----:B------:R-:W-:Y:S01]  /*1b430*/  @!P5 IMAD.MOV.U32 R7, RZ, RZ, R17 ;  /* 0x000000ffff07d224 */ /* 0x000fe200078e0011 */
[----:B------:R-:W5:Y:S04]  /*1b440*/  LDL R16, [R1+0x688] ;  /* 0x0006880001107983 */ /* 0x000f680000100800 */
[----:B------:R-:W4:Y:S01]  /*1b450*/  LDL R17, [R1+0x684] ;  /* 0x0006840001117983 */ /* 0x000f220000100800 */
[----:B------:R-:W-:-:S04]  /*1b460*/  LOP3.LUT R2, R0, 0x10, RZ, 0xfc, !PT ;  /* 0x0000001000027812 */ /* 0x000fc800078efcff */
[----:B------:R-:W-:Y:S02]  /*1b470*/  ISETP.GE.AND P6, PT, R2, UR12, PT ;  /* 0x0000000c02007c0c */ /* 0x000fe4000bfc6270 */
[----:B------:R-:W-:Y:S02]  /*1b480*/  LOP3.LUT R2, R0, 0x1c, RZ, 0xfc, !PT ;  /* 0x0000001c00027812 */ /* 0x000fe400078efcff */
[----:B------:R-:W-:Y:S02]  /*1b490*/  PRMT R5, RZ, 0x7610, R5 ;  /* 0x00007610ff057816 */ /* 0x000fe40000000005 */
[----:B------:R-:W-:Y:S02]  /*1b4a0*/  PRMT R12, RZ, 0x7610, R12 ;  /* 0x00007610ff0c7816 */ /* 0x000fe4000000000c */
[----:B------:R-:W-:Y:S02]  /*1b4b0*/  ISETP.GE.AND P2, PT, R2, UR12, PT ;  /* 0x0000000c02007c0c */ /* 0x000fe4000bf46270 */
[----:B------:R-:W-:Y:S01]  /*1b4c0*/  LOP3.LUT R2, R0, 0x20, RZ, 0xfc, !PT ;  /* 0x0000002000027812 */ /* 0x000fe200078efcff */
[----:B------:R0:W4:Y:S03]  /*1b4d0*/  @!P5 LDG.E.U8 R5, desc[UR8][R6.64] ;  /* 0x000000080605d981 */ /* 0x000126000c1e1100 */
[----:B------:R-:W-:-:S02]  /*1b4e0*/  ISETP.GE.AND P3, PT, R2, UR12, PT ;  /* 0x0000000c02007c0c */ /* 0x000fc4000bf66270 */
[----:B0-----:R-:W-:Y:S02]  /*1b4f0*/  PRMT R6, RZ, 0x7610, R6 ;  /* 0x00007610ff067816 */ /* 0x001fe40000000006 */
[----:B------:R-:W-:Y:S01]  /*1b500*/  PRMT R7, RZ, 0x7610, R7 ;  /* 0x00007610ff077816 */ /* 0x000fe20000000007 */
[----:B--2---:R3:W2:Y:S02]  /*1b510*/  @!P6 LDG.E.U8 R12, desc[UR8][R8.64] ;  /* 0x00000008080ce981 */ /* 0x0046a4000c1e1100 */
[----:B---3--:R-:W-:Y:S02]  /*1b520*/  @!P0 IMAD.MOV.U32 R8, RZ, RZ, R10 ;  /* 0x000000ffff088224 */ /* 0x008fe400078e000a */
[----:B------:R-:W-:Y:S01]  /*1b530*/  @!P0 IMAD.MOV.U32 R9, RZ, RZ, R11 ;  /* 0x000000ffff098224 */ /* 0x000fe200078e000b */
[----:B------:R-:W3:Y:S04]  /*1b540*/  LDL R10, [R1+0x680] ;  /* 0x00068000010a7983 */ /* 0x000ee80000100800 */
[----:B------:R-:W3:Y:S04]  /*1b550*/  LDL R11, [R1+0x67c] ;  /* 0x00067c00010b7983 */ /* 0x000ee80000100800 */
[----:B------:R0:W2:Y:S02]  /*1b560*/  @!P0 LDG.E.U8 R6, desc[UR8][R8.64] ;  /* 0x0000000808068981 */ /* 0x0000a4000c1e1100 */
[----:B0-----:R-:W-:-:S02]  /*1b570*/  @!P1 IMAD.MOV.U32 R8, RZ, RZ, R22 ;  /* 0x000000ffff089224 */ /* 0x001fc400078e0016 */
[----:B------:R-:W-:Y:S01]  /*1b580*/  @!P1 IMAD.MOV.U32 R9, RZ, RZ, R23 ;  /* 0x000000ffff099224 */ /* 0x000fe200078e0017 */
[----:B------:R-:W-:Y:S01]  /*1b590*/  LOP3.LUT R2, R0, 0x24, RZ, 0xfc, !PT ;  /* 0x0000002400027812 */ /* 0x000fe200078efcff */
[----:B------:R-:W2:Y:S04]  /*1b5a0*/  LDL R23, [R1+0x664] ;  /* 0x0006640001177983 */ /* 0x000ea80000100800 */
[----:B------:R5:W2:Y:S01]  /*1b5b0*/  @!P1 LDG.E.U8 R7, desc[UR8][R8.64] ;  /* 0x0000000808079981 */ /* 0x000aa2000c1e1100 */
[----:B------:R-:W-:-:S03]  /*1b5c0*/  PRMT R13, RZ, 0x7610, R13 ;  /* 0x00007610ff0d7816 */ /* 0x000fc6000000000d */
[----:B------:R-:W2:Y:S01]  /*1b5d0*/  LDL R22, [R1+0x668] ;  /* 0x0006680001167983 */ /* 0x000ea20000100800 */
[----:B-----5:R-:W-:Y:S02]  /*1b5e0*/  @!P3 IMAD.MOV.U32 R8, RZ, RZ, R16 ;  /* 0x000000ffff08b224 */ /* 0x020fe400078e0010 */
[----:B----4-:R-:W-:Y:S01]  /*1b5f0*/  @!P3 IMAD.MOV.U32 R9, RZ, RZ, R17 ;  /* 0x000000ffff09b224 */ /* 0x010fe200078e0011 */
[----:B------:R-:W4:Y:S04]  /*1b600*/  LDL R16, [R1+0x678] ;  /* 0x0006780001107983 */ /* 0x000f280000100800 */
[----:B------:R-:W4:Y:S01]  /*1b610*/  LDL R17, [R1+0x674] ;  /* 0x0006740001117983 */ /* 0x000f220000100800 */
[----:B------:R-:W-:-:S03]  /*1b620*/  ISETP.GE.AND P4, PT, R2, UR12, PT ;  /* 0x0000000c02007c0c */ /* 0x000fc6000bf86270 */
[----:B------:R0:W5:Y:S01]  /*1b630*/  @!P3 LDG.E.U8 R13, desc[UR8][R8.64] ;  /* 0x00000008080db981 */ /* 0x000162000c1e1100 */
[----:B------:R-:W-:Y:S02]  /*1b640*/  LOP3.LUT R2, R0, 0x28, RZ, 0xfc, !PT ;  /* 0x0000002800027812 */ /* 0x000fe400078efcff */
[----:B0-----:R-:W-:Y:S02]  /*1b650*/  PRMT R8, RZ, 0x7610, R8 ;  /* 0x00007610ff087816 */ /* 0x001fe40000000008 */
[----:B------:R-:W-:Y:S02]  /*1b660*/  ISETP.GE.AND P5, PT, R2, UR12, PT ;  /* 0x0000000c02007c0c */ /* 0x000fe4000bfa6270 */
[----:B------:R-:W-:-:S03]  /*1b670*/  PRMT R9, RZ, 0x7610, R9 ;  /* 0x00007610ff097816 */ /* 0x000fc60000000009 */
[----:B---3--:R0:W3:Y:S04]  /*1b680*/  @!P4 LDG.E.U8 R8, desc[UR8][R10.64] ;  /* 0x000000080a08c981 */ /* 0x0080e8000c1e1100 */
[----:B------:R-:W0:Y:S04]  /*1b690*/  LDL R10, [R1+0x6b4] ;  /* 0x0006b400010a7983 */ /* 0x000e280000100800 */
[----:B------:R-:W0:Y:S04]  /*1b6a0*/  LDL R11, [R1+0x6c4] ;  /* 0x0006c400010b7983 */ /* 0x000e280000100800 */
[----:B----4-:R-:W4:Y:S04]  /*1b6b0*/  @!P5 LDG.E.U8 R9, desc[UR8][R16.64] ;  /* 0x000000081009d981 */ /* 0x010f28000c1e1100 */
[----:B------:R-:W5:Y:S04]  /*1b6c0*/  LDL R16, [R1+0x65c] ;  /* 0x00065c0001107983 */ /* 0x000f680000100800 */
[----:B------:R-:W5:Y:S01]  /*1b6d0*/  LDL R17, [R1+0x660] ;  /* 0x0006600001117983 */ /* 0x000f620000100800 */
[----:B------:R-:W-:-:S02]  /*1b6e0*/  LOP3.LUT R2, R0, 0x2c, RZ, 0xfc, !PT ;  /* 0x0000002c00027812 */ /* 0x000fc400078efcff */
[----:B------:R-:W-:Y:S02]  /*1b6f0*/  ISETP.GE.AND P0, PT, R0, UR12, PT ;  /* 0x0000000c00007c0c */ /* 0x000fe4000bf06270 */
[----:B------:R-:W-:Y:S02]  /*1b700*/  ISETP.GE.AND P6, PT, R2, UR12, PT ;  /* 0x0000000c02007c0c */ /* 0x000fe4000bfc6270 */
[----:B------:R-:W-:-:S04]  /*1b710*/  LOP3.LUT R2, R0, 0x30, RZ, 0xfc, !PT ;  /* 0x0000003000027812 */ /* 0x000fc800078efcff */
[----:B------:R-:W-:Y:S02]  /*1b720*/  ISETP.GE.AND P1, PT, R2, UR12, PT ;  /* 0x0000000c02007c0c */ /* 0x000fe4000bf26270 */
[----:B------:R-:W-:-:S04]  /*1b730*/  LOP3.LUT R2, R0, 0x34, RZ, 0xfc, !PT ;  /* 0x0000003400027812 */ /* 0x000fc800078efcff */
[----:B------:R-:W-:Y:S02]  /*1b740*/  ISETP.GE.AND P3, PT, R2, UR12, PT ;  /* 0x0000000c02007c0c */ /* 0x000fe4000bf66270 */
[----:B------:R-:W-:Y:S02]  /*1b750*/  PRMT R14, RZ, 0x7610, R14 ;  /* 0x00007610ff0e7816 */ /* 0x000fe4000000000e */
[----:B------:R-:W-:Y:S02]  /*1b760*/  PRMT R15, RZ, 0x7610, R15 ;  /* 0x00007610ff0f7816 */ /* 0x000fe4000000000f */
[----:B0-----:R-:W-:-:S04]  /*1b770*/  @!P0 LOP3.LUT R11, R11, R10, RZ, 0x3c, !PT ;  /* 0x0000000a0b0b8212 */ /* 0x001fc800078e3cff */
[----:B------:R-:W-:-:S04]  /*1b780*/  @!P0 LOP3.LUT R10, R11, R10, RZ, 0x3c, !PT ;  /* 0x0000000a0b0a8212 */ /* 0x000fc800078e3cff */
[----:B------:R-:W-:-:S05]  /*1b790*/  @!P0 LOP3.LUT R11, R11, R10, RZ, 0x3c, !PT ;  /* 0x0000000a0b0b8212 */ /* 0x000fca00078e3cff */
[----:B------:R2:W3:Y:S02]  /*1b7a0*/  @!P0 LDG.E.U8 R14, desc[UR8][R10.64] ;  /* 0x000000080a0e8981 */ /* 0x0004e4000c1e1100 */
[----:B--2---:R-:W-:Y:S02]  /*1b7b0*/  @!P1 IMAD.MOV.U32 R10, RZ, RZ, R22 ;  /* 0x000000ffff0a9224 */ /* 0x004fe400078e0016 */
[----:B------:R-:W-:Y:S01]  /*1b7c0*/  @!P1 IMAD.MOV.U32 R11, RZ, RZ, R23 ;  /* 0x000000ffff0b9224 */ /* 0x000fe200078e0017 */
[----:B------:R-:W-:Y:S01]  /*1b7d0*/  LOP3.LUT R2, R0, 0x38, RZ, 0xfc, !PT ;  /* 0x0000003800027812 */ /* 0x000fe200078efcff */
[----:B------:R-:W2:Y:S04]  /*1b7e0*/  LDL R23, [R1+0x670] ;  /* 0x0006700001177983 */ /* 0x000ea80000100800 */
[----:B------:R0:W4:Y:S04]  /*1b7f0*/  @!P1 LDG.E.U8 R15, desc[UR8][R10.64] ;  /* 0x000000080a0f9981 */ /* 0x000128000c1e1100 */
[----:B------:R-:W3:Y:S01]  /*1b800*/  LDL R22, [R1+0x64c] ;  /* 0x00064c0001167983 */ /* 0x000ee20000100800 */
[----:B-----5:R-:W-:-:S04]  /*1b810*/  @!P3 LOP3.LUT R17, R17, R16, RZ, 0x3c, !PT ;  /* 0x000000101111b212 */ /* 0x020fc800078e3cff */
[C---:B------:R-:W-:Y:S02]  /*1b820*/  @!P3 LOP3.LUT R16, R17.reuse, R16, RZ, 0x3c, !PT ;  /* 0x000000101110b212 */ /* 0x040fe400078e3cff */
[----:B0-----:R-:W-:Y:S02]  /*1b830*/  PRMT R10, RZ, 0x7610, R10 ;  /* 0x00007610ff0a7816 */ /* 0x001fe4000000000a */
[----:B------:R-:W-:-:S05]  /*1b840*/  @!P3 LOP3.LUT R17, R17, R16, RZ, 0x3c, !PT ;  /* 0x000000101111b212 */ /* 0x000fca00078e3cff */
[----:B------:R0:W5:Y:S04]  /*1b850*/  @!P3 LDG.E.U8 R10, desc[UR8][R16.64] ;  /* 0x00000008100ab981 */ /* 0x000168000c1e1100 */
[----:B------:R-:W0:Y:S04]  /*1b860*/  LDL R16, [R1+0x654] ;  /* 0x0006540001107983 */ /* 0x000e280000100800 */
[----:B------:R-:W0:Y:S01]  /*1b870*/  LDL R17, [R1+0x658] ;  /* 0x0006580001117983 */ /* 0x000e220000100800 */
[----:B------:R-:W-:Y:S02]  /*1b880*/  ISETP.GE.AND P4, PT, R2, UR12, PT ;  /* 0x0000000c02007c0c */ /* 0x000fe4000bf86270 */
[----:B------:R-:W-:Y:S01]  /*1b890*/  PRMT R11, RZ, 0x7610, R11 ;  /* 0x00007610ff0b7816 */ /* 0x000fe2000000000b */
[----:B------:R-:W4:Y:S01]  /*1b8a0*/  LDL R2, [R1+0x650] ;  /* 0x0006500001027983 */ /* 0x000f220000100800 */
[----:B------:R-:W-:-:S04]  /*1b8b0*/  LOP3.LUT R0, R0, 0x3c, RZ, 0xfc, !PT ;  /* 0x0000003c00007812 */ /* 0x000fc800078efcff */
[----:B------:R-:W-:Y:S02]  /*1b8c0*/  ISETP.GE.AND P0, PT, R0, UR12, PT ;  /* 0x0000000c00007c0c */ /* 0x000fe4000bf06270 */
[----:B------:R-:W3:Y:S03]  /*1b8d0*/  LDL R0, [R1+0x66c] ;  /* 0x00066c0001007983 */ /* 0x000ee60000100800 */
[----:B0-----:R-:W-:-:S04]  /*1b8e0*/  @!P4 LOP3.LUT R17, R17, R16, RZ, 0x3c, !PT ;  /* 0x000000101111c212 */ /* 0x001fc800078e3cff */
[----:B------:R-:W-:-:S04]  /*1b8f0*/  @!P4 LOP3.LUT R16, R17, R16, RZ, 0x3c, !PT ;  /* 0x000000101110c212 */ /* 0x000fc800078e3cff */
[----:B------:R-:W-:-:S05]  /*1b900*/  @!P4 LOP3.LUT R17, R17, R16, RZ, 0x3c, !PT ;  /* 0x000000101111c212 */ /* 0x000fca00078e3cff */
[----:B------:R0:W5:Y:S04]  /*1b910*/  @!P4 LDG.E.U8 R11, desc[UR8][R16.64] ;  /* 0x00000008100bc981 */ /* 0x000168000c1e1100 */
[----:B------:R-:W0:Y:S04]  /*1b920*/  LDL R16, [R1+0x68c] ;  /* 0x00068c0001107983 */ /* 0x000e280000100800 */
[----:B------:R-:W0:Y:S01]  /*1b930*/  LDL R17, [R1+0x690] ;  /* 0x0006900001117983 */ /* 0x000e220000100800 */
[----:B------:R-:W1:Y:S01]  /*1b940*/  S2UR UR6, SR_CgaCtaId ;  /* 0x00000000000679c3 */ /* 0x000e620000008800 */
[----:B------:R-:W-:-:S02]  /*1b950*/  PRMT R18, RZ, 0x7610, R18 ;  /* 0x00007610ff127816 */ /* 0x000fc40000000012 */
[----:B------:R-:W-:Y:S02]  /*1b960*/  PRMT R19, RZ, 0x7610, R19 ;  /* 0x00007610ff137816 */ /* 0x000fe40000000013 */
[----:B------:R-:W-:Y:S01]  /*1b970*/  PRMT R20, RZ, 0x7610, R20 ;  /* 0x00007610ff147816 */ /* 0x000fe20000000014 */
[----:B------:R-:W-:Y:S02]  /*1b980*/  UMOV UR5, 0x400 ;  /* 0x0000040000057882 */ /* 0x000fe40000000000 */
[----:B-1----:R-:W-:Y:S01]  /*1b990*/  ULEA UR5, UR6, UR5, 0x18 ;  /* 0x0000000506057291 */ /* 0x002fe2000f8ec03f */
[----:B0-----:R-:W-:-:S04]  /*1b9a0*/  @!P2 LOP3.LUT R17, R17, R16, RZ, 0x3c, !PT ;  /* 0x000000101111a212 */ /* 0x001fc800078e3cff */
[----:B------:R-:W-:-:S04]  /*1b9b0*/  @!P2 LOP3.LUT R16, R17, R16, RZ, 0x3c, !PT ;  /* 0x000000101110a212 */ /* 0x000fc800078e3cff */
[----:B------:R-:W-:-:S05]  /*1b9c0*/  @!P2 LOP3.LUT R17, R17, R16, RZ, 0x3c, !PT ;  /* 0x000000101111a212 */ /* 0x000fca00078e3cff */
[----:B------:R2:W5:Y:S02]  /*1b9d0*/  @!P2 LDG.E.U8 R18, desc[UR8][R16.64] ;  /* 0x000000081012a981 */ /* 0x000564000c1e1100 */
[----:B--2---:R-:W-:Y:S02]  /*1b9e0*/  @!P6 IMAD.MOV.U32 R16, RZ, RZ, R23 ;  /* 0x000000ffff10e224 */ /* 0x004fe400078e0017 */
[----:B---3--:R-:W-:-:S05]  /*1b9f0*/  @!P6 IMAD.MOV.U32 R17, RZ, RZ, R0 ;  /* 0x000000ffff11e224 */ /* 0x008fca00078e0000 */
[----:B------:R4:W2:Y:S01]  /*1ba00*/  @!P6 LDG.E.U8 R19, desc[UR8][R16.64] ;  /* 0x000000081013e981 */ /* 0x0008a2000c1e1100 */
[C---:B------:R-:W-:Y:S02]  /*1ba10*/  IMAD.SHL.U32 R0, R21.reuse, 0x2, RZ ;  /* 0x0000000215007824 */ /* 0x040fe400078e00ff */
[----:B----4-:R-:W-:Y:S02]  /*1ba20*/  @!P0 IMAD.MOV.U32 R16, RZ, RZ, R2 ;  /* 0x000000ffff108224 */ /* 0x010fe400078e0002 */
[----:B------:R-:W-:Y:S02]  /*1ba30*/  @!P0 IMAD.MOV.U32 R17, RZ, RZ, R22 ;  /* 0x000000ffff118224 */ /* 0x000fe400078e0016 */
[----:B------:R-:W-:-:S03]  /*1ba40*/  IMAD.SHL.U32 R2, R21, 0x8, RZ ;  /* 0x0000000815027824 */ /* 0x000fc600078e00ff */
[----:B------:R0:W3:Y:S02]  /*1ba50*/  @!P0 LDG.E.U8 R20, desc[UR8][R16.64] ;  /* 0x0000000810148981 */ /* 0x0000e4000c1e1100 */
[----:B------:R-:W-:Y:S01]  /*1ba60*/  LOP3.LUT R0, R2, 0x30, R0, 0x48, !PT ;  /* 0x0000003002007812 */ /* 0x000fe200078e4800 */
[----:B0-----:R-:W-:-:S05]  /*1ba70*/  IMAD.SHL.U32 R16, R21, 0x40, RZ ;  /* 0x0000004015107824 */ /* 0x001fca00078e00ff */
[----:B------:R-:W-:Y:S02]  /*1ba80*/  LOP3.LUT R2, R16, 0x1c0, RZ, 0xc0, !PT ;  /* 0x000001c010027812 */ /* 0x000fe400078ec0ff */
[----:B------:R-:W-:-:S03]  /*1ba90*/  LOP3.LUT R16, R21, 0x60, RZ, 0xc0, !PT ;  /* 0x0000006015107812 */ /* 0x000fc600078ec0ff */
[----:B------:R-:W-:-:S04]  /*1baa0*/  VIADD R2, R2, UR5 ;  /* 0x0000000502027c36 */ /* 0x000fc80008000000 */
[----:B------:R-:W-:-:S04]  /*1bab0*/  IMAD R16, R16, 0x10, R2 ;  /* 0x0000001010107824 */ /* 0x000fc800078e0202 */
[----:B------:R-:W-:Y:S02]  /*1bac0*/  IMAD.IADD R0, R0, 0x1, R16 ;  /* 0x0000000100007824 */ /* 0x000fe400078e0210 */
[----:B------:R-:W0:Y:S02]  /*1bad0*/  S2R R16, SR_TID.X ;  /* 0x0000000000107919 */ /* 0x000e240000002100 */
[----:B0-----:R-:W-:Y:S01]  /*1bae0*/  LOP3.LUT R16, R16, 0x7f, RZ, 0xc0, !PT ;  /* 0x0000007f10107812 */ /* 0x001fe200078ec0ff */
[----:B------:R-:W-:Y:S06]  /*1baf0*/  BAR.SYNC.DEFER_BLOCKING 0x0 ;  /* 0x0000000000007b1d */ /* 0x000fec0000010000 */
[----:B------:R-:W-:Y:S04]  /*1bb00*/  STS.U8 [R16+UR5], R14 ;  /* 0x0000000e10007988 */ /* 0x000fe80008000005 */
[----:B------:R-:W-:Y:S04]  /*1bb10*/  STS.U8 [R16+UR5+0x200], R12 ;  /* 0x0002000c10007988 */ /* 0x000fe80008000005 */
[----:B------:R-:W-:Y:S04]  /*1bb20*/  STS.U8 [R16+UR5+0x400], R13 ;  /* 0x0004000d10007988 */ /* 0x000fe80008000005 */
[----:B------:R0:W-:Y:S02]  /*1bb30*/  STS.U8 [R16+UR5+0x600], R15 ;  /* 0x0006000f10007988 */ /* 0x0001e40008000005 */
[----:B0-----:R-:W0:Y:S02]  /*1bb40*/  S2R R16, SR_TID.X ;  /* 0x0000000000107919 */ /* 0x001e240000002100 */
[----:B0-----:R-:W-:-:S04]  /*1bb50*/  LOP3.LUT R16, R16, 0x7f, RZ, 0xc0, !PT ;  /* 0x0000007f10107812 */ /* 0x001fc800078ec0ff */
[----:B------:R-:W-:-:S05]  /*1bb60*/  LOP3.LUT R16, R16, 0x8, RZ, 0x3c, !PT ;  /* 0x0000000810107812 */ /* 0x000fca00078e3cff */
[----:B------:R0:W-:Y:S04]  /*1bb70*/  STS.U8 [R16+UR5+0x80], R3 ;  /* 0x0000800310007988 */ /* 0x0001e80008000005 */
[----:B------:R1:W-:Y:S01]  /*1bb80*/  STS.U8 [R16+UR5+0x280], R6 ;  /* 0x0002800610007988 */ /* 0x0003e20008000005 */
[----:B0-----:R-:W0:Y:S01]  /*1bb90*/  S2R R3, SR_TID.X ;  /* 0x0000000000037919 */ /* 0x001e220000002100 */
[----:B-1----:R-:W1:Y:S02]  /*1bba0*/  S2R R6, SR_TID.X ;  /* 0x0000000000067919 */ /* 0x002e640000002100 */
[----:B------:R-:W-:Y:S04]  /*1bbb0*/  STS.U8 [R16+UR5+0x480], R8 ;  /* 0x0004800810007988 */ /* 0x000fe80008000005 */
[----:B-----5:R-:W-:Y:S04]  /*1bbc0*/  STS.U8 [R16+UR5+0x680], R10 ;  /* 0x0006800a10007988 */ /* 0x020fe80008000005 */
[----:B------:R-:W-:Y:S01]  /*1bbd0*/  STL [R1+0x1644], R0 ;  /* 0x0016440001007387 */ /* 0x000fe20000100800 */
[----:B0-----:R-:W-:-:S02]  /*1bbe0*/  LOP3.LUT R3, R3, 0x7f, RZ, 0xc0, !PT ;  /* 0x0000007f03037812 */ /* 0x001fc400078ec0ff */
[----:B-1----:R-:W-:Y:S02]  /*1bbf0*/  LOP3.LUT R6, R6, 0x7f, RZ, 0xc0, !PT ;  /* 0x0000007f06067812 */ /* 0x002fe400078ec0ff */
[----:B------:R-:W-:Y:S02]  /*1bc00*/  LOP3.LUT R3, R3, 0x10, RZ, 0x3c, !PT ;  /* 0x0000001003037812 */ /* 0x000fe400078e3cff */
[----:B------:R-:W-:-:S03]  /*1bc10*/  LOP3.LUT R6, R6, 0x18, RZ, 0x3c, !PT ;  /* 0x0000001806067812 */ /* 0x000fc600078e3cff */
[----:B------:R0:W-:Y:S04]  /*1bc20*/  STS.U8 [R3+UR5+0x100], R4 ;  /* 0x0001000403007988 */ /* 0x0001e80008000005 */
[----:B------:R-:W-:Y:S04]  /*1bc30*/  STS.U8 [R3+UR5+0x300], R7 ;  /* 0x0003000703007988 */ /* 0x000fe80008000005 */
[----:B------:R-:W-:Y:S04]  /*1bc40*/  STS.U8 [R3+UR5+0x500], R9 ;  /* 0x0005000903007988 */ /* 0x000fe80008000005 */
[----:B------:R-:W-:Y:S04]  /*1bc50*/  STS.U8 [R3+UR5+0x700], R11 ;  /* 0x0007000b03007988 */ /* 0x000fe80008000005 */
[----:B------:R1:W-:Y:S04]  /*1bc60*/  STS.U8 [R6+UR5+0x180], R5 ;  /* 0x0001800506007988 */ /* 0x0003e80008000005 */
[----:B0-----:R-:W4:Y:S04]  /*1bc70*/  LDL R4, [R1+0xeac] ;  /* 0x000eac0001047983 */ /* 0x001f280000100800 */
[----:B-1----:R-:W4:Y:S01]  /*1bc80*/  LDL R5, [R1+0xea4] ;  /* 0x000ea40001057983 */ /* 0x002f220000100800 */
[----:B------:R-:W-:-:S04]  /*1bc90*/  LOP3.LUT R23, R21, 0x3f, RZ, 0xc0, !PT ;  /* 0x0000003f15177812 */ /* 0x000fc800078ec0ff */
[----:B------:R-:W-:Y:S02]  /*1bca0*/  ISETP.GE.AND P0, PT, R23, UR12, PT ;  /* 0x0000000c17007c0c */ /* 0x000fe4000bf06270 */
[----:B------:R-:W-:Y:S01]  /*1bcb0*/  PRMT R28, RZ, 0x7610, R28 ;  /* 0x00007610ff1c7816 */ /* 0x000fe2000000001c */
[----:B------:R-:W-:Y:S04]  /*1bcc0*/  STS.U8 [R6+UR5+0x380], R18 ;  /* 0x0003801206007988 */ /* 0x000fe80008000005 */
[----:B--2---:R-:W-:Y:S04]  /*1bcd0*/  STS.U8 [R6+UR5+0x580], R19 ;  /* 0x0005801306007988 */ /* 0x004fe80008000005 */
[----:B---3--:R-:W-:Y:S01]  /*1bce0*/  STS.U8 [R6+UR5+0x780], R20 ;  /* 0x0007801406007988 */ /* 0x008fe20008000005 */
[----:B------:R-:W-:Y:S06]  /*1bcf0*/  BAR.SYNC.DEFER_BLOCKING 0x0 ;  /* 0x0000000000007b1d */ /* 0x000fec0000010000 */
[----:B----4-:R-:W2:Y:S04]  /*1bd00*/  @!P0 LDG.E.U8 R28, desc[UR8][R4.64] ;  /* 0x00000008041c8981 */ /* 0x010ea8000c1e1100 */
[----:B--2---:R0:W-:Y:S04]  /*1bd10*/  STL [R1+0x5e4], R28 ;  /* 0x0005e41c01007387 */ /* 0x0041e80000100800 */
[----:B0-----:R-:W2:Y:S04]  /*1bd20*/  LDL.LU R28, [R1+0x1a34] ;  /* 0x001a3400011c7983 */ /* 0x001ea80000300800 */
[----:B------:R-:W3:Y:S04]  /*1bd30*/  LDL R4, [R1+0xe4c] ;  /* 0x000e4c0001047983 */ /* 0x000ee80000100800 */
[----:B------:R-:W3:Y:S01]  /*1bd40*/  LDL R5, [R1+0xe50] ;  /* 0x000e500001057983 */ /* 0x000ee20000100800 */
[----:B------:R-:W-:-:S02]  /*1bd50*/  PRMT R29, RZ, 0x7610, R29 ;  /* 0x00007610ff1d7816 */ /* 0x000fc4000000001d */
[----:B---3--:R-:W-:-:S04]  /*1bd60*/  @!P0 LOP3.LUT R5, R5, R4, RZ, 0x3c, !PT ;  /* 0x0000000405058212 */ /* 0x008fc800078e3cff */
[----:B------:R-:W-:-:S04]  /*1bd70*/  @!P0 LOP3.LUT R4, R5, R4, RZ, 0x3c, !PT ;  /* 0x0000000405048212 */ /* 0x000fc800078e3cff */
[----:B------:R-:W-:-:S05]  /*1bd80*/  @!P0 LOP3.LUT R5, R5, R4, RZ, 0x3c, !PT ;  /* 0x0000000405058212 */ /* 0x000fca00078e3cff */
[----:B------:R-:W3:Y:S04]  /*1bd90*/  @!P0 LDG.E.U8 R29, desc[UR8][R4.64] ;  /* 0x00000008041d8981 */ /* 0x000ee8000c1e1100 */
[----:B---3--:R0:W-:Y:S04]  /*1bda0*/  STL [R1+0x5e0], R29 ;  /* 0x0005e01d01007387 */ /* 0x0081e80000100800 */
[----:B0-----:R-:W3:Y:S04]  /*1bdb0*/  LDL.LU R29, [R1+0x1a30] ;  /* 0x001a3000011d7983 */ /* 0x001ee80000300800 */
[----:B------:R-:W4:Y:S04]  /*1bdc0*/  LDL R4, [R1+0x648] ;  /* 0x0006480001047983 */ /* 0x000f280000100800 */
[----:B------:R-:W4:Y:S01]  /*1bdd0*/  LDL R5, [R1+0x6e4] ;  /* 0x0006e40001057983 */ /* 0x000f220000100800 */
[----:B--2---:R-:W-:-:S02]  /*1bde0*/  PRMT R28, RZ, 0x7610, R28 ;  /* 0x00007610ff1c7816 */ /* 0x004fc4000000001c */
[----:B----4-:R-:W-:-:S04]  /*1bdf0*/  @!P0 LOP3.LUT R5, R5, R4, RZ, 0x3c, !PT ;  /* 0x0000000405058212 */ /* 0x010fc800078e3cff */
[----:B------:R-:W-:-:S04]  /*1be00*/  @!P0 LOP3.LUT R4, R5, R4, RZ, 0x3c, !PT ;  /* 0x0000000405048212 */ /* 0x000fc800078e3cff */
[----:B------:R-:W-:-:S05]  /*1be10*/  @!P0 LOP3.LUT R5, R5, R4, RZ, 0x3c, !PT ;  /* 0x0000000405058212 */ /* 0x000fca00078e3cff */
[----:B------:R-:W2:Y:S04]  /*1be20*/  @!P0 LDG.E.U8 R28, desc[UR8][R4.64] ;  /* 0x00000008041c8981 */ /* 0x000ea8000c1e1100 */
[----:B--2---:R0:W-:Y:S04]  /*1be30*/  STL [R1+0x5dc], R28 ;  /* 0x0005dc1c01007387 */ /* 0x0041e80000100800 */
[----:B0-----:R-:W2:Y:S04]  /*1be40*/  LDL.LU R28, [R1+0x1a2c] ;  /* 0x001a2c00011c7983 */ /* 0x001ea80000300800 */
[----:B------:R-:W4:Y:S04]  /*1be50*/  LDL R4, [R1+0x6e0] ;  /* 0x0006e00001047983 */ /* 0x000f280000100800 */
[----:B------:R-:W4:Y:S01]  /*1be60*/  LDL R5, [R1+0xe48] ;  /* 0x000e480001057983 */ /* 0x000f220000100800 */
[----:B---3--:R-:W-:-:S02]  /*1be70*/  PRMT R29, RZ, 0x7610, R29 ;  /* 0x00007610ff1d7816 */ /* 0x008fc4000000001d */
[----:B----4-:R-:W-:-:S04]  /*1be80*/  @!P0 LOP3.LUT R5, R5, R4, RZ, 0x3c, !PT ;  /* 0x0000000405058212 */ /* 0x010fc800078e3cff */
        /* <DEDUP_REMOVED lines=1753> */
[----:B------:R-:W-:-:S02]  /*22c20*/  PRMT R3, RZ, 0x7610, R3 ;  /* 0x00007610ff037816 */ /* 0x000fc40000000003 */
[----:B----4-:R-:W-:-:S04]  /*22c30*/  @!P0 LOP3.LUT R5, R5, R4, RZ, 0x3c, !PT ;  /* 0x0000000405058212 */ /* 0x010fc800078e3cff */
[----:B------:R-:W-:-:S04]  /*22c40*/  @!P0 LOP3.LUT R4, R5, R4, RZ, 0x3c, !PT ;  /* 0x0000000405048212 */ /* 0x000fc800078e3cff */
[----:B------:R-:W-:-:S05]  /*22c50*/  @!P0 LOP3.LUT R5, R5, R4, RZ, 0x3c, !PT ;  /* 0x0000000405058212 */ /* 0x000fca00078e3cff */
[----:B------:R0:W4:Y:S04]  /*22c60*/  @!P0 LDG.E.U8 R3, desc[UR8][R4.64] ;  /* 0x0000000804038981 */ /* 0x000128000c1e1100 */
[----:B------:R-:W0:Y:S04]  /*22c70*/  LDL R4, [R1+0x8d4] ;  /* 0x0008d40001047983 */ /* 0x000e280000100800 */
[----:B------:R-:W0:Y:S01]  /*22c80*/  LDL R5, [R1+0x8d8] ;  /* 0x0008d80001057983 */ /* 0x000e220000100800 */
[----:B--2---:R-:W-:Y:S02]  /*22c90*/  PRMT R28, RZ, 0x7610, R28 ;  /* 0x00007610ff1c7816 */ /* 0x004fe4000000001c */
[----:B0-----:R-:W-:-:S04]  /*22ca0*/  @!P0 LOP3.LUT R5, R5, R4, RZ, 0x3c, !PT ;  /* 0x0000000405058212 */ /* 0x001fc800078e3cff */
[----:B------:R-:W-:-:S04]  /*22cb0*/  @!P0 LOP3.LUT R4, R5, R4, RZ, 0x3c, !PT ;  /* 0x0000000405048212 */ /* 0x000fc800078e3cff */
[----:B------:R-:W-:-:S05]  /*22cc0*/  @!P0 LOP3.LUT R5, R5, R4, RZ, 0x3c, !PT ;  /* 0x0000000405058212 */ /* 0x000fca00078e3cff */
[----:B------:R-:W2:Y:S04]  /*22cd0*/  @!P0 LDG.E.U8 R28, desc[UR8][R4.64] ;  /* 0x00000008041c8981 */ /* 0x000ea8000c1e1100 */
[----:B--2---:R0:W-:Y:S04]  /*22ce0*/  STL [R1+0xd8], R28 ;  /* 0x0000d81c01007387 */ /* 0x0041e80000100800 */
[----:B0-----:R-:W2:Y:S04]  /*22cf0*/  LDL.LU R28, [R1+0x171c] ;  /* 0x00171c00011c7983 */ /* 0x001ea80000300800 */
[----:B------:R-:W5:Y:S04]  /*22d00*/  LDL R4, [R1+0x8c4] ;  /* 0x0008c40001047983 */ /* 0x000f680000100800 */
[----:B------:R-:W5:Y:S01]  /*22d10*/  LDL R5, [R1+0x8c8] ;  /* 0x0008c80001057983 */ /* 0x000f620000100800 */
[----:B---3--:R-:W-:-:S02]  /*22d20*/  PRMT R29, RZ, 0x7610, R29 ;  /* 0x00007610ff1d7816 */ /* 0x008fc4000000001d */
[----:B-----5:R-:W-:-:S04]  /*22d30*/  @!P0 LOP3.LUT R5, R5, R4, RZ, 0x3c, !PT ;  /* 0x0000000405058212 */ /* 0x020fc800078e3cff */
[----:B------:R-:W-:-:S04]  /*22d40*/  @!P0 LOP3.LUT R4, R5, R4, RZ, 0x3c, !PT ;  /* 0x0000000405048212 */ /* 0x000fc800078e3cff */
[----:B------:R-:W-:-:S05]  /*22d50*/  @!P0 LOP3.LUT R5, R5, R4, RZ, 0x3c, !PT ;  /* 0x0000000405058212 */ /* 0x000fca00078e3cff */
[----:B------:R-:W3:Y:S04]  /*22d60*/  @!P0 LDG.E.U8 R29, desc[UR8][R4.64] ;  /* 0x00000008041d8981 */ /* 0x000ee8000c1e1100 */
[----:B---3--:R0:W-:Y:S04]  /*22d70*/  STL [R1+0xd0], R29 ;  /* 0x0000d01d01007387 */ /* 0x0081e80000100800 */
[----:B0-----:R-:W3:Y:S04]  /*22d80*/  LDL.LU R29, [R1+0x1718] ;  /* 0x00171800011d7983 */ /* 0x001ee80000300800 */
[----:B------:R-:W5:Y:S04]  /*22d90*/  LDL R4, [R1+0x8bc] ;  /* 0x0008bc0001047983 */ /* 0x000f680000100800 */
[----:B------:R-:W5:Y:S01]  /*22da0*/  LDL R5, [R1+0x8c0] ;  /* 0x0008c00001057983 */ /* 0x000f620000100800 */
[----:B--2---:R-:W-:-:S02]  /*22db0*/  PRMT R28, RZ, 0x7610, R28 ;  /* 0x00007610ff1c7816 */ /* 0x004fc4000000001c */
[----:B-----5:R-:W-:-:S04]  /*22dc0*/  @!P0 LOP3.LUT R5, R5, R4, RZ, 0x3c, !PT ;  /* 0x0000000405058212 */ /* 0x020fc800078e3cff */
        /* <DEDUP_REMOVED lines=83> */
[----:B------:R0:W3:Y:S04]  /*23300*/  @!P0 LDG.E.U8 R29, desc[UR8][R4.64] ;  /* 0x00000008041d8981 */ /* 0x0000e8000c1e1100 */
[----:B------:R-:W0:Y:S04]  /*23310*/  LDL R4, [R1+0x7a4] ;  /* 0x0007a40001047983 */ /* 0x000e280000100800 */
[----:B------:R-:W0:Y:S01]  /*23320*/  LDL R5, [R1+0x7a8] ;  /* 0x0007a80001057983 */ /* 0x000e220000100800 */
[----:B------:R-:W-:Y:S02]  /*23330*/  PRMT R27, RZ, 0x7610, R27 ;  /* 0x00007610ff1b7816 */ /* 0x000fe4000000001b */
[----:B0-----:R-:W-:-:S04]  /*23340*/  @!P0 LOP3.LUT R5, R5, R4, RZ, 0x3c, !PT ;  /* 0x0000000405058212 */ /* 0x001fc800078e3cff */
[----:B------:R-:W-:-:S04]  /*23350*/  @!P0 LOP3.LUT R4, R5, R4, RZ, 0x3c, !PT ;  /* 0x0000000405048212 */ /* 0x000fc800078e3cff */
[----:B------:R-:W-:-:S05]  /*23360*/  @!P0 LOP3.LUT R5, R5, R4, RZ, 0x3c, !PT ;  /* 0x0000000405058212 */ /* 0x000fca00078e3cff */
[----:B------:R-:W5:Y:S04]  /*23370*/  @!P0 LDG.E.U8 R27, desc[UR8][R4.64] ;  /* 0x00000008041b8981 */ /* 0x000f68000c1e1100 */
[----:B---3--:R0:W-:Y:S04]  /*23380*/  STL [R1+0x98], R29 ;  /* 0x0000981d01007387 */ /* 0x0081e80000100800 */
[----:B0-----:R-:W3:Y:S04]  /*23390*/  LDL R29, [R1+0x708] ;  /* 0x00070800011d7983 */ /* 0x001ee80000100800 */
[----:B-----5:R0:W-:Y:S04]  /*233a0*/  STL [R1+0x94], R27 ;  /* 0x0000941b01007387 */ /* 0x0201e80000100800 */
[----:B0-----:R-:W5:Y:S04]  /*233b0*/  LDL.LU R27, [R1+0x16f0] ;  /* 0x0016f000011b7983 */ /* 0x001f680000300800 */
        /* <DEDUP_REMOVED lines=11> */
[----:B-----5:R-:W-:-:S02]  /*23470*/  PRMT R27, RZ, 0x7610, R27 ;  /* 0x00007610ff1b7816 */ /* 0x020fc4000000001b */
[----:B----4-:R-:W-:-:S04]  /*23480*/  @!P0 LOP3.LUT R5, R5, R4, RZ, 0x3c, !PT ;  /* 0x0000000405058212 */ /* 0x010fc800078e3cff */
[----:B------:R-:W-:-:S04]  /*23490*/  @!P0 LOP3.LUT R4, R5, R4, RZ, 0x3c, !PT ;  /* 0x0000000405048212 */ /* 0x000fc800078e3cff */
[----:B------:R-:W-:-:S05]  /*234a0*/  @!P0 LOP3.LUT R5, R5, R4, RZ, 0x3c, !PT ;  /* 0x0000000405058212 */ /* 0x000fca00078e3cff */
[----:B------:R-:W4:Y:S04]  /*234b0*/  @!P0 LDG.E.U8 R27, desc[UR8][R4.64] ;  /* 0x00000008041b8981 */ /* 0x000f28000c1e1100 */
[----:B----4-:R0:W-:Y:S04]  /*234c0*/  STL [R1+0x6c], R27 ;  /* 0x00006c1b01007387 */ /* 0x0101e80000100800 */
[----:B0-----:R-:W4:Y:S04]  /*234d0*/  LDL.LU R27, [R1+0x16e8] ;  /* 0x0016e800011b7983 */ /* 0x001f280000300800 */
        /* <DEDUP_REMOVED lines=11> */
[----:B----4-:R-:W-:-:S02]  /*23590*/  PRMT R27, RZ, 0x7610, R27 ;  /* 0x00007610ff1b7816 */ /* 0x010fc4000000001b */
[----:B-----5:R-:W-:-:S04]  /*235a0*/  @!P0 LOP3.LUT R5, R5, R4, RZ, 0x3c, !PT ;  /* 0x0000000405058212 */ /* 0x020fc800078e3cff */
[----:B------:R-:W-:-:S04]  /*235b0*/  @!P0 LOP3.LUT R4, R5, R4, RZ, 0x3c, !PT ;  /* 0x0000000405048212 */ /* 0x000fc800078e3cff */
[----:B------:R-:W-:-:S05]  /*235c0*/  @!P0 LOP3.LUT R5, R5, R4, RZ, 0x3c, !PT ;  /* 0x0000000405058212 */ /* 0x000fca00078e3cff */
[----:B------:R-:W4:Y:S01]  /*235d0*/  @!P0 LDG.E.U8 R27, desc[UR8][R4.64] ;  /* 0x00000008041b8981 */ /* 0x000f22000c1e1100 */
[----:B--2---:R-:W-:-:S03]  /*235e0*/  PRMT R28, RZ, 0x7610, R28 ;  /* 0x00007610ff1c7816 */ /* 0x004fc6000000001c */
[----:B----4-:R0:W-:Y:S04]  /*235f0*/  STL [R1+0x64], R27 ;  /* 0x0000641b01007387 */ /* 0x0101e80000100800 */
[----:B0-----:R-:W2:Y:S04]  /*23600*/  LDL.LU R27, [R1+0x16e0] ;  /* 0x0016e000011b7983 */ /* 0x001ea80000300800 */
[----:B------:R-:W4:Y:S01]  /*23610*/  LDL R5, [R1+0x704] ;  /* 0x0007040001057983 */ /* 0x000f220000100800 */
[----:B---3--:R-:W-:-:S03]  /*23620*/  @!P0 IMAD.MOV.U32 R4, RZ, RZ, R29 ;  /* 0x000000ffff048224 */ /* 0x008fc600078e001d */
[----:B------:R-:W3:Y:S04]  /*23630*/  LDL R29, [R1+0x8a0] ;  /* 0x0008a000011d7983 */ /* 0x000ee80000100800 */
[----:B----4-:R-:W4:Y:S04]  /*23640*/  @!P0 LDG.E.U8 R28, desc[UR8][R4.64] ;  /* 0x00000008041c8981 */ /* 0x010f28000c1e1100 */
        /* <DEDUP_REMOVED lines=13> */
[----:B------:R-:W-:-:S02]  /*23720*/  PRMT R7, RZ, 0x7610, R7 ;  /* 0x00007610ff077816 */ /* 0x000fc40000000007 */
[----:B-----5:R-:W-:-:S04]  /*23730*/  @!P0 LOP3.LUT R5, R5, R4, RZ, 0x3c, !PT ;  /* 0x0000000405058212 */ /* 0x020fc800078e3cff */
[----:B------:R-:W-:-:S04]  /*23740*/  @!P0 LOP3.LUT R4, R5, R4, RZ, 0x3c, !PT ;  /* 0x0000000405048212 */ /* 0x000fc800078e3cff */
[----:B------:R-:W-:-:S05]  /*23750*/  @!P0 LOP3.LUT R5, R5, R4, RZ, 0x3c, !PT ;  /* 0x0000000405058212 */ /* 0x000fca00078e3cff */
[----:B------:R0:W5:Y:S04]  /*23760*/  @!P0 LDG.E.U8 R7, desc[UR8][R4.64] ;  /* 0x0000000804078981 */ /* 0x000168000c1e1100 */
[----:B------:R-:W0:Y:S04]  /*23770*/  LDL R4, [R1+0xe74] ;  /* 0x000e740001047983 */ /* 0x000e280000100800 */
[----:B------:R-:W0:Y:S01]  /*23780*/  LDL R5, [R1+0xec4] ;  /* 0x000ec40001057983 */ /* 0x000e220000100800 */
[----:B------:R-:W-:Y:S02]  /*23790*/  PRMT R14, RZ, 0x7610, R14 ;  /* 0x00007610ff0e7816 */ /* 0x000fe4000000000e */
[----:B0-----:R-:W-:-:S04]  /*237a0*/  @!P0 LOP3.LUT R5, R5, R4, RZ, 0x3c, !PT ;  /* 0x0000000405058212 */ /* 0x001fc800078e3cff */
[----:B------:R-:W-:-:S04]  /*237b0*/  @!P0 LOP3.LUT R4, R5, R4, RZ, 0x3c, !PT ;  /* 0x0000000405048212 */ /* 0x000fc800078e3cff */
[----:B------:R-:W-:Y:S01]  /*237c0*/  @!P0 LOP3.LUT R5, R5, R4, RZ, 0x3c, !PT ;  /* 0x0000000405058212 */ /* 0x000fe200078e3cff */
[----:B-----5:R0:W-:Y:S04]  /*237d0*/  STL [R1+0x38], R7 ;  /* 0x0000380701007387 */ /* 0x0201e80000100800 */
[----:B------:R1:W5:Y:S01]  /*237e0*/  @!P0 LDG.E.U8 R14, desc[UR8][R4.64] ;  /* 0x00000008040e8981 */ /* 0x000362000c1e1100 */
[----:B------:R-:W-:-:S03]  /*237f0*/  PRMT R26, RZ, 0x7610, R26 ;  /* 0x00007610ff1a7816 */ /* 0x000fc6000000001a */
[----:B0-----:R-:W4:Y:S04]  /*23800*/  LDL R7, [R1+0x880] ;  /* 0x0008800001077983 */ /* 0x001f280000100800 */
[----:B------:R-:W1:Y:S04]  /*23810*/  LDL R4, [R1+0xe94] ;  /* 0x000e940001047983 */ /* 0x000e680000100800 */
[----:B------:R-:W1:Y:S02]  /*23820*/  LDL R5, [R1+0xeb4] ;  /* 0x000eb40001057983 */ /* 0x000e640000100800 */
[----:B-1----:R-:W-:-:S04]  /*23830*/  @!P0 LOP3.LUT R5, R5, R4, RZ, 0x3c, !PT ;  /* 0x0000000405058212 */ /* 0x002fc800078e3cff */
[----:B------:R-:W-:-:S04]  /*23840*/  @!P0 LOP3.LUT R4, R5, R4, RZ, 0x3c, !PT ;  /* 0x0000000405048212 */ /* 0x000fc800078e3cff */
[----:B------:R-:W-:-:S05]  /*23850*/  @!P0 LOP3.LUT R5, R5, R4, RZ, 0x3c, !PT ;  /* 0x0000000405058212 */ /* 0x000fca00078e3cff */
[----:B------:R-:W3:Y:S04]  /*23860*/  @!P0 LDG.E.U8 R26, desc[UR8][R4.64] ;  /* 0x00000008041a8981 */ /* 0x000ee8000c1e1100 */
[----:B-----5:R0:W-:Y:S04]  /*23870*/  STL [R1+0x34], R14 ;  /* 0x0000340e01007387 */ /* 0x0201e80000100800 */
[----:B0-----:R-:W5:Y:S04]  /*23880*/  LDL R14, [R1+0x878] ;  /* 0x00087800010e7983 */ /* 0x001f680000100800 */
[----:B---3--:R0:W-:Y:S04]  /*23890*/  STL [R1+0x30], R26 ;  /* 0x0000301a01007387 */ /* 0x0081e80000100800 */
[----:B0-----:R-:W3:Y:S04]  /*238a0*/  LDL.LU R26, [R1+0x16d4] ;  /* 0x0016d400011a7983 */ /* 0x001ee80000300800 */
[----:B------:R-:W2:Y:S01]  /*238b0*/  LDL R5, [R1+0x89c] ;  /* 0x00089c0001057983 */ /* 0x000ea20000100800 */
[----:B------:R-:W-:Y:S01]  /*238c0*/  PRMT R24, RZ, 0x7610, R24 ;  /* 0x00007610ff187816 */ /* 0x000fe20000000018 */
[----:B------:R-:W-:-:S02]  /*238d0*/  @!P0 IMAD.MOV.U32 R4, RZ, RZ, R29 ;  /* 0x000000ffff048224 */ /* 0x000fc400078e001d */
[----:B------:R-:W3:Y:S04]  /*238e0*/  LDL R29, [R1+0x860] ;  /* 0x00086000011d7983 */ /* 0x000ee80000100800 */
[----:B--2---:R-:W2:Y:S04]  /*238f0*/  @!P0 LDG.E.U8 R24, desc[UR8][R4.64] ;  /* 0x0000000804188981 */ /* 0x004ea8000c1e1100 */
[----:B--2---:R0:W-:Y:S04]  /*23900*/  STL [R1+0x2c], R24 ;  /* 0x00002c1801007387 */ /* 0x0041e80000100800 */
[----:B0-----:R-:W2:Y:S04]  /*23910*/  LDL.LU R24, [R1+0x16d0] ;  /* 0x0016d00001187983 */ /* 0x001ea80000300800 */
[----:B------:R-:W4:Y:S04]  /*23920*/  LDL R4, [R1+0x894] ;  /* 0x0008940001047983 */ /* 0x000f280000100800 */
[----:B------:R-:W4:Y:S01]  /*23930*/  LDL R5, [R1+0x898] ;  /* 0x0008980001057983 */ /* 0x000f220000100800 */
[----:B------:R-:W-:-:S02]  /*23940*/  PRMT R15, RZ, 0x7610, R15 ;  /* 0x00007610ff0f7816 */ /* 0x000fc4000000000f */
[----:B----4-:R-:W-:-:S04]  /*23950*/  @!P0 LOP3.LUT R5, R5, R4, RZ, 0x3c, !PT ;  /* 0x0000000405058212 */ /* 0x010fc800078e3cff */
[----:B------:R-:W-:-:S04]  /*23960*/  @!P0 LOP3.LUT R4, R5, R4, RZ, 0x3c, !PT ;  /* 0x0000000405048212 */ /* 0x000fc800078e3cff */
[----:B------:R-:W-:-:S05]  /*23970*/  @!P0 LOP3.LUT R5, R5, R4, RZ, 0x3c, !PT ;  /* 0x0000000405058212 */ /* 0x000fca00078e3cff */
[----:B------:R0:W4:Y:S04]  /*23980*/  @!P0 LDG.E.U8 R15, desc[UR8][R4.64] ;  /* 0x00000008040f8981 */ /* 0x000128000c1e1100 */
[----:B------:R-:W5:Y:S01]  /*23990*/  LDL R5, [R1+0x87c] ;  /* 0x00087c0001057983 */ /* 0x000f620000100800 */
[----:B------:R-:W-:Y:S01]  /*239a0*/  PRMT R6, RZ, 0x7610, R6 ;  /* 0x00007610ff067816 */ /* 0x000fe20000000006 */
[----:B0-----:R-:W-:Y:S02]  /*239b0*/  @!P0 IMAD.MOV.U32 R4, RZ, RZ, R7 ;  /* 0x000000ffff048224 */ /* 0x001fe400078e0007 */
[----:B----4-:R0:W-:Y:S01]  /*239c0*/  STL [R1+0x28], R15 ;  /* 0x0000280f01007387 */ /* 0x0101e20000100800 */
[----:B------:R-:W-:-:S03]  /*239d0*/  PRMT R13, RZ, 0x7610, R13 ;  /* 0x00007610ff0d7816 */ /* 0x000fc6000000000d */
[----:B------:R-:W4:Y:S04]  /*239e0*/  LDL R7, [R1+0x83c] ;  /* 0x00083c0001077983 */ /* 0x000f280000100800 */
[----:B-----5:R1:W5:Y:S04]  /*239f0*/  @!P0 LDG.E.U8 R6, desc[UR8][R4.64] ;  /* 0x0000000804068981 */ /* 0x020368000c1e1100 */
[----:B0-----:R-:W2:Y:S04]  /*23a00*/  LDL R15, [R1+0x858] ;  /* 0x00085800010f7983 */ /* 0x001ea80000100800 */
[----:B------:R-:W3:Y:S01]  /*23a10*/  LDL R5, [R1+0x874] ;  /* 0x0008740001057983 */ /* 0x000ee20000100800 */
[----:B-1----:R-:W-:-:S03]  /*23a20*/  @!P0 IMAD.MOV.U32 R4, RZ, RZ, R14 ;  /* 0x000000ffff048224 */ /* 0x002fc600078e000e */
[----:B-----5:R0:W-:Y:S01]  /*23a30*/  STL [R1+0x24], R6 ;  /* 0x0000240601007387 */ /* 0x0201e20000100800 */
[----:B------:R-:W-:-:S03]  /*23a40*/  PRMT R12, RZ, 0x7610, R12 ;  /* 0x00007610ff0c7816 */ /* 0x000fc6000000000c */
[----:B------:R-:W5:Y:S04]  /*23a50*/  LDL R14, [R1+0x834] ;  /* 0x00083400010e7983 */ /* 0x000f680000100800 */
[----:B---3--:R1:W3:Y:S04]  /*23a60*/  @!P0 LDG.E.U8 R13, desc[UR8][R4.64] ;  /* 0x00000008040d8981 */ /* 0x0082e8000c1e1100 */
[----:B0-----:R-:W4:Y:S04]  /*23a70*/  LDL R6, [R1+0x840] ;  /* 0x0008400001067983 */ /* 0x001f280000100800 */
[----:B------:R-:W2:Y:S01]  /*23a80*/  LDL R5, [R1+0x85c] ;  /* 0x00085c0001057983 */ /* 0x000ea20000100800 */
[----:B-1----:R-:W-:-:S03]  /*23a90*/  @!P0 IMAD.MOV.U32 R4, RZ, RZ, R29 ;  /* 0x000000ffff048224 */ /* 0x002fc600078e001d */
[----:B---3--:R0:W-:Y:S01]  /*23aa0*/  STL [R1+0x20], R13 ;  /* 0x0000200d01007387 */ /* 0x0081e20000100800 */
[----:B------:R-:W-:Y:S02]  /*23ab0*/  PRMT R10, RZ, 0x7610, R10 ;  /* 0x00007610ff0a7816 */ /* 0x000fe4000000000a */
[----:B------:R-:W-:Y:S01]  /*23ac0*/  PRMT R25, RZ, 0x7610, R25 ;  /* 0x00007610ff197816 */ /* 0x000fe20000000019 */
[----:B------:R-:W3:Y:S04]  /*23ad0*/  LDL R29, [R1+0x81c] ;  /* 0x00081c00011d7983 */ /* 0x000ee80000100800 */
[----:B--2---:R1:W2:Y:S04]  /*23ae0*/  @!P0 LDG.E.U8 R12, desc[UR8][R4.64] ;  /* 0x00000008040c8981 */ /* 0x0042a8000c1e1100 */
[----:B0-----:R-:W5:Y:S04]  /*23af0*/  LDL R13, [R1+0x838] ;  /* 0x00083800010d7983 */ /* 0x001f680000100800 */
[----:B------:R-:W4:Y:S01]  /*23b00*/  LDL R5, [R1+0x854] ;  /* 0x0008540001057983 */ /* 0x000f220000100800 */
[----:B-1----:R-:W-:-:S05]  /*23b10*/  @!P0 IMAD.MOV.U32 R4, RZ, RZ, R15 ;  /* 0x000000ffff048224 */ /* 0x002fca00078e000f */
[----:B----4-:R0:W4:Y:S02]  /*23b20*/  @!P0 LDG.E.U8 R10, desc[UR8][R4.64] ;  /* 0x00000008040a8981 */ /* 0x010124000c1e1100 */
[----:B0-----:R-:W-:Y:S02]  /*23b30*/  @!P0 IMAD.MOV.U32 R4, RZ, RZ, R6 ;  /* 0x000000ffff048224 */ /* 0x001fe400078e0006 */
[----:B------:R-:W-:-:S05]  /*23b40*/  @!P0 IMAD.MOV.U32 R5, RZ, RZ, R7 ;  /* 0x000000ffff058224 */ /* 0x000fca00078e0007 */
[----:B------:R5:W3:Y:S04]  /*23b50*/  @!P0 LDG.E.U8 R25, desc[UR8][R4.64] ;  /* 0x0000000804198981 */ /* 0x000ae8000c1e1100 */
[----:B--2---:R0:W-:Y:S04]  /*23b60*/  STL [R1+0x1c], R12 ;  /* 0x00001c0c01007387 */ /* 0x0041e80000100800 */
[----:B------:R-:W2:Y:S01]  /*23b70*/  LDL R15, [R1+0x7fc] ;  /* 0x0007fc00010f7983 */ /* 0x000ea20000100800 */
[----:B------:R-:W-:-:S03]  /*23b80*/  PRMT R0, RZ, 0x7610, R0 ;  /* 0x00007610ff007816 */ /* 0x000fc60000000000 */
[----:B0-----:R-:W2:Y:S01]  /*23b90*/  LDL R12, [R1+0x820] ;  /* 0x00082000010c7983 */ /* 0x001ea20000100800 */
[----:B-----5:R-:W-:Y:S02]  /*23ba0*/  @!P0 IMAD.MOV.U32 R4, RZ, RZ, R13 ;  /* 0x000000ffff048224 */ /* 0x020fe400078e000d */
[----:B------:R-:W-:-:S05]  /*23bb0*/  @!P0 IMAD.MOV.U32 R5, RZ, RZ, R14 ;  /* 0x000000ffff058224 */ /* 0x000fca00078e000e */
[----:B------:R2:W5:Y:S04]  /*23bc0*/  @!P0 LDG.E.U8 R0, desc[UR8][R4.64] ;  /* 0x0000000804008981 */ /* 0x000568000c1e1100 */
[----:B----4-:R0:W-:Y:S04]  /*23bd0*/  STL [R1+0x18], R10 ;  /* 0x0000180a01007387 */ /* 0x0101e80000100800 */
[----:B------:R-:W4:Y:S04]  /*23be0*/  LDL R7, [R1+0x7dc] ;  /* 0x0007dc0001077983 */ /* 0x000f280000100800 */
[----:B------:R-:W4:Y:S04]  /*23bf0*/  LDL R6, [R1+0x7e0] ;  /* 0x0007e00001067983 */ /* 0x000f280000100800 */
[----:B0-----:R-:W4:Y:S04]  /*23c00*/  LDL R10, [R1+0x800] ;  /* 0x00080000010a7983 */ /* 0x001f280000100800 */
[----:B---3--:R0:W-:Y:S04]  /*23c10*/  STL [R1+0x14], R25 ;  /* 0x0000141901007387 */ /* 0x0081e80000100800 */
[----:B0-----:R-:W3:Y:S04]  /*23c20*/  LDL.LU R25, [R1+0x16cc] ;  /* 0x0016cc0001197983 */ /* 0x001ee80000300800 */
[----:B------:R-:W3:Y:S04]  /*23c30*/  LDL R14, [R1+0x7bc] ;  /* 0x0007bc00010e7983 */ /* 0x000ee80000100800 */
[----:B------:R-:W3:Y:S01]  /*23c40*/  LDL R13, [R1+0x7c0] ;  /* 0x0007c000010d7983 */ /* 0x000ee20000100800 */
[----:B------:R-:W-:Y:S01]  /*23c50*/  PRMT R11, RZ, 0x7610, R11 ;  /* 0x00007610ff0b7816 */ /* 0x000fe2000000000b */
[----:B--2---:R-:W-:-:S02]  /*23c60*/  @!P0 IMAD.MOV.U32 R4, RZ, RZ, R12 ;  /* 0x000000ffff048224 */ /* 0x004fc400078e000c */
[----:B------:R-:W-:Y:S01]  /*23c70*/  @!P0 IMAD.MOV.U32 R5, RZ, RZ, R29 ;  /* 0x000000ffff058224 */ /* 0x000fe200078e001d */
[----:B------:R-:W-:-:S04]  /*23c80*/  PRMT R9, RZ, 0x7610, R9 ;  /* 0x00007610ff097816 */ /* 0x000fc80000000009 */
[----:B------:R0:W2:Y:S04]  /*23c90*/  @!P0 LDG.E.U8 R11, desc[UR8][R4.64] ;  /* 0x00000008040b8981 */ /* 0x0000a8000c1e1100 */
[----:B-----5:R1:W-:Y:S01]  /*23ca0*/  STL [R1+0x1648], R0 ;  /* 0x0016480001007387 */ /* 0x0203e20000100800 */
[----:B------:R-:W-:-:S03]  /*23cb0*/  PRMT R8, RZ, 0x7610, R8 ;  /* 0x00007610ff087816 */ /* 0x000fc60000000008 */
[----:B------:R-:W5:Y:S01]  /*23cc0*/  LDL R12, [R1+0x79c] ;  /* 0x00079c00010c7983 */ /* 0x000f620000100800 */
[----:B0-----:R-:W-:Y:S01]  /*23cd0*/  @!P0 IMAD.MOV.U32 R5, RZ, RZ, R15 ;  /* 0x000000ffff058224 */ /* 0x001fe200078e000f */
[----:B-1----:R-:W-:Y:S01]  /*23ce0*/  PRMT R0, RZ, 0x7610, R0 ;  /* 0x00007610ff007816 */ /* 0x002fe20000000000 */
[----:B----4-:R-:W-:-:S05]  /*23cf0*/  @!P0 IMAD.MOV.U32 R4, RZ, RZ, R10 ;  /* 0x000000ffff048224 */ /* 0x010fca00078e000a */
[----:B------:R0:W4:Y:S02]  /*23d00*/  @!P0 LDG.E.U8 R9, desc[UR8][R4.64] ;  /* 0x0000000804098981 */ /* 0x000124000c1e1100 */
[----:B0-----:R-:W-:Y:S02]  /*23d10*/  @!P0 IMAD.MOV.U32 R4, RZ, RZ, R6 ;  /* 0x000000ffff048224 */ /* 0x001fe400078e0006 */
[----:B------:R-:W-:-:S05]  /*23d20*/  @!P0 IMAD.MOV.U32 R5, RZ, RZ, R7 ;  /* 0x000000ffff058224 */ /* 0x000fca00078e0007 */
[----:B------:R3:W5:Y:S02]  /*23d30*/  @!P0 LDG.E.U8 R0, desc[UR8][R4.64] ;  /* 0x0000000804008981 */ /* 0x000764000c1e1100 */
[----:B---3--:R-:W-:Y:S02]  /*23d40*/  @!P0 IMAD.MOV.U32 R4, RZ, RZ, R13 ;  /* 0x000000ffff048224 */ /* 0x008fe400078e000d */
[----:B------:R-:W-:-:S05]  /*23d50*/  @!P0 IMAD.MOV.U32 R5, RZ, RZ, R14 ;  /* 0x000000ffff058224 */ /* 0x000fca00078e000e */
[----:B------:R-:W3:Y:S04]  /*23d60*/  @!P0 LDG.E.U8 R8, desc[UR8][R4.64] ;  /* 0x0000000804088981 */ /* 0x000ee8000c1e1100 */
[----:B--2---:R0:W-:Y:S04]  /*23d70*/  STL [R1+0xc], R11 ;  /* 0x00000c0b01007387 */ /* 0x0041e80000100800 */
[----:B------:R-:W2:Y:S04]  /*23d80*/  LDL R7, [R1+0x77c] ;  /* 0x00077c0001077983 */ /* 0x000ea80000100800 */
[----:B------:R-:W2:Y:S04]  /*23d90*/  LDL R6, [R1+0x780] ;  /* 0x0007800001067983 */ /* 0x000ea80000100800 */
[----:B------:R-:W2:Y:S04]  /*23da0*/  LDL R10, [R1+0x75c] ;  /* 0x00075c00010a7983 */ /* 0x000ea80000100800 */
[----:B0-----:R-:W2:Y:S04]  /*23db0*/  LDL R11, [R1+0x7a0] ;  /* 0x0007a000010b7983 */ /* 0x001ea80000100800 */
[----:B----4-:R0:W-:Y:S04]  /*23dc0*/  STL [R1+0x8], R9 ;  /* 0x0000080901007387 */ /* 0x0101e80000100800 */
[----:B0-----:R-:W4:Y:S04]  /*23dd0*/  LDL R9, [R1+0x760] ;  /* 0x0007600001097983 */ /* 0x001f280000100800 */
[----:B-----5:R0:W-:Y:S04]  /*23de0*/  STL [R1+0x168c], R0 ;  /* 0x00168c0001007387 */ /* 0x0201e80000100800 */
[----:B---3--:R1:W-:Y:S04]  /*23df0*/  STL [R1], R8 ;  /* 0x0000000801007387 */ /* 0x0083e80000100800 */
[----:B0-----:R-:W3:Y:S01]  /*23e00*/  LDL R0, [R1+0x740] ;  /* 0x0007400001007983 */ /* 0x001ee20000100800 */
[----:B------:R-:W-:-:S02]  /*23e10*/  PRMT R20, RZ, 0x7610, R20 ;  /* 0x00007610ff147816 */ /* 0x000fc40000000014 */
[----:B------:R-:W-:Y:S01]  /*23e20*/  PRMT R16, RZ, 0x7610, R16 ;  /* 0x00007610ff107816 */ /* 0x000fe20000000010 */
[----:B------:R-:W-:Y:S01]  /*23e30*/  @!P0 IMAD.MOV.U32 R5, RZ, RZ, R12 ;  /* 0x000000ffff058224 */ /* 0x000fe200078e000c */
[----:B------:R-:W5:Y:S04]  /*23e40*/  LDL R13, [R1+0x71c] ;  /* 0x00071c00010d7983 */ /* 0x000f680000100800 */
[----:B------:R-:W5:Y:S04]  /*23e50*/  LDL R12, [R1+0x720] ;  /* 0x00072000010c7983 */ /* 0x000f680000100800 */
[----:B--2---:R0:W2:Y:S04]  /*23e60*/  @!P0 LDG.E.U8 R16, desc[UR8][R6.64] ;  /* 0x0000000806108981 */ /* 0x0040a8000c1e1100 */
[----:B-1----:R-:W3:Y:S01]  /*23e70*/  LDL R8, [R1+0x73c] ;  /* 0x00073c0001087983 */ /* 0x002ee20000100800 */
[----:B------:R-:W-:-:S05]  /*23e80*/  @!P0 IMAD.MOV.U32 R4, RZ, RZ, R11 ;  /* 0x000000ffff048224 */ /* 0x000fca00078e000b */
[----:B------:R1:W5:Y:S01]  /*23e90*/  @!P0 LDG.E.U8 R20, desc[UR8][R4.64] ;  /* 0x0000000804148981 */ /* 0x000362000c1e1100 */
[----:B0-----:R-:W-:Y:S01]  /*23ea0*/  @!P0 IMAD.MOV.U32 R7, RZ, RZ, R10 ;  /* 0x000000ffff078224 */ /* 0x001fe200078e000a */
[----:B-1----:R-:W-:Y:S02]  /*23eb0*/  PRMT R4, RZ, 0x7610, R4 ;  /* 0x00007610ff047816 */ /* 0x002fe40000000004 */
[----:B------:R-:W-:Y:S01]  /*23ec0*/  PRMT R5, RZ, 0x7610, R5 ;  /* 0x00007610ff057816 */ /* 0x000fe20000000005 */
[----:B----4-:R-:W-:-:S05]  /*23ed0*/  @!P0 IMAD.MOV.U32 R6, RZ, RZ, R9 ;  /* 0x000000ffff068224 */ /* 0x010fca00078e0009 */
[----:B------:R0:W4:Y:S01]  /*23ee0*/  @!P0 LDG.E.U8 R4, desc[UR8][R6.64] ;  /* 0x0000000806048981 */ /* 0x000122000c1e1100 */
[----:B---3--:R-:W-:Y:S02]  /*23ef0*/  @!P0 IMAD.MOV.U32 R9, RZ, RZ, R8 ;  /* 0x000000ffff098224 */ /* 0x008fe400078e0008 */
[----:B------:R-:W-:-:S05]  /*23f00*/  @!P0 IMAD.MOV.U32 R8, RZ, RZ, R0 ;  /* 0x000000ffff088224 */ /* 0x000fca00078e0000 */
[----:B------:R1:W3:Y:S04]  /*23f10*/  @!P0 LDG.E.U8 R5, desc[UR8][R8.64] ;  /* 0x0000000808058981 */ /* 0x0002e8000c1e1100 */
[----:B-----5:R-:W-:Y:S04]  /*23f20*/  STL [R1+0x1690], R20 ;  /* 0x0016901401007387 */ /* 0x020fe80000100800 */
[----:B--2---:R-:W-:Y:S04]  /*23f30*/  STL [R1+0x1694], R16 ;  /* 0x0016941001007387 */ /* 0x004fe80000100800 */
[----:B------:R-:W2:Y:S04]  /*23f40*/  LDL R11, [R1+0x700] ;  /* 0x00070000010b7983 */ /* 0x000ea80000100800 */
[----:B------:R-:W2:Y:S01]  /*23f50*/  LDL R10, [R1+0xe58] ;  /* 0x000e5800010a7983 */ /* 0x000ea20000100800 */
[----:B0-----:R-:W-:Y:S01]  /*23f60*/  PRMT R6, RZ, 0x7610, R6 ;  /* 0x00007610ff067816 */ /* 0x001fe20000000006 */
[----:B-1----:R-:W-:-:S02]  /*23f70*/  @!P0 IMAD.MOV.U32 R8, RZ, RZ, R12 ;  /* 0x000000ffff088224 */ /* 0x002fc400078e000c */
[----:B------:R-:W-:-:S05]  /*23f80*/  @!P0 IMAD.MOV.U32 R9, RZ, RZ, R13 ;  /* 0x000000ffff098224 */ /* 0x000fca00078e000d */
[----:B------:R0:W5:Y:S04]  /*23f90*/  @!P0 LDG.E.U8 R6, desc[UR8][R8.64] ;  /* 0x0000000808068981 */ /* 0x000168000c1e1100 */
[----:B----4-:R1:W-:Y:S04]  /*23fa0*/  STL [R1+0x1698], R4 ;  /* 0x0016980401007387 */ /* 0x0103e80000100800 */
[----:B------:R-:W4:Y:S04]  /*23fb0*/  LDL R0, [R1+0xe78] ;  /* 0x000e780001007983 */ /* 0x000f280000100800 */
[----:B-1----:R-:W4:Y:S04]  /*23fc0*/  LDL R4, [R1+0x6f0] ;  /* 0x0006f00001047983 */ /* 0x002f280000100800 */
[----:B---3--:R1:W-:Y:S04]  /*23fd0*/  STL [R1+0x169c], R5 ;  /* 0x00169c0501007387 */ /* 0x0083e80000100800 */
[----:B------:R-:W3:Y:S04]  /*23fe0*/  LDL R13, [R1+0xe5c] ;  /* 0x000e5c00010d7983 */ /* 0x000ee80000100800 */
[----:B------:R-:W3:Y:S01]  /*23ff0*/  LDL R12, [R1+0xe98] ;  /* 0x000e9800010c7983 */ /* 0x000ee20000100800 */
[----:B------:R-:W-:-:S02]  /*24000*/  PRMT R7, RZ, 0x7610, R7 ;  /* 0x00007610ff077816 */ /* 0x000fc40000000007 */
[----:B0-----:R-:W-:Y:S02]  /*24010*/  PRMT R8, RZ, 0x7610, R8 ;  /* 0x00007610ff087816 */ /* 0x001fe40000000008 */
[----:B------:R-:W-:Y:S01]  /*24020*/  PRMT R9, RZ, 0x7610, R9 ;  /* 0x00007610ff097816 */ /* 0x000fe20000000009 */
[----:B------:R-:W3:Y:S04]  /*24030*/  LDL R15, [R1+0xe7c] ;  /* 0x000e7c00010f7983 */ /* 0x000ee80000100800 */
[----:B--2---:R4:W2:Y:S04]  /*24040*/  @!P0 LDG.E.U8 R7, desc[UR8][R10.64] ;  /* 0x000000080a078981 */ /* 0x0048a8000c1e1100 */
[----:B------:R-:W2:Y:S04]  /*24050*/  LDL R14, [R1+0xec0] ;  /* 0x000ec000010e7983 */ /* 0x000ea80000100800 */
[----:B-----5:R0:W-:Y:S04]  /*24060*/  STL [R1+0x16a0], R6 ;  /* 0x0016a00601007387 */ /* 0x0201e80000100800 */
[----:B-1----:R-:W5:Y:S04]  /*24070*/  LDL R5, [R1+0xeb0] ;  /* 0x000eb00001057983 */ /* 0x002f680000100800 */
[----:B0-----:R-:W5:Y:S01]  /*24080*/  LDL R6, [R1+0xe9c] ;  /* 0x000e9c0001067983 */ /* 0x001f620000100800 */
[----:B----4-:R-:W-:-:S02]  /*24090*/  @!P0 IMAD.MOV.U32 R10, RZ, RZ, R0 ;  /* 0x000000ffff0a8224 */ /* 0x010fc400078e0000 */
[----:B------:R-:W-:-:S05]  /*240a0*/  @!P0 IMAD.MOV.U32 R11, RZ, RZ, R4 ;  /* 0x000000ffff0b8224 */ /* 0x000fca00078e0004 */
[----:B------:R0:W4:Y:S04]  /*240b0*/  @!P0 LDG.E.U8 R8, desc[UR8][R10.64] ;  /* 0x000000080a088981 */ /* 0x000128000c1e1100 */
[----:B---3--:R1:W3:Y:S04]  /*240c0*/  @!P0 LDG.E.U8 R9, desc[UR8][R12.64] ;  /* 0x000000080c098981 */ /* 0x0082e8000c1e1100 */
[----:B--2---:R-:W-:Y:S04]  /*240d0*/  STL [R1+0x16a4], R7 ;  /* 0x0016a40701007387 */ /* 0x004fe80000100800 */
[----:B------:R-:W2:Y:S04]  /*240e0*/  LDL R4, [R1+0x814] ;  /* 0x0008140001047983 */ /* 0x000ea80000100800 */
[----:B------:R-:W2:Y:S01]  /*240f0*/  LDL R0, [R1+0x818] ;  /* 0x0008180001007983 */ /* 0x000ea20000100800 */
[----:B0-----:R-:W-:Y:S01]  /*24100*/  PRMT R10, RZ, 0x7610, R10 ;  /* 0x00007610ff0a7816 */ /* 0x001fe2000000000a */
[----:B-1----:R-:W-:-:S02]  /*24110*/  @!P0 IMAD.MOV.U32 R12, RZ, RZ, R14 ;  /* 0x000000ffff0c8224 */ /* 0x002fc400078e000e */
[----:B------:R-:W-:Y:S01]  /*24120*/  @!P0 IMAD.MOV.U32 R13, RZ, RZ, R15 ;  /* 0x000000ffff0d8224 */ /* 0x000fe200078e000f */
[----:B------:R-:W-:-:S04]  /*24130*/  PRMT R11, RZ, 0x7610, R11 ;  /* 0x00007610ff0b7816 */ /* 0x000fc8000000000b */
[----:B------:R5:W2:Y:S02]  /*24140*/  @!P0 LDG.E.U8 R10, desc[UR8][R12.64] ;  /* 0x000000080c0a8981 */ /* 0x000aa4000c1e1100 */
[----:B-----5:R-:W-:Y:S02]  /*24150*/  @!P0 IMAD.MOV.U32 R12, RZ, RZ, R5 ;  /* 0x000000ffff0c8224 */ /* 0x020fe400078e0005 */
[----:B------:R-:W-:-:S05]  /*24160*/  @!P0 IMAD.MOV.U32 R13, RZ, RZ, R6 ;  /* 0x000000ffff0d8224 */ /* 0x000fca00078e0006 */
[----:B------:R2:W5:Y:S04]  /*24170*/  @!P0 LDG.E.U8 R11, desc[UR8][R12.64] ;  /* 0x000000080c0b8981 */ /* 0x000568000c1e1100 */
[----:B----4-:R0:W-:Y:S04]  /*24180*/  STL [R1+0x16a8], R8 ;  /* 0x0016a80801007387 */ /* 0x0101e80000100800 */
[----:B---3--:R-:W-:Y:S04]  /*24190*/  STL [R1+0x16ac], R9 ;  /* 0x0016ac0901007387 */ /* 0x008fe80000100800 */
[----:B0-----:R-:W3:Y:S04]  /*241a0*/  LDL R8, [R1+0x7f4] ;  /* 0x0007f40001087983 */ /* 0x001ee80000100800 */
[----:B------:R-:W4:Y:S01]  /*241b0*/  LDL R7, [R1+0x7f8] ;  /* 0x0007f80001077983 */ /* 0x000f220000100800 */
[----:B------:R-:W-:Y:S01]  /*241c0*/  PRMT R28, RZ, 0x7610, R28 ;  /* 0x00007610ff1c7816 */ /* 0x000fe2000000001c */
[----:B--2---:R-:W-:-:S02]  /*241d0*/  @!P0 IMAD.MOV.U32 R13, RZ, RZ, R4 ;  /* 0x000000ffff0d8224 */ /* 0x004fc400078e0004 */
[----:B------:R-:W-:-:S05]  /*241e0*/  @!P0 IMAD.MOV.U32 R12, RZ, RZ, R0 ;  /* 0x000000ffff0c8224 */ /* 0x000fca00078e0000 */
[----:B------:R3:W2:Y:S01]  /*241f0*/  @!P0 LDG.E.U8 R28, desc[UR8][R12.64] ;  /* 0x000000080c1c8981 */ /* 0x0006a2000c1e1100 */
[----:B------:R-:W-:-:S03]  /*24200*/  PRMT R27, RZ, 0x7610, R27 ;  /* 0x00007610ff1b7816 */ /* 0x000fc6000000001b */
[----:B------:R0:W-:Y:S04]  /*24210*/  STL [R1+0x16b0], R10 ;  /* 0x0016b00a01007387 */ /* 0x0001e80000100800 */
[----:B------:R-:W2:Y:S04]  /*24220*/  LDL R6, [R1+0x7d4] ;  /* 0x0007d40001067983 */ /* 0x000ea80000100800 */
[----:B------:R-:W2:Y:S04]  /*24230*/  LDL R5, [R1+0x7d8] ;  /* 0x0007d80001057983 */ /* 0x000ea80000100800 */
[----:B-----5:R1:W-:Y:S04]  /*24240*/  STL [R1+0x16b4], R11 ;  /* 0x0016b40b01007387 */ /* 0x0203e80000100800 */
[----:B0-----:R-:W5:Y:S04]  /*24250*/  LDL R10, [R1+0x7b4] ;  /* 0x0007b400010a7983 */ /* 0x001f680000100800 */
[----:B------:R-:W5:Y:S04]  /*24260*/  LDL R9, [R1+0x7b8] ;  /* 0x0007b80001097983 */ /* 0x000f680000100800 */
[----:B------:R-:W5:Y:S04]  /*24270*/  LDL R4, [R1+0x794] ;  /* 0x0007940001047983 */ /* 0x000f680000100800 */
[----:B------:R-:W5:Y:S01]  /*24280*/  LDL R0, [R1+0x798] ;  /* 0x0007980001007983 */ /* 0x000f620000100800 */
[----:B---3--:R-:W-:-:S02]  /*24290*/  @!P0 IMAD.MOV.U32 R13, RZ, RZ, R8 ;  /* 0x000000ffff0d8224 */ /* 0x008fc400078e0008 */
[----:B----4-:R-:W-:-:S05]  /*242a0*/  @!P0 IMAD.MOV.U32 R12, RZ, RZ, R7 ;  /* 0x000000ffff0c8224 */ /* 0x010fca00078e0007 */
[----:B------:R0:W3:Y:S04]  /*242b0*/  @!P0 LDG.E.U8 R27, desc[UR8][R12.64] ;  /* 0x000000080c1b8981 */ /* 0x0000e8000c1e1100 */
[----:B--2---:R-:W-:Y:S04]  /*242c0*/  STL [R1+0x164c], R28 ;  /* 0x00164c1c01007387 */ /* 0x004fe80000100800 */
[----:B------:R-:W2:Y:S04]  /*242d0*/  LDL R8, [R1+0x774] ;  /* 0x0007740001087983 */ /* 0x000ea80000100800 */
[----:B------:R-:W4:Y:S01]  /*242e0*/  LDL R7, [R1+0x778] ;  /* 0x0007780001077983 */ /* 0x000f220000100800 */
[----:B------:R-:W-:-:S02]  /*242f0*/  LOP3.LUT R17, R21, 0x3, RZ, 0xc0, !PT ;  /* 0x0000000315117812 */ /* 0x000fc400078ec0ff */
[----:B------:R-:W-:Y:S02]  /*24300*/  SHF.R.U32.HI R22, RZ, 0x2, R21 ;  /* 0x00000002ff167819 */ /* 0x000fe40000011615 */
[----:B------:R-:W-:Y:S01]  /*24310*/  PRMT R26, RZ, 0x7610, R26 ;  /* 0x00007610ff1a7816 */ /* 0x000fe2000000001a */
[----:B0-----:R-:W-:Y:S02]  /*24320*/  @!P0 IMAD.MOV.U32 R12, RZ, RZ, R5 ;  /* 0x000000ffff0c8224 */ /* 0x001fe400078e0005 */
[----:B------:R-:W-:Y:S02]  /*24330*/  @!P0 IMAD.MOV.U32 R13, RZ, RZ, R6 ;  /* 0x000000ffff0d8224 */ /* 0x000fe400078e0006 */
[----:B------:R-:W-:Y:S01]  /*24340*/  IMAD R17, R17, 0x88, RZ ;  /* 0x0000008811117824 */ /* 0x000fe200078e02ff */
[----:B------:R-:W-:Y:S02]  /*24350*/  SGXT.U32 R22, R22, 0x3 ;  /* 0x000000031616781a */ /* 0x000fe40000000000 */
[----:B------:R5:W2:Y:S02]  /*24360*/  @!P0 LDG.E.U8 R26, desc[UR8][R12.64] ;  /* 0x000000080c1a8981 */ /* 0x000aa4000c1e1100 */
[----:B------:R-:W-:-:S02]  /*24370*/  LOP3.LUT R2, R17, R22, RZ, 0xfc, !PT ;  /* 0x0000001611027212 */ /* 0x000fc400078efcff */
[----:B------:R-:W-:Y:S01]  /*24380*/  PRMT R22, RZ, 0x7610, R22 ;  /* 0x00007610ff167816 */ /* 0x000fe20000000016 */
[----:B-----5:R-:W-:Y:S02]  /*24390*/  @!P0 IMAD.MOV.U32 R12, RZ, RZ, R9 ;  /* 0x000000ffff0c8224 */ /* 0x020fe400078e0009 */
[----:B------:R-:W-:-:S05]  /*243a0*/  @!P0 IMAD.MOV.U32 R13, RZ, RZ, R10 ;  /* 0x000000ffff0d8224 */ /* 0x000fca00078e000a */
[----:B------:R0:W5:Y:S04]  /*243b0*/  @!P0 LDG.E.U8 R22, desc[UR8][R12.64] ;  /* 0x000000080c168981 */ /* 0x000168000c1e1100 */
[----:B---3--:R-:W-:Y:S04]  /*243c0*/  STL [R1+0x1650], R27 ;  /* 0x0016501b01007387 */ /* 0x008fe80000100800 */
[----:B------:R-:W3:Y:S04]  /*243d0*/  LDL R6, [R1+0x754] ;  /* 0x0007540001067983 */ /* 0x000ee80000100800 */
[----:B------:R-:W3:Y:S01]  /*243e0*/  LDL R5, [R1+0x758] ;  /* 0x0007580001057983 */ /* 0x000ee20000100800 */
[----:B------:R-:W-:Y:S01]  /*243f0*/  PRMT R18, RZ, 0x7610, R18 ;  /* 0x00007610ff127816 */ /* 0x000fe20000000012 */
[----:B------:R-:W-:-:S02]  /*24400*/  @!P0 IMAD.MOV.U32 R14, RZ, RZ, R0 ;  /* 0x000000ffff0e8224 */ /* 0x000fc400078e0000 */
[----:B------:R-:W-:Y:S01]  /*24410*/  @!P0 IMAD.MOV.U32 R15, RZ, RZ, R4 ;  /* 0x000000ffff0f8224 */ /* 0x000fe200078e0004 */
[----:B0-----:R-:W-:-:S04]  /*24420*/  PRMT R12, RZ, 0x7610, R12 ;  /* 0x00007610ff0c7816 */ /* 0x001fc8000000000c */
[----:B------:R4:W3:Y:S02]  /*24430*/  @!P0 LDG.E.U8 R18, desc[UR8][R14.64] ;  /* 0x000000080e128981 */ /* 0x0008e4000c1e1100 */
[----:B----4-:R-:W-:Y:S02]  /*24440*/  @!P0 IMAD.MOV.U32 R14, RZ, RZ, R7 ;  /* 0x000000ffff0e8224 */ /* 0x010fe400078e0007 */
[----:B--2---:R-:W-:-:S05]  /*24450*/  @!P0 IMAD.MOV.U32 R15, RZ, RZ, R8 ;  /* 0x000000ffff0f8224 */ /* 0x004fca00078e0008 */
[----:B------:R3:W2:Y:S01]  /*24460*/  @!P0 LDG.E.U8 R12, desc[UR8][R14.64] ;  /* 0x000000080e0c8981 */ /* 0x0006a2000c1e1100 */
[----:B------:R-:W-:-:S03]  /*24470*/  PRMT R13, RZ, 0x7610, R13 ;  /* 0x00007610ff0d7816 */ /* 0x000fc6000000000d */
[----:B------:R-:W-:Y:S04]  /*24480*/  STL [R1+0x1654], R26 ;  /* 0x0016541a01007387 */ /* 0x000fe80000100800 */
[----:B-----5:R-:W-:Y:S04]  /*24490*/  STL [R1+0x1658], R22 ;  /* 0x0016581601007387 */ /* 0x020fe80000100800 */
[----:B------:R-:W4:Y:S04]  /*244a0*/  LDL R4, [R1+0x734] ;  /* 0x0007340001047983 */ /* 0x000f280000100800 */
[----:B------:R-:W5:Y:S01]  /*244b0*/  LDL R0, [R1+0x738] ;  /* 0x0007380001007983 */ /* 0x000f620000100800 */
[----:B---3--:R-:W-:-:S02]  /*244c0*/  @!P0 IMAD.MOV.U32 R15, RZ, RZ, R6 ;  /* 0x000000ffff0f8224 */ /* 0x008fc400078e0006 */
[----:B------:R-:W-:-:S05]  /*244d0*/  @!P0 IMAD.MOV.U32 R14, RZ, RZ, R5 ;  /* 0x000000ffff0e8224 */ /* 0x000fca00078e0005 */
[----:B------:R4:W3:Y:S04]  /*244e0*/  @!P0 LDG.E.U8 R13, desc[UR8][R14.64] ;  /* 0x000000080e0d8981 */ /* 0x0008e8000c1e1100 */
[----:B------:R-:W-:Y:S04]  /*244f0*/  STL [R1+0x165c], R18 ;  /* 0x00165c1201007387 */ /* 0x000fe80000100800 */
[----:B------:R-:W3:Y:S04]  /*24500*/  LDL R16, [R1+0x714] ;  /* 0x0007140001107983 */ /* 0x000ee80000100800 */
[----:B-1----:R-:W3:Y:S04]  /*24510*/  LDL R11, [R1+0x718] ;  /* 0x00071800010b7983 */ /* 0x002ee80000100800 */
[----:B--2---:R-:W-:Y:S04]  /*24520*/  STL [R1+0x1660], R12 ;  /* 0x0016600c01007387 */ /* 0x004fe80000100800 */
[----:B------:R-:W2:Y:S04]  /*24530*/  LDL R10, [R1+0x6fc] ;  /* 0x0006fc00010a7983 */ /* 0x000ea80000100800 */
[----:B------:R-:W2:Y:S04]  /*24540*/  LDL R9, [R1+0xe60] ;  /* 0x000e600001097983 */ /* 0x000ea80000100800 */
[----:B------:R-:W2:Y:S04]  /*24550*/  LDL R8, [R1+0x6ec] ;  /* 0x0006ec0001087983 */ /* 0x000ea80000100800 */
[----:B------:R-:W2:Y:S04]  /*24560*/  LDL R7, [R1+0xe80] ;  /* 0x000e800001077983 */ /* 0x000ea80000100800 */
[----:B------:R-:W2:Y:S01]  /*24570*/  LDL R5, [R1+0xea0] ;  /* 0x000ea00001057983 */ /* 0x000ea20000100800 */
[----:B----4-:R-:W-:-:S02]  /*24580*/  @!P0 IMAD.MOV.U32 R15, RZ, RZ, R4 ;  /* 0x000000ffff0f8224 */ /* 0x010fc400078e0004 */
[----:B-----5:R-:W-:Y:S01]  /*24590*/  @!P0 IMAD.MOV.U32 R14, RZ, RZ, R0 ;  /* 0x000000ffff0e8224 */ /* 0x020fe200078e0000 */
[----:B---3--:R-:W-:Y:S04]  /*245a0*/  STL [R1+0x1664], R13 ;  /* 0x0016640d01007387 */ /* 0x008fe80000100800 */
[----:B------:R-:W3:Y:S04]  /*245b0*/  LDL R6, [R1+0xe64] ;  /* 0x000e640001067983 */ /* 0x000ee80000100800 */
[----:B------:R-:W4:Y:S04]  /*245c0*/  LDL R4, [R1+0xe84] ;  /* 0x000e840001047983 */ /* 0x000f280000100800 */
[----:B------:R-:W5:Y:S01]  /*245d0*/  LDL R0, [R1+0xebc] ;  /* 0x000ebc0001007983 */ /* 0x000f620000100800 */
[----:B------:R-:W-:-:S02]  /*245e0*/  PRMT R17, RZ, 0x7610, R17 ;  /* 0x00007610ff117816 */ /* 0x000fc40000000011 */
[----:B------:R-:W-:-:S04]  /*245f0*/  PRMT R19, RZ, 0x7610, R19 ;  /* 0x00007610ff137816 */ /* 0x000fc80000000013 */
[----:B------:R0:W4:Y:S01]  /*24600*/  @!P0 LDG.E.U8 R17, desc[UR8][R14.64] ;  /* 0x000000080e118981 */ /* 0x000122000c1e1100 */
[----:B------:R-:W-:Y:S01]  /*24610*/  PRMT R21, RZ, 0x7610, R21 ;  /* 0x00007610ff157816 */ /* 0x000fe20000000015 */
[----:B0-----:R-:W-:Y:S02]  /*24620*/  @!P0 IMAD.MOV.U32 R14, RZ, RZ, R11 ;  /* 0x000000ffff0e8224 */ /* 0x001fe400078e000b */
[----:B------:R-:W-:-:S05]  /*24630*/  @!P0 IMAD.MOV.U32 R15, RZ, RZ, R16 ;  /* 0x000000ffff0f8224 */ /* 0x000fca00078e0010 */
[----:B------:R2:W4:Y:S01]  /*24640*/  @!P0 LDG.E.U8 R19, desc[UR8][R14.64] ;  /* 0x000000080e138981 */ /* 0x000522000c1e1100 */
[----:B------:R-:W-:Y:S01]  /*24650*/  PRMT R23, RZ, 0x7610, R23 ;  /* 0x00007610ff177816 */ /* 0x000fe20000000017 */
[----:B--2---:R-:W-:Y:S02]  /*24660*/  @!P0 IMAD.MOV.U32 R14, RZ, RZ, R9 ;  /* 0x000000ffff0e8224 */ /* 0x004fe400078e0009 */
[----:B------:R-:W-:-:S05]  /*24670*/  @!P0 IMAD.MOV.U32 R15, RZ, RZ, R10 ;  /* 0x000000ffff0f8224 */ /* 0x000fca00078e000a */
[----:B------:R0:W2:Y:S01]  /*24680*/  @!P0 LDG.E.U8 R21, desc[UR8][R14.64] ;  /* 0x000000080e158981 */ /* 0x0000a2000c1e1100 */
[----:B------:R-:W-:Y:S01]  /*24690*/  PRMT R24, RZ, 0x7610, R24 ;  /* 0x00007610ff187816 */ /* 0x000fe20000000018 */
[----:B0-----:R-:W-:Y:S02]  /*246a0*/  @!P0 IMAD.MOV.U32 R14, RZ, RZ, R7 ;  /* 0x000000ffff0e8224 */ /* 0x001fe400078e0007 */
[----:B------:R-:W-:-:S05]  /*246b0*/  @!P0 IMAD.MOV.U32 R15, RZ, RZ, R8 ;  /* 0x000000ffff0f8224 */ /* 0x000fca00078e0008 */
[----:B------:R0:W2:Y:S01]  /*246c0*/  @!P0 LDG.E.U8 R23, desc[UR8][R14.64] ;  /* 0x000000080e178981 */ /* 0x0000a2000c1e1100 */
[----:B------:R-:W-:Y:S01]  /*246d0*/  PRMT R25, RZ, 0x7610, R25 ;  /* 0x00007610ff197816 */ /* 0x000fe20000000019 */
[----:B0-----:R-:W-:Y:S02]  /*246e0*/  @!P0 IMAD.MOV.U32 R14, RZ, RZ, R5 ;  /* 0x000000ffff0e8224 */ /* 0x001fe400078e0005 */
[----:B------:R-:W-:Y:S01]  /*246f0*/  LDS.U8 R5, [R2+UR5+0x40] ;  /* 0x0000400502057984 */ /* 0x000fe20008000000 */
[----:B---3--:R-:W-:-:S05]  /*24700*/  @!P0 IMAD.MOV.U32 R15, RZ, RZ, R6 ;  /* 0x000000ffff0f8224 */ /* 0x008fca00078e0006 */
[----:B------:R5:W3:Y:S02]  /*24710*/  @!P0 LDG.E.U8 R24, desc[UR8][R14.64] ;  /* 0x000000080e188981 */ /* 0x000ae4000c1e1100 */
[----:B-----5:R-:W-:Y:S02]  /*24720*/  @!P0 IMAD.MOV.U32 R14, RZ, RZ, R0 ;  /* 0x000000ffff0e8224 */ /* 0x020fe400078e0000 */
[----:B----4-:R-:W-:Y:S01]  /*24730*/  @!P0 IMAD.MOV.U32 R15, RZ, RZ, R4 ;  /* 0x000000ffff0f8224 */ /* 0x010fe200078e0004 */
[----:B------:R-:W0:Y:S04]  /*24740*/  LDS.U8 R0, [R2+UR5] ;  /* 0x0000000502007984 */ /* 0x000e280008000000 */
[----:B------:R-:W-:Y:S04]  /*24750*/  STL [R1+0x1668], R17 ;  /* 0x0016681101007387 */ /* 0x000fe80000100800 */
[----:B------:R1:W4:Y:S04]  /*24760*/  @!P0 LDG.E.U8 R25, desc[UR8][R14.64] ;  /* 0x000000080e198981 */ /* 0x000328000c1e1100 */
[----:B------:R-:W5:Y:S04]  /*24770*/  LDS.U8 R4, [R2+UR5+0x20] ;  /* 0x0000200502047984 */ /* 0x000f680008000000 */
[----:B------:R-:W-:Y:S04]  /*24780*/  STL [R1+0x166c], R19 ;  /* 0x00166c1301007387 */ /* 0x000fe80000100800 */
[----:B--2---:R-:W-:Y:S04]  /*24790*/  STL [R1+0x1670], R21 ;  /* 0x0016701501007387 */ /* 0x004fe80000100800 */
[----:B------:R-:W-:Y:S01]  /*247a0*/  STL [R1+0x1674], R23 ;  /* 0x0016741701007387 */ /* 0x000fe20000100800 */
[----:B-1----:R-:W-:-:S02]  /*247b0*/  LOP3.LUT R14, R2, 0x8, RZ, 0x3c, !PT ;  /* 0x00000008020e7812 */ /* 0x002fc400078e3cff */
[C---:B------:R-:W-:Y:S02]  /*247c0*/  LOP3.LUT R15, R2.reuse, 0x18, RZ, 0x3c, !PT ;  /* 0x00000018020f7812 */ /* 0x040fe400078e3cff */
[----:B------:R-:W-:-:S03]  /*247d0*/  LOP3.LUT R29, R2, 0x10, RZ, 0x3c, !PT ;  /* 0x00000010021d7812 */ /* 0x000fc600078e3cff */
[----:B------:R-:W-:Y:S04]  /*247e0*/  LDS.U8 R7, [R15+UR5+0x640] ;  /* 0x000640050f077984 */ /* 0x000fe80008000000 */
[----:B------:R-:W-:Y:S04]  /*247f0*/  LDS.U8 R6, [R15+UR5+0x660] ;  /* 0x000660050f067984 */ /* 0x000fe80008000000 */
[----:B---3--:R-:W-:Y:S04]  /*24800*/  STL [R1+0x1678], R24 ;  /* 0x0016781801007387 */ /* 0x008fe80000100800 */
[----:B----4-:R-:W-:Y:S04]  /*24810*/  STL [R1+0x167c], R25 ;  /* 0x00167c1901007387 */ /* 0x010fe80000100800 */
[----:B0-----:R-:W-:Y:S04]  /*24820*/  STL [R1+0x110], R0 ;  /* 0x0001100001007387 */ /* 0x001fe80000100800 */
[----:B------:R-:W0:Y:S04]  /*24830*/  LDS.U8 R0, [R2+UR5+0x60] ;  /* 0x0000600502007984 */ /* 0x000e280008000000 */
[----:B-----5:R-:W-:Y:S04]  /*24840*/  STL [R1+0x108], R4 ;  /* 0x0001080401007387 */ /* 0x020fe80000100800 */
[----:B------:R-:W1:Y:S04]  /*24850*/  LDS.U8 R4, [R2+UR5+0x200] ;  /* 0x0002000502047984 */ /* 0x000e680008000000 */
[----:B------:R-:W-:Y:S04]  /*24860*/  STL [R1+0x5ec], R5 ;  /* 0x0005ec0501007387 */ /* 0x000fe80000100800 */
[----:B------:R-:W2:Y:S04]  /*24870*/  LDS.U8 R5, [R2+UR5+0x220] ;  /* 0x0002200502057984 */ /* 0x000ea80008000000 */
[----:B0-----:R-:W-:Y:S04]  /*24880*/  STL [R1+0x5e8], R0 ;  /* 0x0005e80001007387 */ /* 0x001fe80000100800 */
[----:B------:R-:W0:Y:S04]  /*24890*/  LDS.U8 R0, [R2+UR5+0x240] ;  /* 0x0002400502007984 */ /* 0x000e280008000000 */
[----:B-1----:R-:W-:Y:S04]  /*248a0*/  STL [R1+0x11c], R4 ;  /* 0x00011c0401007387 */ /* 0x002fe80000100800 */
[----:B------:R-:W1:Y:S04]  /*248b0*/  LDS.U8 R4, [R2+UR5+0x260] ;  /* 0x0002600502047984 */ /* 0x000e680008000000 */
[----:B--2---:R-:W-:Y:S04]  /*248c0*/  STL [R1+0x118], R5 ;  /* 0x0001180501007387 */ /* 0x004fe80000100800 */
        /* <DEDUP_REMOVED lines=16> */
[----:B------:R-:W1:Y:S04]  /*249d0*/  LDS.U8 R4, [R14+UR5] ;  /* 0x000000050e047984 */ /* 0x000e680008000000 */
        /* <DEDUP_REMOVED lines=31> */
[----:B------:R-:W2:Y:S04]  /*24bd0*/  LDS.U8 R2, [R29+UR5] ;  /* 0x000000051d027984 */ /* 0x000ea80008000000 */
        /* <DEDUP_REMOVED lines=30> */
[----:B------:R-:W3:Y:S04]  /*24dc0*/  LDS.U8 R29, [R15+UR5+0x20] ;  /* 0x000020050f1d7984 */ /* 0x000ee80008000000 */
[----:B0-----:R-:W-:Y:S04]  /*24dd0*/  STL [R1+0xed8], R0 ;  /* 0x000ed80001007387 */ /* 0x001fe80000100800 */
[----:B------:R-:W0:Y:S04]  /*24de0*/  LDS.U8 R0, [R15+UR5] ;  /* 0x000000050f007984 */ /* 0x000e280008000000 */
[----:B-1----:R-:W-:Y:S04]  /*24df0*/  STL [R1+0xf20], R4 ;  /* 0x000f200401007387 */ /* 0x002fe80000100800 */
[----:B------:R-:W-:Y:S04]  /*24e00*/  LDS.U8 R4, [R15+UR5+0x60] ;  /* 0x000060050f047984 */ /* 0x000fe80008000000 */
[----:B--2---:R-:W-:Y:S04]  /*24e10*/  STL [R1+0xf10], R2 ;  /* 0x000f100201007387 */ /* 0x004fe80000100800 */
[----:B---3--:R-:W-:Y:S04]  /*24e20*/  STL [R1+0x1680], R29 ;  /* 0x0016801d01007387 */ /* 0x008fe80000100800 */
[----:B------:R-:W-:Y:S04]  /*24e30*/  LDS.U8 R2, [R15+UR5+0x200] ;  /* 0x000200050f027984 */ /* 0x000fe80008000000 */
[----:B0-----:R-:W-:Y:S04]  /*24e40*/  STL [R1+0x4c0], R0 ;  /* 0x0004c00001007387 */ /* 0x001fe80000100800 */
[----:B------:R-:W0:Y:S04]  /*24e50*/  LDS.U8 R0, [R15+UR5+0x40] ;  /* 0x000040050f007984 */ /* 0x000e280008000000 */
[----:B0-----:R-:W-:Y:S04]  /*24e60*/  STL [R1+0x614], R0 ;  /* 0x0006140001007387 */ /* 0x001fe80000100800 */
[----:B------:R-:W0:Y:S04]  /*24e70*/  LDS.U8 R0, [R15+UR5+0x220] ;  /* 0x000220050f007984 */ /* 0x000e280008000000 */
[----:B------:R-:W-:Y:S04]  /*24e80*/  STL [R1+0x610], R4 ;  /* 0x0006100401007387 */ /* 0x000fe80000100800 */
        /* <DEDUP_REMOVED lines=12> */
[----:B------:R-:W3:Y:S04]  /*24f50*/  LDL.LU R20, [R1+0x5e0] ;  /* 0x0005e00001147983 */ /* 0x000ee80000300800 */
[----:B--2---:R-:W-:Y:S04]  /*24f60*/  STL [R1+0xf1c], R2 ;  /* 0x000f1c0201007387 */ /* 0x004fe80000100800 */
[----:B------:R-:W1:Y:S04]  /*24f70*/  LDS.U8 R2, [R15+UR5+0x600] ;  /* 0x000600050f027984 */ /* 0x000e680008000000 */
[----:B0-----:R-:W-:Y:S04]  /*24f80*/  STL [R1+0xf18], R0 ;  /* 0x000f180001007387 */ /* 0x001fe80000100800 */
[----:B------:R-:W0:Y:S04]  /*24f90*/  LDS.U8 R0, [R15+UR5+0x620] ;  /* 0x000620050f007984 */ /* 0x000e280008000000 */
[----:B------:R-:W2:Y:S01]  /*24fa0*/  LDL.LU R29, [R1+0x5d0] ;  /* 0x0005d000011d7983 */ /* 0x000ea20000300800 */
[----:B------:R-:W-:Y:S06]  /*24fb0*/  BAR.SYNC.DEFER_BLOCKING 0x0 ;  /* 0x0000000000007b1d */ /* 0x000fec0000010000 */
[----:B-1----:R-:W-:Y:S04]  /*24fc0*/  STL [R1+0xee4], R2 ;  /* 0x000ee40201007387 */ /* 0x002fe80000100800 */
[----:B------:R-:W4:Y:S04]  /*24fd0*/  LDL.LU R14, [R1+0x5c0] ;  /* 0x0005c000010e7983 */ /* 0x000f280000300800 */
[----:B0-----:R0:W-:Y:S04]  /*24fe0*/  STL [R1+0xee0], R0 ;  /* 0x000ee00001007387 */ /* 0x0011e80000100800 */
        /* <DEDUP_REMOVED lines=12> */
[----:B0-----:R-:W5:Y:S04]  /*250b0*/  LDL.LU R0, [R1+0x4e8] ;  /* 0x0004e80001007983 */ /* 0x001f680000300800 */
        /* <DEDUP_REMOVED lines=8> */
[----:B------:R-:W0:Y:S03]  /*25140*/  S2R R2, SR_TID.X ;  /* 0x0000000000027919 */ /* 0x000e260000002100 */
[----:B------:R1:W-:Y:S04]  /*25150*/  STL [R1+0xf24], R7 ;  /* 0x000f240701007387 */ /* 0x0003e80000100800 */
[----:B------:R1:W-:Y:S04]  /*25160*/  STL [R1+0xf14], R6 ;  /* 0x000f140601007387 */ /* 0x0003e80000100800 */
[----:B-1----:R-:W5:Y:S04]  /*25170*/  LDL.LU R7, [R1+0x444] ;  /* 0x0004440001077983 */ /* 0x002f680000300800 */
[----:B------:R-:W5:Y:S01]  /*25180*/  LDL.LU R6, [R1+0x434] ;  /* 0x0004340001067983 */ /* 0x000f620000300800 */
[----:B0-----:R-:W-:-:S05]  /*25190*/  LOP3.LUT R2, R2, 0x7f, RZ, 0xc0, !PT ;  /* 0x0000007f02027812 */ /* 0x001fca00078ec0ff */
[----:B---3--:R0:W-:Y:S04]  /*251a0*/  STS.U8 [R2+UR5], R20 ;  /* 0x0000001402007988 */ /* 0x0081e80008000005 */
[----:B0-----:R-:W3:Y:S04]  /*251b0*/  LDL.LU R20, [R1+0x420] ;  /* 0x0004200001147983 */ /* 0x001ee80000300800 */
[----:B--2---:R-:W-:Y:S04]  /*251c0*/  STS.U8 [R2+UR5+0x200], R29 ;  /* 0x0002001d02007988 */ /* 0x004fe80008000005 */
[----:B----4-:R-:W-:Y:S04]  /*251d0*/  STS.U8 [R2+UR5+0x400], R14 ;  /* 0x0004000e02007988 */ /* 0x010fe80008000005 */
[----:B-----5:R-:W-:Y:S04]  /*251e0*/  STS.U8 [R2+UR5+0x600], R25 ;  /* 0x0006001902007988 */ /* 0x020fe80008000005 */
[----:B------:R-:W-:Y:S04]  /*251f0*/  STS.U8 [R2+UR5+0x800], R24 ;  /* 0x0008001802007988 */ /* 0x000fe80008000005 */
        /* <DEDUP_REMOVED lines=10> */
[----:B------:R0:W-:Y:S04]  /*252a0*/  STS.U8 [R2+UR5+0x1e00], R0 ;  /* 0x001e000002007988 */ /* 0x0001e80008000005 */
[----:B0-----:R-:W2:Y:S04]  /*252b0*/  LDL.LU R0, [R1+0x3c0] ;  /* 0x0003c00001007983 */ /* 0x001ea80000300800 */
[----:B------:R-:W-:Y:S04]  /*252c0*/  STS.U8 [R2+UR5+0x2000], R28 ;  /* 0x0020001c02007988 */ /* 0x000fe80008000005 */
[----:B------:R-:W-:Y:S04]  /*252d0*/  STS.U8 [R2+UR5+0x2200], R11 ;  /* 0x0022000b02007988 */ /* 0x000fe80008000005 */
[----:B------:R-:W-:Y:S04]  /*252e0*/  STS.U8 [R2+UR5+0x2400], R10 ;  /* 0x0024000a02007988 */ /* 0x000fe80008000005 */
[----:B------:R-:W-:Y:S04]  /*252f0*/  STS.U8 [R2+UR5+0x2600], R9 ;  /* 0x0026000902007988 */ /* 0x000fe80008000005 */
[----:B------:R-:W-:Y:S04]  /*25300*/  STS.U8 [R2+UR5+0x2800], R8 ;  /* 0x0028000802007988 */ /* 0x000fe80008000005 */
[----:B------:R0:W-:Y:S04]  /*25310*/  STS.U8 [R2+UR5+0x2a00], R5 ;  /* 0x002a000502007988 */ /* 0x0001e80008000005 */
[----:B------:R-:W4:Y:S04]  /*25320*/  LDL.LU R15, [R1+0x3b0] ;  /* 0x0003b000010f7983 */ /* 0x000f280000300800 */
[----:B------:R1:W-:Y:S04]  /*25330*/  STS.U8 [R2+UR5+0x2c00], R4 ;  /* 0x002c000402007988 */ /* 0x0003e80008000005 */
[----:B------:R5:W-:Y:S04]  /*25340*/  STS.U8 [R2+UR5+0x2e00], R16 ;  /* 0x002e001002007988 */ /* 0x000be80008000005 */
[----:B0-----:R-:W4:Y:S04]  /*25350*/  LDL.LU R5, [R1+0x3a0] ;  /* 0x0003a00001057983 */ /* 0x001f280000300800 */
[----:B-1----:R-:W4:Y:S04]  /*25360*/  LDL.LU R4, [R1+0x390] ;  /* 0x0003900001047983 */ /* 0x002f280000300800 */
[----:B-----5:R-:W5:Y:S04]  /*25370*/  LDL.LU R16, [R1+0x380] ;  /* 0x0003800001107983 */ /* 0x020f680000300800 */
        /* <DEDUP_REMOVED lines=11> */
[----:B------:R-:W-:Y:S04]  /*25430*/  STS.U8 [R2+UR5+0x3000], R7 ;  /* 0x0030000702007988 */ /* 0x000fe80008000005 */
[----:B------:R-:W5:Y:S04]  /*25440*/  LDL.LU R22, [R1+0x1fc] ;  /* 0x0001fc0001167983 */ /* 0x000f680000300800 */
[----:B------:R-:W-:Y:S04]  /*25450*/  STS.U8 [R2+UR5+0x3200], R6 ;  /* 0x0032000602007988 */ /* 0x000fe80008000005 */
[----:B------:R-:W5:Y:S04]  /*25460*/  LDL.LU R26, [R1+0x1dc] ;  /* 0x0001dc00011a7983 */ /* 0x000f680000300800 */
[----:B------:R-:W5:Y:S04]  /*25470*/  LDL.LU R27, [R1+0x1a0] ;  /* 0x0001a000011b7983 */ /* 0x000f680000300800 */
[----:B---3--:R0:W-:Y:S04]  /*25480*/  STS.U8 [R2+UR5+0x3400], R20 ;  /* 0x0034001402007988 */ /* 0x0081e80008000005 */
[----:B0-----:R-:W3:Y:S04]  /*25490*/  LDL.LU R20, [R1+0x18c] ;  /* 0x00018c0001147983 */ /* 0x001ee80000300800 */
[----:B------:R-:W3:Y:S04]  /*254a0*/  LDL.LU R28, [R1+0x188] ;  /* 0x00018800011c7983 */ /* 0x000ee80000300800 */
[----:B------:R-:W3:Y:S04]  /*254b0*/  LDL.LU R11, [R1+0x184] ;  /* 0x00018400010b7983 */ /* 0x000ee80000300800 */
[----:B------:R-:W3:Y:S04]  /*254c0*/  LDL.LU R10, [R1+0x180] ;  /* 0x00018000010a7983 */ /* 0x000ee80000300800 */
[----:B------:R-:W3:Y:S04]  /*254d0*/  LDL.LU R9, [R1+0x114] ;  /* 0x0001140001097983 */ /* 0x000ee80000300800 */
[----:B------:R-:W3:Y:S04]  /*254e0*/  LDL.LU R8, [R1+0x10c] ;  /* 0x00010c0001087983 */ /* 0x000ee80000300800 */
[----:B------:R-:W3:Y:S04]  /*254f0*/  LDL.LU R7, [R1+0x104] ;  /* 0x0001040001077983 */ /* 0x000ee80000300800 */
[----:B------:R-:W3:Y:S04]  /*25500*/  LDL.LU R6, [R1+0x100] ;  /* 0x0001000001067983 */ /* 0x000ee80000300800 */
[----:B--2---:R0:W-:Y:S04]  /*25510*/  STS.U8 [R2+UR5+0x3600], R0 ;  /* 0x0036000002007988 */ /* 0x0041e80008000005 */
[----:B0-----:R-:W2:Y:S04]  /*25520*/  LDL.LU R0, [R1+0xfc] ;  /* 0x0000fc0001007983 */ /* 0x001ea80000300800 */
[----:B----4-:R-:W-:Y:S04]  /*25530*/  STS.U8 [R2+UR5+0x3800], R15 ;  /* 0x0038000f02007988 */ /* 0x010fe80008000005 */
[----:B------:R0:W-:Y:S04]  /*25540*/  STS.U8 [R2+UR5+0x3a00], R5 ;  /* 0x003a000502007988 */ /* 0x0001e80008000005 */
[----:B------:R1:W-:Y:S04]  /*25550*/  STS.U8 [R2+UR5+0x3c00], R4 ;  /* 0x003c000402007988 */ /* 0x0003e80008000005 */
[----:B-----5:R4:W-:Y:S04]  /*25560*/  STS.U8 [R2+UR5+0x3e00], R16 ;  /* 0x003e001002007988 */ /* 0x0209e80008000005 */
[----:B0-----:R-:W5:Y:S04]  /*25570*/  LDL.LU R5, [R1+0xf8] ;  /* 0x0000f80001057983 */ /* 0x001f680000300800 */
[----:B-1----:R-:W5:Y:S04]  /*25580*/  LDL.LU R4, [R1+0xf4] ;  /* 0x0000f40001047983 */ /* 0x002f680000300800 */
[----:B----4-:R-:W4:Y:S04]  /*25590*/  LDL.LU R16, [R1+0xf0] ;  /* 0x0000f00001107983 */ /* 0x010f280000300800 */
        /* <DEDUP_REMOVED lines=14> */
[----:B---3--:R0:W-:Y:S04]  /*25680*/  STS.U8 [R2+UR5+0x5c00], R20 ;  /* 0x005c001402007988 */ /* 0x0081e80008000005 */
[----:B------:R-:W-:Y:S04]  /*25690*/  STS.U8 [R2+UR5+0x5e00], R28 ;  /* 0x005e001c02007988 */ /* 0x000fe80008000005 */
[----:B------:R-:W-:Y:S04]  /*256a0*/  STS.U8 [R2+UR5+0x6000], R11 ;  /* 0x0060000b02007988 */ /* 0x000fe80008000005 */
[----:B------:R-:W-:Y:S04]  /*256b0*/  STS.U8 [R2+UR5+0x6200], R10 ;  /* 0x0062000a02007988 */ /* 0x000fe80008000005 */
[----:B------:R-:W-:Y:S04]  /*256c0*/  STS.U8 [R2+UR5+0x6400], R9 ;  /* 0x0064000902007988 */ /* 0x000fe80008000005 */
[----:B------:R-:W-:Y:S04]  /*256d0*/  STS.U8 [R2+UR5+0x6600], R8 ;  /* 0x0066000802007988 */ /* 0x000fe80008000005 */
[----:B------:R-:W-:Y:S04]  /*256e0*/  STS.U8 [R2+UR5+0x6800], R7 ;  /* 0x0068000702007988 */ /* 0x000fe80008000005 */
[----:B------:R-:W-:Y:S04]  /*256f0*/  STS.U8 [R2+UR5+0x6a00], R6 ;  /* 0x006a000602007988 */ /* 0x000fe80008000005 */
[----:B0-----:R-:W3:Y:S04]  /*25700*/  LDL.LU R20, [R1+0xec] ;  /* 0x0000ec0001147983 */ /* 0x001ee80000300800 */
[----:B------:R-:W3:Y:S04]  /*25710*/  LDL.LU R15, [R1+0xe8] ;  /* 0x0000e800010f7983 */ /* 0x000ee80000300800 */
[----:B------:R-:W3:Y:S04]  /*25720*/  LDL.LU R29, [R1+0xe4] ;  /* 0x0000e400011d7983 */ /* 0x000ee80000300800 */
[----:B------:R-:W3:Y:S04]  /*25730*/  LDL.LU R14, [R1+0xe0] ;  /* 0x0000e000010e7983 */ /* 0x000ee80000300800 */
[----:B--2---:R0:W-:Y:S04]  /*25740*/  STS.U8 [R2+UR5+0x6c00], R0 ;  /* 0x006c000002007988 */ /* 0x0041e80008000005 */
[----:B0-----:R-:W2:Y:S04]  /*25750*/  LDL.LU R0, [R1+0xdc] ;  /* 0x0000dc0001007983 */ /* 0x001ea80000300800 */
[----:B------:R-:W2:Y:S04]  /*25760*/  LDL.LU R25, [R1+0x5dc] ;  /* 0x0005dc0001197983 */ /* 0x000ea80000300800 */
        /* <DEDUP_REMOVED lines=10> */
[----:B-----5:R-:W-:Y:S04]  /*25810*/  STS.U8 [R2+UR5+0x6e00], R5 ;  /* 0x006e000502007988 */ /* 0x020fe80008000005 */
[----:B------:R-:W5:Y:S04]  /*25820*/  LDL.LU R27, [R1+0x52c] ;  /* 0x00052c00011b7983 */ /* 0x000f680000300800 */
[----:B------:R-:W-:Y:S04]  /*25830*/  STS.U8 [R2+UR5+0x7000], R4 ;  /* 0x0070000402007988 */ /* 0x000fe80008000005 */
[----:B------:R-:W5:Y:S04]  /*25840*/  LDL.LU R28, [R1+0x51c] ;  /* 0x00051c00011c7983 */ /* 0x000f680000300800 */
[----:B----4-:R0:W-:Y:S04]  /*25850*/  STS.U8 [R2+UR5+0x7200], R16 ;  /* 0x0072001002007988 */ /* 0x0101e80008000005 */
[----:B------:R-:W4:Y:S04]  /*25860*/  LDL.LU R11, [R1+0x50c] ;  /* 0x00050c00010b7983 */ /* 0x000f280000300800 */
[----:B0-----:R-:W5:Y:S04]  /*25870*/  LDL.LU R16, [R1+0x4fc] ;  /* 0x0004fc0001107983 */ /* 0x001f680000300800 */
[----:B------:R-:W4:Y:S04]  /*25880*/  LDL.LU R10, [R1+0x4e4] ;  /* 0x0004e400010a7983 */ /* 0x000f280000300800 */
[----:B------:R-:W4:Y:S04]  /*25890*/  LDL.LU R9, [R1+0x4d4] ;  /* 0x0004d40001097983 */ /* 0x000f280000300800 */
[----:B------:R-:W4:Y:S04]  /*258a0*/  LDL.LU R8, [R1+0x4b0] ;  /* 0x0004b00001087983 */ /* 0x000f280000300800 */
[----:B------:R-:W4:Y:S04]  /*258b0*/  LDL.LU R7, [R1+0x4a0] ;  /* 0x0004a00001077983 */ /* 0x000f280000300800 */
[----:B------:R-:W4:Y:S04]  /*258c0*/  LDL.LU R6, [R1+0x490] ;  /* 0x0004900001067983 */ /* 0x000f280000300800 */
[----:B------:R-:W4:Y:S04]  /*258d0*/  LDL.LU R5, [R1+0x480] ;  /* 0x0004800001057983 */ /* 0x000f280000300800 */
[----:B------:R-:W4:Y:S04]  /*258e0*/  LDL.LU R4, [R1+0x470] ;  /* 0x0004700001047983 */ /* 0x000f280000300800 */
[----:B---3--:R0:W-:Y:S04]  /*258f0*/  STS.U8 [R2+UR5+0x7400], R20 ;  /* 0x0074001402007988 */ /* 0x0081e80008000005 */
[----:B------:R-:W-:Y:S04]  /*25900*/  STS.U8 [R2+UR5+0x7600], R15 ;  /* 0x0076000f02007988 */ /* 0x000fe80008000005 */
[----:B------:R-:W-:Y:S04]  /*25910*/  STS.U8 [R2+UR5+0x7800], R29 ;  /* 0x0078001d02007988 */ /* 0x000fe80008000005 */
[----:B------:R-:W-:Y:S04]  /*25920*/  STS.U8 [R2+UR5+0x7a00], R14 ;  /* 0x007a000e02007988 */ /* 0x000fe80008000005 */
[----:B0-----:R-:W3:Y:S04]  /*25930*/  LDL.LU R20, [R1+0x460] ;  /* 0x0004600001147983 */ /* 0x001ee80000300800 */
[----:B--2---:R0:W-:Y:S04]  /*25940*/  STS.U8 [R2+UR5+0x7c00], R0 ;  /* 0x007c000002007988 */ /* 0x0041e80008000005 */
[----:B------:R1:W-:Y:S04]  /*25950*/  STS.U8 [R2+UR5+0x7e00], R3 ;  /* 0x007e000302007988 */ /* 0x0003e80008000005 */
[----:B0-----:R-:W2:Y:S01]  /*25960*/  LDL.LU R0, [R1+0x450] ;  /* 0x0004500001007983 */ /* 0x001ea20000300800 */
[----:B-1----:R-:W0:Y:S03]  /*25970*/  S2R R3, SR_TID.X ;  /* 0x0000000000037919 */ /* 0x002e260000002100 */
[----:B------:R-:W-:Y:S01]  /*25980*/  STL [R1+0x16c0], R2 ;  /* 0x0016c00201007387 */ /* 0x000fe20000100800 */
[----:B0-----:R-:W-:-:S04]  /*25990*/  LOP3.LUT R3, R3, 0x7f, RZ, 0xc0, !PT ;  /* 0x0000007f03037812 */ /* 0x001fc800078ec0ff */
[----:B------:R-:W-:-:S05]  /*259a0*/  LOP3.LUT R3, R3, 0x10, RZ, 0x3c, !PT ;  /* 0x0000001003037812 */ /* 0x000fca00078e3cff */
[----:B-----5:R0:W-:Y:S04]  /*259b0*/  STS.U8 [R3+UR5+0x1c80], R16 ;  /* 0x001c801003007988 */ /* 0x0201e80008000005 */
[----:B0-----:R-:W5:Y:S04]  /*259c0*/  LDL.LU R16, [R1+0x440] ;  /* 0x0004400001107983 */ /* 0x001f680000300800 */
[----:B------:R-:W4:Y:S04]  /*259d0*/  LDL.LU R2, [R1+0x3cc] ;  /* 0x0003cc0001027983 */ /* 0x000f280000300800 */
        /* <DEDUP_REMOVED lines=11> */
[----:B----4-:R0:W-:Y:S04]  /*25a90*/  STL [R1+0x16c8], R2 ;  /* 0x0016c80201007387 */ /* 0x0101e80000100800 */
[----:B0-----:R-:W4:Y:S04]  /*25aa0*/  LDL.LU R2, [R1+0x430] ;  /* 0x0004300001027983 */ /* 0x001f280000300800 */
[----:B------:R-:W4:Y:S04]  /*25ab0*/  LDL.LU R15, [R1+0x3bc] ;  /* 0x0003bc00010f7983 */ /* 0x000f280000300800 */
[----:B---3--:R0:W-:Y:S04]  /*25ac0*/  STS.U8 [R3+UR5+0x2c80], R20 ;  /* 0x002c801403007988 */ /* 0x0081e80008000005 */
[----:B------:R-:W3:Y:S04]  /*25ad0*/  LDL.LU R29, [R1+0x3ac] ;  /* 0x0003ac00011d7983 */ /* 0x000ee80000300800 */
        /* <DEDUP_REMOVED lines=12> */
[----:B------:R0:W-:Y:S04]  /*25ba0*/  STS.U8 [R3+UR5+0x1680], R27 ;  /* 0x0016801b03007988 */ /* 0x0001e80008000005 */
[----:B------:R-:W3:Y:S04]  /*25bb0*/  LDL.LU R26, [R1+0x2d8] ;  /* 0x0002d800011a7983 */ /* 0x000ee80000300800 */
[----:B------:R1:W-:Y:S04]  /*25bc0*/  STS.U8 [R3+UR5+0x1880], R28 ;  /* 0x0018801c03007988 */ /* 0x0003e80008000005 */
[----:B--2---:R2:W-:Y:S04]  /*25bd0*/  STS.U8 [R3+UR5+0x2e80], R0 ;  /* 0x002e800003007988 */ /* 0x0045e80008000005 */
[----:B------:R5:W-:Y:S04]  /*25be0*/  STS.U8 [R3+UR5+0x1a80], R11 ;  /* 0x001a800b03007988 */ /* 0x000be80008000005 */
[----:B------:R5:W-:Y:S04]  /*25bf0*/  STS.U8 [R3+UR5+0x1e80], R10 ;  /* 0x001e800a03007988 */ /* 0x000be80008000005 */
[----:B------:R5:W-:Y:S04]  /*25c00*/  STS.U8 [R3+UR5+0x2080], R9 ;  /* 0x0020800903007988 */ /* 0x000be80008000005 */
[----:B0-----:R-:W3:Y:S04]  /*25c10*/  LDL.LU R27, [R1+0x228] ;  /* 0x00022800011b7983 */ /* 0x001ee80000300800 */
[----:B-1----:R-:W3:Y:S04]  /*25c20*/  LDL.LU R28, [R1+0x1f8] ;  /* 0x0001f800011c7983 */ /* 0x002ee80000300800 */
[----:B--2---:R-:W2:Y:S04]  /*25c30*/  LDL.LU R0, [R1+0x1d4] ;  /* 0x0001d40001007983 */ /* 0x004ea80000300800 */
[----:B-----5:R-:W5:Y:S04]  /*25c40*/  LDL.LU R11, [R1+0xd0] ;  /* 0x0000d000010b7983 */ /* 0x020f680000300800 */
[----:B------:R-:W5:Y:S04]  /*25c50*/  LDL.LU R10, [R1+0xc4] ;  /* 0x0000c400010a7983 */ /* 0x000f680000300800 */
[----:B------:R0:W-:Y:S04]  /*25c60*/  STS.U8 [R3+UR5+0x2280], R8 ;  /* 0x0022800803007988 */ /* 0x0001e80008000005 */
[----:B------:R-:W5:Y:S04]  /*25c70*/  LDL.LU R9, [R1+0xc0] ;  /* 0x0000c00001097983 */ /* 0x000f680000300800 */
[----:B------:R1:W-:Y:S04]  /*25c80*/  STS.U8 [R3+UR5+0x2480], R7 ;  /* 0x0024800703007988 */ /* 0x0003e80008000005 */
[----:B------:R1:W-:Y:S04]  /*25c90*/  STS.U8 [R3+UR5+0x2680], R6 ;  /* 0x0026800603007988 */ /* 0x0003e80008000005 */
[----:B------:R1:W-:Y:S04]  /*25ca0*/  STS.U8 [R3+UR5+0x2880], R5 ;  /* 0x0028800503007988 */ /* 0x0003e80008000005 */
[----:B------:R1:W-:Y:S04]  /*25cb0*/  STS.U8 [R3+UR5+0x2a80], R4 ;  /* 0x002a800403007988 */ /* 0x0003e80008000005 */
[----:B------:R1:W-:Y:S04]  /*25cc0*/  STS.U8 [R3+UR5+0x3080], R16 ;  /* 0x0030801003007988 */ /* 0x0003e80008000005 */
[----:B0-----:R-:W5:Y:S04]  /*25cd0*/  LDL.LU R8, [R1+0xbc] ;  /* 0x0000bc0001087983 */ /* 0x001f680000300800 */
[----:B-1----:R-:W5:Y:S04]  /*25ce0*/  LDL.LU R7, [R1+0xb8] ;  /* 0x0000b80001077983 */ /* 0x002f680000300800 */
[----:B------:R-:W5:Y:S04]  /*25cf0*/  LDL.LU R6, [R1+0xb4] ;  /* 0x0000b40001067983 */ /* 0x000f680000300800 */
[----:B------:R-:W5:Y:S04]  /*25d00*/  LDL.LU R5, [R1+0xb0] ;  /* 0x0000b00001057983 */ /* 0x000f680000300800 */
[----:B------:R-:W5:Y:S04]  /*25d10*/  LDL.LU R4, [R1+0x9c] ;  /* 0x00009c0001047983 */ /* 0x000f680000300800 */
[----:B------:R-:W5:Y:S04]  /*25d20*/  LDL.LU R16, [R1+0x98] ;  /* 0x0000980001107983 */ /* 0x000f680000300800 */
[----:B----4-:R0:W-:Y:S04]  /*25d30*/  STS.U8 [R3+UR5+0x3280], R2 ;  /* 0x0032800203007988 */ /* 0x0101e80008000005 */
[----:B0-----:R-:W4:Y:S04]  /*25d40*/  LDL.LU R2, [R1+0x16c8] ;  /* 0x0016c80001027983 */ /* 0x001f280000300800 */
[----:B---3--:R0:W-:Y:S04]  /*25d50*/  STS.U8 [R3+UR5+0x3a80], R20 ;  /* 0x003a801403007988 */ /* 0x0081e80008000005 */
[----:B0-----:R-:W3:Y:S04]  /*25d60*/  LDL.LU R20, [R1+0x94] ;  /* 0x0000940001147983 */ /* 0x001ee80000300800 */
[----:B--2---:R0:W-:Y:S04]  /*25d70*/  STS.U8 [R3+UR5+0x5880], R0 ;  /* 0x0058800003007988 */ /* 0x0041e80008000005 */
[----:B0-----:R-:W2:Y:S04]  /*25d80*/  LDL.LU R0, [R1+0x90] ;  /* 0x0000900001007983 */ /* 0x001ea80000300800 */
[----:B----4-:R0:W-:Y:S04]  /*25d90*/  STS.U8 [R3+UR5+0x3480], R2 ;  /* 0x0034800203007988 */ /* 0x0101e80008000005 */
[----:B0-----:R-:W4:Y:S04]  /*25da0*/  LDL.LU R2, [R1+0x68] ;  /* 0x0000680001027983 */ /* 0x001f280000300800 */
        /* <DEDUP_REMOVED lines=27> */
[----:B------:R0:W-:Y:S04]  /*25f60*/  STS.U8 [R3+UR5+0x5280], R26 ;  /* 0x0052801a03007988 */ /* 0x0001e80008000005 */
[----:B------:R-:W4:Y:S04]  /*25f70*/  LDL.LU R22, [R1+0x578] ;  /* 0x0005780001167983 */ /* 0x000f280000300800 */
[----:B------:R1:W-:Y:S04]  /*25f80*/  STS.U8 [R3+UR5+0x5480], R27 ;  /* 0x0054801b03007988 */ /* 0x0003e80008000005 */
[----:B------:R3:W-:Y:S04]  /*25f90*/  STS.U8 [R3+UR5+0x5680], R28 ;  /* 0x0056801c03007988 */ /* 0x0007e80008000005 */
[----:B-----5:R5:W-:Y:S04]  /*25fa0*/  STS.U8 [R3+UR5+0x5a80], R11 ;  /* 0x005a800b03007988 */ /* 0x020be80008000005 */
[----:B------:R2:W-:Y:S04]  /*25fb0*/  STS.U8 [R3+UR5+0x5c80], R10 ;  /* 0x005c800a03007988 */ /* 0x0005e80008000005 */
[----:B------:R2:W-:Y:S04]  /*25fc0*/  STS.U8 [R3+UR5+0x5e80], R9 ;  /* 0x005e800903007988 */ /* 0x0005e80008000005 */
[----:B0-----:R-:W4:Y:S04]  /*25fd0*/  LDL.LU R26, [R1+0x568] ;  /* 0x00056800011a7983 */ /* 0x001f280000300800 */
[----:B-1----:R-:W4:Y:S04]  /*25fe0*/  LDL.LU R27, [R1+0x558] ;  /* 0x00055800011b7983 */ /* 0x002f280000300800 */
[----:B---3--:R-:W3:Y:S04]  /*25ff0*/  LDL.LU R28, [R1+0x548] ;  /* 0x00054800011c7983 */ /* 0x008ee80000300800 */
[----:B-----5:R-:W5:Y:S04]  /*26000*/  LDL.LU R11, [R1+0x538] ;  /* 0x00053800010b7983 */ /* 0x020f680000300800 */
[----:B--2---:R-:W2:Y:S04]  /*26010*/  LDL.LU R10, [R1+0x528] ;  /* 0x00052800010a7983 */ /* 0x004ea80000300800 */
[----:B------:R0:W-:Y:S04]  /*26020*/  STS.U8 [R3+UR5+0x6080], R8 ;  /* 0x0060800803007988 */ /* 0x0001e80008000005 */
[----:B------:R-:W2:Y:S04]  /*26030*/  LDL.LU R9, [R1+0x518] ;  /* 0x0005180001097983 */ /* 0x000ea80000300800 */
[----:B------:R1:W-:Y:S04]  /*26040*/  STS.U8 [R3+UR5+0x6280], R7 ;  /* 0x0062800703007988 */ /* 0x0003e80008000005 */
[----:B------:R1:W-:Y:S04]  /*26050*/  STS.U8 [R3+UR5+0x6480], R6 ;  /* 0x0064800603007988 */ /* 0x0003e80008000005 */
[----:B------:R1:W-:Y:S04]  /*26060*/  STS.U8 [R3+UR5+0x6680], R5 ;  /* 0x0066800503007988 */ /* 0x0003e80008000005 */
[----:B------:R1:W-:Y:S04]  /*26070*/  STS.U8 [R3+UR5+0x6880], R4 ;  /* 0x0068800403007988 */ /* 0x0003e80008000005 */
[----:B------:R1:W-:Y:S04]  /*26080*/  STS.U8 [R3+UR5+0x6a80], R16 ;  /* 0x006a801003007988 */ /* 0x0003e80008000005 */
[----:B0-----:R-:W2:Y:S04]  /*26090*/  LDL.LU R8, [R1+0x508] ;  /* 0x0005080001087983 */ /* 0x001ea80000300800 */
[----:B-1----:R-:W2:Y:S04]  /*260a0*/  LDL.LU R7, [R1+0x4f8] ;  /* 0x0004f80001077983 */ /* 0x002ea80000300800 */
[----:B------:R-:W2:Y:S04]  /*260b0*/  LDL.LU R6, [R1+0x4e0] ;  /* 0x0004e00001067983 */ /* 0x000ea80000300800 */
[----:B------:R-:W2:Y:S04]  /*260c0*/  LDL.LU R5, [R1+0x4cc] ;  /* 0x0004cc0001057983 */ /* 0x000ea80000300800 */
[----:B------:R-:W2:Y:S04]  /*260d0*/  LDL.LU R4, [R1+0x4ac] ;  /* 0x0004ac0001047983 */ /* 0x000ea80000300800 */
[----:B------:R0:W-:Y:S04]  /*260e0*/  STS.U8 [R3+UR5+0x6c80], R20 ;  /* 0x006c801403007988 */ /* 0x0001e80008000005 */
[----:B------:R-:W2:Y:S04]  /*260f0*/  LDL.LU R16, [R1+0x49c] ;  /* 0x00049c0001107983 */ /* 0x000ea80000300800 */
[----:B------:R1:W-:Y:S04]  /*26100*/  STS.U8 [R3+UR5+0x6e80], R0 ;  /* 0x006e800003007988 */ /* 0x0003e80008000005 */
[----:B0-----:R-:W2:Y:S04]  /*26110*/  LDL.LU R20, [R1+0x48c] ;  /* 0x00048c0001147983 */ /* 0x001ea80000300800 */
[----:B-1----:R-:W2:Y:S04]  /*26120*/  LDL.LU R0, [R1+0x47c] ;  /* 0x00047c0001007983 */ /* 0x002ea80000300800 */
[----:B----4-:R0:W-:Y:S04]  /*26130*/  STS.U8 [R3+UR5+0x7080], R2 ;  /* 0x0070800203007988 */ /* 0x0101e80008000005 */
[----:B0-----:R-:W4:Y:S04]  /*26140*/  LDL.LU R2, [R1+0x16c4] ;  /* 0x0016c40001027983 */ /* 0x001f280000300800 */
[----:B----4-:R0:W-:Y:S04]  /*26150*/  STS.U8 [R3+UR5+0x7280], R2 ;  /* 0x0072800203007988 */ /* 0x0101e80008000005 */
[----:B0-----:R-:W4:Y:S04]  /*26160*/  LDL.LU R2, [R1+0x16c0] ;  /* 0x0016c00001027983 */ /* 0x001f280000300800 */
[----:B------:R-:W-:Y:S04]  /*26170*/  STS.U8 [R3+UR5+0x7480], R15 ;  /* 0x0074800f03007988 */ /* 0x000fe80008000005 */
[----:B------:R-:W-:Y:S04]  /*26180*/  STS.U8 [R3+UR5+0x7680], R29 ;  /* 0x0076801d03007988 */ /* 0x000fe80008000005 */
[----:B------:R-:W-:Y:S04]  /*26190*/  STS.U8 [R3+UR5+0x7880], R14 ;  /* 0x0078800e03007988 */ /* 0x000fe80008000005 */
[----:B------:R-:W-:Y:S04]  /*261a0*/  STS.U8 [R3+UR5+0x7a80], R25 ;  /* 0x007a801903007988 */ /* 0x000fe80008000005 */
[----:B------:R-:W-:Y:S04]  /*261b0*/  STS.U8 [R3+UR5+0x7c80], R24 ;  /* 0x007c801803007988 */ /* 0x000fe80008000005 */
[----:B------:R-:W-:Y:S01]  /*261c0*/  STS.U8 [R3+UR5+0x7e80], R23 ;  /* 0x007e801703007988 */ /* 0x000fe20008000005 */
[----:B----4-:R-:W-:-:S05]  /*261d0*/  LOP3.LUT R2, R2, 0x20, RZ, 0x3c, !PT ;  /* 0x0000002002027812 */ /* 0x010fca00078e3cff */
[----:B---3--:R0:W-:Y:S04]  /*261e0*/  STS.U8 [R2+UR5+0x1300], R28 ;  /* 0x0013001c02007988 */ /* 0x0081e80008000005 */
[----:B-----5:R1:W-:Y:S04]  /*261f0*/  STS.U8 [R2+UR5+0x1500], R11 ;  /* 0x0015000b02007988 */ /* 0x0203e80008000005 */
[----:B0-----:R-:W3:Y:S04]  /*26200*/  LDL.LU R28, [R1+0x46c] ;  /* 0x00046c00011c7983 */ /* 0x001ee80000300800 */
[----:B-1----:R-:W4:Y:S04]  /*26210*/  LDL.LU R11, [R1+0x43c] ;  /* 0x00043c00010b7983 */ /* 0x002f280000300800 */
[----:B----4-:R0:W-:Y:S04]  /*26220*/  STL [R1+0x16b8], R11 ;  /* 0x0016b80b01007387 */ /* 0x0101e80000100800 */
[----:B0-----:R-:W4:Y:S04]  /*26230*/  LDL.LU R11, [R1+0x44c] ;  /* 0x00044c00010b7983 */ /* 0x001f280000300800 */
[----:B--2---:R-:W-:Y:S04]  /*26240*/  STS.U8 [R2+UR5+0x1700], R10 ;  /* 0x0017000a02007988 */ /* 0x004fe80008000005 */
        /* <DEDUP_REMOVED lines=10> */
[----:B0-----:R-:W2:Y:S04]  /*262f0*/  LDL.LU R11, [R1+0x45c] ;  /* 0x00045c00010b7983 */ /* 0x001ea80000300800 */
        /* <DEDUP_REMOVED lines=25> */
[----:B---3--:R-:W3:Y:S04]  /*26490*/  LDL.LU R17, [R1+0x1ac] ;  /* 0x0001ac0001117983 */ /* 0x008ee80000300800 */
[----:B------:R-:W3:Y:S04]  /*264a0*/  LDL.LU R13, [R1+0xcc] ;  /* 0x0000cc00010d7983 */ /* 0x000ee80000300800 */
[----:B------:R-:W3:Y:S04]  /*264b0*/  LDL.LU R12, [R1+0x2c] ;  /* 0x00002c00010c7983 */ /* 0x000ee80000300800 */
[----:B------:R0:W-:Y:S04]  /*264c0*/  STS.U8 [R2+UR5+0xd00], R22 ;  /* 0x000d001602007988 */ /* 0x0001e80008000005 */
[----:B------:R-:W3:Y:S04]  /*264d0*/  LDL.LU R18, [R1+0x24] ;  /* 0x0000240001127983 */ /* 0x000ee80000300800 */
[----:B------:R1:W-:Y:S04]  /*264e0*/  STS.U8 [R2+UR5+0xf00], R26 ;  /* 0x000f001a02007988 */ /* 0x0003e80008000005 */
[----:B------:R1:W-:Y:S04]  /*264f0*/  STS.U8 [R2+UR5+0x1100], R27 ;  /* 0x0011001b02007988 */ /* 0x0003e80008000005 */
[----:B------:R1:W-:Y:S04]  /*26500*/  STS.U8 [R2+UR5+0x2b00], R28 ;  /* 0x002b001c02007988 */ /* 0x0003e80008000005 */
[----:B0-----:R-:W3:Y:S04]  /*26510*/  LDL.LU R22, [R1+0x1c] ;  /* 0x00001c0001167983 */ /* 0x001ee80000300800 */
[----:B-1----:R-:W3:Y:S04]  /*26520*/  LDL.LU R26, [R1+0x14] ;  /* 0x00001400011a7983 */ /* 0x002ee80000300800 */
[----:B------:R-:W3:Y:S04]  /*26530*/  LDL.LU R27, [R1+0xc] ;  /* 0x00000c00011b7983 */ /* 0x000ee80000300800 */
[----:B------:R-:W3:Y:S04]  /*26540*/  LDL.LU R28, [R1+0x8] ;  /* 0x00000800011c7983 */ /* 0x000ee80000300800 */
[----:B--2---:R0:W-:Y:S04]  /*26550*/  STS.U8 [R2+UR5+0x2d00], R11 ;  /* 0x002d000b02007988 */ /* 0x0041e80008000005 */
[----:B0-----:R-:W2:Y:S04]  /*26560*/  LDL.LU R11, [R1+0x16bc] ;  /* 0x0016bc00010b7983 */ /* 0x001ea80000300800 */
[----:B--2---:R0:W-:Y:S04]  /*26570*/  STS.U8 [R2+UR5+0x2f00], R11 ;  /* 0x002f000b02007988 */ /* 0x0041e80008000005 */
[----:B0-----:R-:W2:Y:S04]  /*26580*/  LDL.LU R11, [R1+0x16b8] ;  /* 0x0016b800010b7983 */ /* 0x001ea80000300800 */
        /* <DEDUP_REMOVED lines=13> */
[----:B--2---:R0:W-:Y:S04]  /*26660*/  STS.U8 [R2+UR5+0x3100], R11 ;  /* 0x0031000b02007988 */ /* 0x0041e80008000005 */
[----:B0-----:R-:W2:Y:S04]  /*26670*/  LDL.LU R11, [R1+0x16b4] ;  /* 0x0016b400010b7983 */ /* 0x001ea80000300800 */
[----:B------:R-:W4:Y:S04]  /*26680*/  LDL.LU R10, [R1+0x16b0] ;  /* 0x0016b000010a7983 */ /* 0x000f280000300800 */
[----:B------:R-:W5:Y:S04]  /*26690*/  LDL.LU R9, [R1+0x16ac] ;  /* 0x0016ac0001097983 */ /* 0x000f680000300800 */
[----:B------:R-:W2:Y:S04]  /*266a0*/  LDL.LU R8, [R1+0x16a8] ;  /* 0x0016a80001087983 */ /* 0x000ea80000300800 */
[----:B------:R-:W4:Y:S04]  /*266b0*/  LDL.LU R7, [R1+0x16a4] ;  /* 0x0016a40001077983 */ /* 0x000f280000300800 */
[----:B------:R-:W5:Y:S04]  /*266c0*/  LDL.LU R6, [R1+0x16a0] ;  /* 0x0016a00001067983 */ /* 0x000f680000300800 */
[----:B------:R-:W2:Y:S04]  /*266d0*/  LDL.LU R5, [R1+0x169c] ;  /* 0x00169c0001057983 */ /* 0x000ea80000300800 */
[----:B------:R-:W4:Y:S04]  /*266e0*/  LDL.LU R4, [R1+0x1698] ;  /* 0x0016980001047983 */ /* 0x000f280000300800 */
[----:B------:R-:W5:Y:S04]  /*266f0*/  LDL.LU R16, [R1+0x1694] ;  /* 0x0016940001107983 */ /* 0x000f680000300800 */
[----:B------:R-:W2:Y:S04]  /*26700*/  LDL.LU R20, [R1+0x1690] ;  /* 0x0016900001147983 */ /* 0x000ea80000300800 */
[----:B------:R-:W4:Y:S04]  /*26710*/  LDL.LU R0, [R1+0x168c] ;  /* 0x00168c0001007983 */ /* 0x000f280000300800 */
[----:B------:R-:W5:Y:S04]  /*26720*/  LDL.LU R3, [R1] ;  /* 0x0000000001037983 */ /* 0x000f680000300800 */
[----:B------:R-:W2:Y:S04]  /*26730*/  LDL.LU R15, [R1+0x5c4] ;  /* 0x0005c400010f7983 */ /* 0x000ea80000300800 */
[----:B------:R-:W2:Y:S04]  /*26740*/  LDL.LU R29, [R1+0x5b4] ;  /* 0x0005b400011d7983 */ /* 0x000ea80000300800 */
[----:B------:R0:W-:Y:S04]  /*26750*/  STS.U8 [R2+UR5+0x4d00], R14 ;  /* 0x004d000e02007988 */ /* 0x0001e80008000005 */
[----:B------:R1:W-:Y:S04]  /*26760*/  STS.U8 [R2+UR5+0x4f00], R25 ;  /* 0x004f001902007988 */ /* 0x0003e80008000005 */
[----:B------:R3:W-:Y:S04]  /*26770*/  STS.U8 [R2+UR5+0x5100], R24 ;  /* 0x0051001802007988 */ /* 0x0007e80008000005 */
[----:B------:R3:W-:Y:S04]  /*26780*/  STS.U8 [R2+UR5+0x5300], R23 ;  /* 0x0053001702007988 */ /* 0x0007e80008000005 */
[----:B------:R3:W-:Y:S04]  /*26790*/  STS.U8 [R2+UR5+0x5500], R21 ;  /* 0x0055001502007988 */ /* 0x0007e80008000005 */
[----:B------:R3:W-:Y:S04]  /*267a0*/  STS.U8 [R2+UR5+0x5700], R19 ;  /* 0x0057001302007988 */ /* 0x0007e80008000005 */
[----:B0-----:R-:W2:Y:S04]  /*267b0*/  LDL.LU R14, [R1+0x5a4] ;  /* 0x0005a400010e7983 */ /* 0x001ea80000300800 */
[----:B-1----:R-:W2:Y:S04]  /*267c0*/  LDL.LU R25, [R1+0x594] ;  /* 0x0005940001197983 */ /* 0x002ea80000300800 */
        /* <DEDUP_REMOVED lines=8> */
[----:B------:R1:W-:Y:S04]  /*26850*/  STS.U8 [R2+UR5+0x6100], R22 ;  /* 0x0061001602007988 */ /* 0x0003e80008000005 */
[----:B------:R1:W-:Y:S04]  /*26860*/  STS.U8 [R2+UR5+0x6300], R26 ;  /* 0x0063001a02007988 */ /* 0x0003e80008000005 */
[----:B0-----:R-:W3:Y:S04]  /*26870*/  LDL.LU R17, [R1+0x544] ;  /* 0x0005440001117983 */ /* 0x001ee80000300800 */
[----:B-1----:R-:W3:Y:S04]  /*26880*/  LDL.LU R13, [R1+0x534] ;  /* 0x00053400010d7983 */ /* 0x002ee80000300800 */
[----:B------:R-:W3:Y:S04]  /*26890*/  LDL.LU R12, [R1+0x524] ;  /* 0x00052400010c7983 */ /* 0x000ee80000300800 */
[----:B------:R-:W3:Y:S04]  /*268a0*/  LDL.LU R18, [R1+0x514] ;  /* 0x0005140001127983 */ /* 0x000ee80000300800 */
[----:B------:R-:W3:Y:S04]  /*268b0*/  LDL.LU R22, [R1+0x504] ;  /* 0x0005040001167983 */ /* 0x000ee80000300800 */
[----:B------:R0:W-:Y:S04]  /*268c0*/  STS.U8 [R2+UR5+0x6500], R27 ;  /* 0x0065001b02007988 */ /* 0x0001e80008000005 */
[----:B------:R-:W3:Y:S04]  /*268d0*/  LDL.LU R26, [R1+0x4f0] ;  /* 0x0004f000011a7983 */ /* 0x000ee80000300800 */
[----:B------:R1:W-:Y:S04]  /*268e0*/  STS.U8 [R2+UR5+0x6700], R28 ;  /* 0x0067001c02007988 */ /* 0x0003e80008000005 */
[----:B0-----:R-:W3:Y:S04]  /*268f0*/  LDL.LU R27, [R1+0x4dc] ;  /* 0x0004dc00011b7983 */ /* 0x001ee80000300800 */
[----:B-1----:R-:W3:Y:S04]  /*26900*/  LDL.LU R28, [R1+0x4c4] ;  /* 0x0004c400011c7983 */ /* 0x002ee80000300800 */
[----:B-----5:R0:W-:Y:S02]  /*26910*/  STS.U8 [R2+UR5+0x6b00], R3 ;  /* 0x006b000302007988 */ /* 0x0201e40008000005 */
[----:B0-----:R-:W0:Y:S02]  /*26920*/  S2R R3, SR_TID.X ;  /* 0x0000000000037919 */ /* 0x001e240000002100 */
[----:B----4-:R1:W-:Y:S04]  /*26930*/  STS.U8 [R2+UR5+0x6900], R0 ;  /* 0x0069000002007988 */ /* 0x0103e80008000005 */
[----:B--2---:R2:W-:Y:S04]  /*26940*/  STS.U8 [R2+UR5+0x6d00], R20 ;  /* 0x006d001402007988 */ /* 0x0045e80008000005 */
[----:B------:R-:W-:Y:S04]  /*26950*/  STS.U8 [R2+UR5+0x6f00], R16 ;  /* 0x006f001002007988 */ /* 0x000fe80008000005 */
[----:B------:R-:W-:Y:S04]  /*26960*/  STS.U8 [R2+UR5+0x7100], R4 ;  /* 0x0071000402007988 */ /* 0x000fe80008000005 */
[----:B------:R-:W-:Y:S04]  /*26970*/  STS.U8 [R2+UR5+0x7300], R5 ;  /* 0x0073000502007988 */ /* 0x000fe80008000005 */
[----:B------:R-:W-:Y:S04]  /*26980*/  STS.U8 [R2+UR5+0x7500], R6 ;  /* 0x0075000602007988 */ /* 0x000fe80008000005 */
[----:B------:R-:W-:Y:S04]  /*26990*/  STS.U8 [R2+UR5+0x7700], R7 ;  /* 0x0077000702007988 */ /* 0x000fe80008000005 */
[----:B------:R-:W-:Y:S04]  /*269a0*/  STS.U8 [R2+UR5+0x7900], R8 ;  /* 0x0079000802007988 */ /* 0x000fe80008000005 */
[----:B-1----:R-:W4:Y:S04]  /*269b0*/  LDL.LU R0, [R1+0x4a8] ;  /* 0x0004a80001007983 */ /* 0x002f280000300800 */
[----:B------:R-:W-:Y:S04]  /*269c0*/  STS.U8 [R2+UR5+0x7b00], R9 ;  /* 0x007b000902007988 */ /* 0x000fe80008000005 */
[----:B------:R-:W-:Y:S04]  /*269d0*/  STS.U8 [R2+UR5+0x7d00], R10 ;  /* 0x007d000a02007988 */ /* 0x000fe80008000005 */
[----:B------:R-:W-:Y:S04]  /*269e0*/  STS.U8 [R2+UR5+0x7f00], R11 ;  /* 0x007f000b02007988 */ /* 0x000fe80008000005 */
[----:B--2---:R-:W2:Y:S01]  /*269f0*/  LDL.LU R20, [R1+0x5d4] ;  /* 0x0005d40001147983 */ /* 0x004ea20000300800 */
[----:B0-----:R-:W-:-:S04]  /*26a00*/  LOP3.LUT R3, R3, 0x7f, RZ, 0xc0, !PT ;  /* 0x0000007f03037812 */ /* 0x001fc800078ec0ff */
[----:B------:R-:W-:-:S05]  /*26a10*/  LOP3.LUT R3, R3, 0x30, RZ, 0x3c, !PT ;  /* 0x0000003003037812 */ /* 0x000fca00078e3cff */
[----:B------:R0:W-:Y:S04]  /*26a20*/  STS.U8 [R3+UR5+0x380], R15 ;  /* 0x0003800f03007988 */ /* 0x0001e80008000005 */
[----:B------:R1:W-:Y:S04]  /*26a30*/  STS.U8 [R3+UR5+0x580], R29 ;  /* 0x0005801d03007988 */ /* 0x0003e80008000005 */
[----:B0-----:R-:W5:Y:S04]  /*26a40*/  LDL.LU R15, [R1+0x498] ;  /* 0x00049800010f7983 */ /* 0x001f680000300800 */
[----:B-1----:R-:W3:Y:S04]  /*26a50*/  LDL.LU R29, [R1+0x468] ;  /* 0x00046800011d7983 */ /* 0x002ee80000300800 */
[----:B---3--:R0:W-:Y:S04]  /*26a60*/  STL [R1+0x1684], R29 ;  /* 0x0016841d01007387 */ /* 0x0081e80000100800 */
[----:B0-----:R-:W3:Y:S04]  /*26a70*/  LDL.LU R29, [R1+0x478] ;  /* 0x00047800011d7983 */ /* 0x001ee80000300800 */
        /* <DEDUP_REMOVED lines=13> */
[----:B---3--:R0:W-:Y:S04]  /*26b50*/  STL [R1+0x1688], R29 ;  /* 0x0016881d01007387 */ /* 0x0081e80000100800 */
        /* <DEDUP_REMOVED lines=13> */
[----:B----4-:R0:W-:Y:S04]  /*26c30*/  STS.U8 [R3+UR5+0x2380], R0 ;  /* 0x0023800003007988 */ /* 0x0101e80008000005 */
[----:B------:R-:W4:Y:S04]  /*26c40*/  LDL.LU R28, [R1+0x344] ;  /* 0x00034400011c7983 */ /* 0x000f280000300800 */
[----:B------:R1:W-:Y:S04]  /*26c50*/  STS.U8 [R3+UR5+0x780], R14 ;  /* 0x0007800e03007988 */ /* 0x0003e80008000005 */
[----:B0-----:R-:W4:Y:S04]  /*26c60*/  LDL.LU R0, [R1+0x330] ;  /* 0x0003300001007983 */ /* 0x001f280000300800 */
[----:B------:R-:W4:Y:S04]  /*26c70*/  LDL.LU R11, [R1+0x320] ;  /* 0x00032000010b7983 */ /* 0x000f280000300800 */
[----:B------:R-:W4:Y:S04]  /*26c80*/  LDL.LU R2, [R1+0x310] ;  /* 0x0003100001027983 */ /* 0x000f280000300800 */
[----:B------:R-:W4:Y:S04]  /*26c90*/  LDL.LU R10, [R1+0x300] ;  /* 0x00030000010a7983 */ /* 0x000f280000300800 */
[----:B------:R-:W4:Y:S04]  /*26ca0*/  LDL.LU R9, [R1+0x2f0] ;  /* 0x0002f00001097983 */ /* 0x000f280000300800 */
[----:B------:R-:W4:Y:S04]  /*26cb0*/  LDL.LU R8, [R1+0x2e0] ;  /* 0x0002e00001087983 */ /* 0x000f280000300800 */
[----:B------:R-:W4:Y:S04]  /*26cc0*/  LDL.LU R7, [R1+0x2d0] ;  /* 0x0002d00001077983 */ /* 0x000f280000300800 */
[----:B-1----:R-:W4:Y:S04]  /*26cd0*/  LDL.LU R14, [R1+0x220] ;  /* 0x00022000010e7983 */ /* 0x002f280000300800 */
[----:B------:R-:W4:Y:S04]  /*26ce0*/  LDL.LU R6, [R1+0x1f0] ;  /* 0x0001f00001067983 */ /* 0x000f280000300800 */
[----:B------:R-:W4:Y:S04]  /*26cf0*/  LDL.LU R5, [R1+0xd8] ;  /* 0x0000d80001057983 */ /* 0x000f280000300800 */
[----:B------:R-:W4:Y:S04]  /*26d00*/  LDL.LU R4, [R1+0xc8] ;  /* 0x0000c80001047983 */ /* 0x000f280000300800 */
[----:B--2---:R0:W-:Y:S04]  /*26d10*/  STS.U8 [R3+UR5+0x180], R20 ;  /* 0x0001801403007988 */ /* 0x0041e80008000005 */
[----:B------:R-:W2:Y:S04]  /*26d20*/  LDL.LU R16, [R1+0x28] ;  /* 0x0000280001107983 */ /* 0x000ea80000300800 */
[----:B-----5:R1:W-:Y:S04]  /*26d30*/  STS.U8 [R3+UR5+0x2580], R15 ;  /* 0x0025800f03007988 */ /* 0x0203e80008000005 */
[----:B0-----:R-:W5:Y:S04]  /*26d40*/  LDL.LU R20, [R1+0x20] ;  /* 0x0000200001147983 */ /* 0x001f680000300800 */
[----:B-1----:R-:W5:Y:S04]  /*26d50*/  LDL.LU R15, [R1+0x18] ;  /* 0x00001800010f7983 */ /* 0x002f680000300800 */
[----:B---3--:R0:W-:Y:S04]  /*26d60*/  STS.U8 [R3+UR5+0x2780], R29 ;  /* 0x0027801d03007988 */ /* 0x0081e80008000005 */
[----:B0-----:R-:W3:Y:S04]  /*26d70*/  LDL.LU R29, [R1+0x1688] ;  /* 0x00168800011d7983 */ /* 0x001ee80000300800 */
[----:B---3--:R0:W-:Y:S04]  /*26d80*/  STS.U8 [R3+UR5+0x2980], R29 ;  /* 0x0029801d03007988 */ /* 0x0081e80008000005 */
        /* <DEDUP_REMOVED lines=13> */
[----:B----4-:R-:W-:Y:S04]  /*26e60*/  STS.U8 [R3+UR5+0x4580], R28 ;  /* 0x0045801c03007988 */ /* 0x010fe80008000005 */
[----:B------:R-:W-:Y:S04]  /*26e70*/  STS.U8 [R3+UR5+0x4780], R0 ;  /* 0x0047800003007988 */ /* 0x000fe80008000005 */
[----:B---3--:R0:W-:Y:S04]  /*26e80*/  STS.U8 [R3+UR5+0x2b80], R29 ;  /* 0x002b801d03007988 */ /* 0x0081e80008000005 */
[----:B0-----:R-:W3:Y:S04]  /*26e90*/  LDL.LU R29, [R1+0x1680] ;  /* 0x00168000011d7983 */ /* 0x001ee80000300800 */
[----:B------:R-:W4:Y:S04]  /*26ea0*/  LDL.LU R25, [R1+0x167c] ;  /* 0x00167c0001197983 */ /* 0x000f280000300800 */
[----:B------:R-:W3:Y:S04]  /*26eb0*/  LDL.LU R24, [R1+0x1678] ;  /* 0x0016780001187983 */ /* 0x000ee80000300800 */
        /* <DEDUP_REMOVED lines=11> */
[----:B------:R-:W2:Y:S04]  /*26f70*/  LDL.LU R0, [R1+0x1648] ;  /* 0x0016480001007983 */ /* 0x000ea80000300800 */
[----:B------:R0:W-:Y:S04]  /*26f80*/  STS.U8 [R3+UR5+0x5580], R14 ;  /* 0x0055800e03007988 */ /* 0x0001e80008000005 */
        /* <DEDUP_REMOVED lines=11> */
[----:B------:R-:W2:Y:S04]  /*27040*/  LDL.LU R8, [R1+0x110] ;  /* 0x0001100001087983 */ /* 0x000ea80000300800 */
[----:B------:R-:W2:Y:S04]  /*27050*/  LDL.LU R5, [R1+0x108] ;  /* 0x0001080001057983 */ /* 0x000ea80000300800 */
[----:B------:R-:W2:Y:S04]  /*27060*/  LDL.LU R7, [R1+0x11c] ;  /* 0x00011c0001077983 */ /* 0x000ea80000300800 */
[----:B------:R-:W2:Y:S04]  /*27070*/  LDL.LU R4, [R1+0x118] ;  /* 0x0001180001047983 */ /* 0x000ea80000300800 */
[----:B------:R-:W-:Y:S04]  /*27080*/  STS.U8 [R3+UR5+0x5780], R6 ;  /* 0x0057800603007988 */ /* 0x000fe80008000005 */
[----:B------:R0:W-:Y:S04]  /*27090*/  STS.U8 [R3+UR5+0x5d80], R16 ;  /* 0x005d801003007988 */ /* 0x0001e80008000005 */
[----:B-----5:R-:W-:Y:S04]  /*270a0*/  STS.U8 [R3+UR5+0x5f80], R20 ;  /* 0x005f801403007988 */ /* 0x020fe80008000005 */
[----:B------:R-:W-:Y:S04]  /*270b0*/  STS.U8 [R3+UR5+0x6180], R15 ;  /* 0x0061800f03007988 */ /* 0x000fe80008000005 */
[----:B----4-:R-:W-:Y:S04]  /*270c0*/  STS.U8 [R3+UR5+0x6580], R28 ;  /* 0x0065801c03007988 */ /* 0x010fe80008000005 */
[----:B---3--:R-:W-:Y:S04]  /*270d0*/  STS.U8 [R3+UR5+0x6780], R27 ;  /* 0x0067801b03007988 */ /* 0x008fe80008000005 */
        /* <DEDUP_REMOVED lines=11> */
[----:B------:R-:W-:Y:S01]  /*27190*/  STS.U8 [R3+UR5+0x7f80], R14 ;  /* 0x007f800e03007988 */ /* 0x000fe20008000005 */
[----:B------:R-:W-:Y:S06]  /*271a0*/  BAR.SYNC.DEFER_BLOCKING 0x0 ;  /* 0x0000000000007b1d */ /* 0x000fec0000010000 */
[----:B--2---:R-:W-:Y:S04]  /*271b0*/  STL [R1+0x1640], R7 ;  /* 0x0016400701007387 */ /* 0x004fe80000100800 */
[----:B------:R-:W-:Y:S04]  /*271c0*/  STL.64 [R1+0x1638], R4 ;  /* 0x0016380401007387 */ /* 0x000fe80000100a00 */
[----:B------:R-:W1:Y:S04]  /*271d0*/  LDSM.16.M88.4 R4, [R0] ;  /* 0x000000000004783b */ /* 0x000e680000000200 */
[----:B------:R-:W2:Y:S04]  /*271e0*/  LDL.LU R11, [R1+0x1a8] ;  /* 0x0001a800010b7983 */ /* 0x000ea80000300800 */
[----:B------:R-:W2:Y:S04]  /*271f0*/  LDL.LU R2, [R1+0x1a4] ;  /* 0x0001a40001027983 */ /* 0x000ea80000300800 */
[----:B------:R-:W3:Y:S04]  /*27200*/  LDL.LU R10, [R1+0x1d8] ;  /* 0x0001d800010a7983 */ /* 0x000ee80000300800 */
[----:B0-----:R-:W3:Y:S04]  /*27210*/  LDL.LU R16, [R1+0x1d0] ;  /* 0x0001d00001107983 */ /* 0x001ee80000300800 */
[----:B-1----:R-:W-:Y:S01]  /*27220*/  STL.64 [R1+0x2d0], R4 ;  /* 0x0002d00401007387 */ /* 0x002fe20000100a00 */
[----:B------:R-:W-:-:S03]  /*27230*/  IMAD.MOV.U32 R15, RZ, RZ, R4 ;  /* 0x000000ffff0f7224 */ /* 0x000fc600078e0004 */
[----:B------:R-:W-:Y:S01]  /*27240*/  STL.64 [R1+0x2d8], R6 ;  /* 0x0002d80601007387 */ /* 0x000fe20000100a00 */
[----:B------:R-:W-:-:S03]  /*27250*/  IMAD.MOV.U32 R14, RZ, RZ, R5 ;  /* 0x000000ffff0e7224 */ /* 0x000fc600078e0005 */
[----:B------:R-:W0:Y:S04]  /*27260*/  LDSM.16.M88.4 R4, [R0+0x800] ;  /* 0x000800000004783b */ /* 0x000e280000000200 */
[----:B0-----:R-:W-:Y:S01]  /*27270*/  STL.64 [R1+0x2e0], R4 ;  /* 0x0002e00401007387 */ /* 0x001fe20000100a00 */
        /* <DEDUP_REMOVED lines=14> */
[----:B0-----:R-:W-:Y:S04]  /*27360*/  STL.64 [R1+0x310], R4 ;  /* 0x0003100401007387 */ /* 0x001fe80000100a00 */
[----:B------:R0:W-:Y:S01]  /*27370*/  STL.64 [R1+0x318], R6 ;  /* 0x0003180601007387 */ /* 0x0001e20000100a00 */
[----:B------:R-:W-:Y:S02]  /*27380*/  IMAD.MOV.U32 R27, RZ, RZ, R4 ;  /* 0x000000ffff1b7224 */ /* 0x000fe400078e0004 */
[----:B------:R-:W-:Y:S01]  /*27390*/  IMAD.MOV.U32 R26, RZ, RZ, R5 ;  /* 0x000000ffff1a7224 */ /* 0x000fe200078e0005 */
[----:B0-----:R-:W4:Y:S04]  /*273a0*/  LDL.LU R7, [R1+0x1640] ;  /* 0x0016400001077983 */ /* 0x001f280000300800 */
[----:B------:R-:W5:Y:S04]  /*273b0*/  LDL.LU.64 R4, [R1+0x1638] ;  /* 0x0016380001047983 */ /* 0x000f680000300a00 */
[----:B------:R-:W-:Y:S04]  /*273c0*/  STL.64 [R1+0x1618], R26 ;  /* 0x0016181a01007387 */ /* 0x000fe80000100a00 */
[----:B------:R-:W-:Y:S04]  /*273d0*/  STL.64 [R1+0x1610], R24 ;  /* 0x0016101801007387 */ /* 0x000fe80000100a00 */
[----:B------:R-:W0:Y:S02]  /*273e0*/  LDSM.16.M88.4 R24, [R0+0x2800] ;  /* 0x002800000018783b */ /* 0x000e240000000200 */
[----:B0-----:R-:W-:-:S02]  /*273f0*/  IMAD.MOV.U32 R20, RZ, RZ, R24 ;  /* 0x000000ffff147224 */ /* 0x001fc400078e0018 */
[----:B------:R-:W-:Y:S04]  /*27400*/  STL.64 [R1+0x320], R24 ;  /* 0x0003201801007387 */ /* 0x000fe80000100a00 */
[----:B------:R-:W-:Y:S04]  /*27410*/  STL.64 [R1+0x328], R26 ;  /* 0x0003281a01007387 */ /* 0x000fe80000100a00 */
[----:B------:R-:W-:Y:S04]  /*27420*/  STL.64 [R1+0x1630], R22 ;  /* 0x0016301601007387 */ /* 0x000fe80000100a00 */
[----:B------:R-:W-:Y:S04]  /*27430*/  STL.64 [R1+0x1628], R20 ;  /* 0x0016281401007387 */ /* 0x000fe80000100a00 */
[----:B------:R-:W0:Y:S04]  /*27440*/  LDSM.16.M88.4 R20, [R0+0x3000] ;  /* 0x003000000014783b */ /* 0x000e280000000200 */
[----:B0-----:R-:W-:Y:S04]  /*27450*/  STL.64 [R1+0x370], R20 ;  /* 0x0003701401007387 */ /* 0x001fe80000100a00 */
[----:B------:R-:W-:Y:S01]  /*27460*/  STL.64 [R1+0x378], R22 ;  /* 0x0003781601007387 */ /* 0x000fe20000100a00 */
[----:B--2---:R-:W-:-:S02]  /*27470*/  IMAD R3, R2, 0x100, R11 ;  /* 0x0000010002037824 */ /* 0x004fc400078e020b */
[----:B---3--:R-:W-:Y:S02]  /*27480*/  IMAD R2, R16, 0x100, R10 ;  /* 0x0000010010027824 */ /* 0x008fe400078e020a */
[----:B------:R-:W-:Y:S02]  /*27490*/  IMAD.MOV.U32 R6, RZ, RZ, R25 ;  /* 0x000000ffff067224 */ /* 0x000fe400078e0019 */
[----:B-----5:R-:W-:Y:S02]  /*274a0*/  IMAD R5, R5, 0x100, R8 ;  /* 0x0000010005057824 */ /* 0x020fe400078e0208 */
[----:B----4-:R-:W-:Y:S02]  /*274b0*/  IMAD R4, R4, 0x100, R7 ;  /* 0x0000010004047824 */ /* 0x010fe400078e0207 */
[----:B------:R-:W-:Y:S02]  /*274c0*/  IMAD.MOV.U32 R8, RZ, RZ, R20 ;  /* 0x000000ffff087224 */ /* 0x000fe400078e0014 */
[----:B------:R-:W-:-:S02]  /*274d0*/  IMAD.MOV.U32 R7, RZ, RZ, R21 ;  /* 0x000000ffff077224 */ /* 0x000fc400078e0015 */
[----:B------:R-:W0:Y:S04]  /*274e0*/  LDSM.16.M88.4 R20, [R0+0x3800] ;  /* 0x003800000014783b */ /* 0x000e280000000200 */
[----:B0-----:R-:W-:Y:S01]  /*274f0*/  STL.64 [R1+0x340], R20 ;  /* 0x0003401401007387 */ /* 0x001fe20000100a00 */
[----:B------:R-:W-:-:S03]  /*27500*/  IMAD.MOV.U32 R10, RZ, RZ, R20 ;  /* 0x000000ffff0a7224 */ /* 0x000fc600078e0014 */
[----:B------:R-:W-:Y:S01]  /*27510*/  STL.64 [R1+0x348], R22 ;  /* 0x0003481601007387 */ /* 0x000fe20000100a00 */
[----:B------:R-:W-:-:S03]  /*27520*/  IMAD.MOV.U32 R11, RZ, RZ, R21 ;  /* 0x000000ffff0b7224 */ /* 0x000fc600078e0015 */
[----:B------:R-:W0:Y:S04]  /*27530*/  LDSM.16.M88.4 R20, [R0+0x4000] ;  /* 0x004000000014783b */ /* 0x000e280000000200 */
[----:B------:R-:W-:Y:S04]  /*27540*/  STL.64 [R1+0x1608], R10 ;  /* 0x0016080a01007387 */ /* 0x000fe80000100a00 */
[----:B------:R1:W-:Y:S04]  /*27550*/  STL [R1+0x1600], R8 ;  /* 0x0016000801007387 */ /* 0x0003e80000100800 */
[----:B------:R2:W-:Y:S04]  /*27560*/  STL [R1+0x1620], R9 ;  /* 0x0016200901007387 */ /* 0x0005e80000100800 */
[----:B0-----:R-:W-:Y:S01]  /*27570*/  STL.64 [R1+0x330], R20 ;  /* 0x0003301401007387 */ /* 0x001fe20000100a00 */
[----:B------:R-:W-:-:S03]  /*27580*/  IMAD.MOV.U32 R12, RZ, RZ, R20 ;  /* 0x000000ffff0c7224 */ /* 0x000fc600078e0014 */
[----:B------:R-:W-:Y:S01]  /*27590*/  STL.64 [R1+0x338], R22 ;  /* 0x0003381601007387 */ /* 0x000fe20000100a00 */
[----:B------:R-:W-:Y:S01]  /*275a0*/  IMAD.MOV.U32 R13, RZ, RZ, R21 ;  /* 0x000000ffff0d7224 */ /* 0x000fe200078e0015 */
[----:B-1----:R-:W-:Y:S02]  /*275b0*/  F2FP.F16.E4M3.UNPACK_B R8, R15 ;  /* 0x0000000fff08723e */ /* 0x002fe400020006ff */
[----:B------:R-:W0:Y:S04]  /*275c0*/  LDSM.16.M88.4 R20, [R0+0x4800] ;  /* 0x004800000014783b */ /* 0x000e280000000200 */
[----:B------:R-:W3:Y:S04]  /*275d0*/  LDL.LU.64 R24, [R1+0x250] ;  /* 0x0002500001187983 */ /* 0x000ee80000300a00 */
[----:B------:R-:W3:Y:S01]  /*275e0*/  LDL.LU.64 R26, [R1+0x258] ;  /* 0x00025800011a7983 */ /* 0x000ee20000300a00 */
[----:B--2---:R-:W-:-:S03]  /*275f0*/  F2FP.F16.E4M3.UNPACK_B R9, R14 ;  /* 0x0000000eff09723e */ /* 0x004fc600020006ff */
[----:B------:R-:W-:Y:S01]  /*27600*/  STL [R1+0x20], R8 ;  /* 0x0000200801007387 */ /* 0x000fe20000100800 */
[----:B0-----:R-:W-:-:S03]  /*27610*/  IMAD.MOV.U32 R14, RZ, RZ, R20 ;  /* 0x000000ffff0e7224 */ /* 0x001fc600078e0014 */
[----:B------:R-:W-:Y:S01]  /*27620*/  STL.64 [R1+0x350], R20 ;  /* 0x0003501401007387 */ /* 0x000fe20000100a00 */
[----:B------:R-:W-:-:S03]  /*27630*/  IMAD.MOV.U32 R15, RZ, RZ, R21 ;  /* 0x000000ffff0f7224 */ /* 0x000fc600078e0015 */
[----:B------:R0:W-:Y:S04]  /*27640*/  STL.64 [R1+0x358], R22 ;  /* 0x0003581601007387 */ /* 0x0001e80000100a00 */
[----:B0-----:R-:W2:Y:S04]  /*27650*/  LDL.LU.64 R22, [R1+0x1630] ;  /* 0x0016300001167983 */ /* 0x001ea80000300a00 */
[----:B------:R-:W4:Y:S04]  /*27660*/  LDL.LU.64 R20, [R1+0x1628] ;  /* 0x0016280001147983 */ /* 0x000f280000300a00 */
[----:B------:R-:W-:Y:S04]  /*27670*/  STL [R1+0x24], R9 ;  /* 0x0000240901007387 */ /* 0x000fe80000100800 */
[----:B------:R-:W-:Y:S04]  /*27680*/  STL.64 [R1+0x15f8], R14 ;  /* 0x0015f80e01007387 */ /* 0x000fe80000100a00 */
[----:B------:R0:W-:Y:S04]  /*27690*/  STL.64 [R1+0x15f0], R12 ;  /* 0x0015f00c01007387 */ /* 0x0001e80000100a00 */
[----:B0-----:R-:W5:Y:S04]  /*276a0*/  LDL.LU.64 R12, [R1+0x240] ;  /* 0x00024000010c7983 */ /* 0x001f680000300a00 */
[----:B------:R-:W5:Y:S01]  /*276b0*/  LDL.LU.64 R14, [R1+0x248] ;  /* 0x00024800010e7983 */ /* 0x000f620000300a00 */
[----:B------:R-:W-:-:S02]  /*276c0*/  F2FP.F16.E4M3.UNPACK_B R16, R5 ;  /* 0x00000005ff10723e */ /* 0x000fc400020006ff */
[----:B------:R-:W-:Y:S02]  /*276d0*/  F2FP.F16.E4M3.UNPACK_B R18, R4 ;  /* 0x00000004ff12723e */ /* 0x000fe400020006ff */
[----:B------:R-:W-:Y:S02]  /*276e0*/  F2FP.F16.E4M3.UNPACK_B R17, R3 ;  /* 0x00000003ff11723e */ /* 0x000fe400020006ff */
[----:B------:R-:W-:Y:S02]  /*276f0*/  F2FP.F16.E4M3.UNPACK_B R19, R2 ;  /* 0x00000002ff13723e */ /* 0x000fe400020006ff */
[----:B--2---:R-:W-:-:S05]  /*27700*/  F2FP.F16.E4M3.UNPACK_B R2, R23 ;  /* 0x00000017ff02723e */ /* 0x004fca00020006ff */
[----:B-----5:R-:W-:Y:S01]  /*27710*/  HMMA.16816.F32 R8, R16, R8, R12 ;  /* 0x000000081008723c */ /* 0x020fe2000000180c */
[----:B------:R-:W-:Y:S04]  /*27720*/  STL [R1+0x18], R2 ;  /* 0x0000180201007387 */ /* 0x000fe80000100800 */
[----:B------:R-:W2:-:S15]  /*27730*/  LDL.LU.64 R12, [R1+0x260] ;  /* 0x00026000010c7983 */ /* 0x000e9e0000300a00 */
[----:B------:R-:W-:-:S03]  /*27740*/  NOP ;  /* 0x0000000000007918 */ /* 0x000fc60000000000 */
[----:B------:R-:W-:Y:S04]  /*27750*/  STL.64 [R1+0x60], R8 ;  /* 0x0000600801007387 */ /* 0x000fe80000100a00 */
[----:B------:R-:W-:Y:S04]  /*27760*/  STL.64 [R1+0x68], R10 ;  /* 0x0000680a01007387 */ /* 0x000fe80000100a00 */
[----:B------:R-:W0:Y:S01]  /*27770*/  LDSM.16.M88.4 R8, [R0+0x5000] ;  /* 0x005000000008783b */ /* 0x000e220000000200 */
[----:B----4-:R-:W-:-:S05]  /*27780*/  F2FP.F16.E4M3.UNPACK_B R3, R21 ;  /* 0x00000015ff03723e */ /* 0x010fca00020006ff */
[----:B------:R-:W-:Y:S04]  /*27790*/  STL [R1+0x1c], R3 ;  /* 0x00001c0301007387 */ /* 0x000fe80000100800 */
[----:B------:R-:W2:Y:S01]  /*277a0*/  LDL.LU.64 R14, [R1+0x268] ;  /* 0x00026800010e7983 */ /* 0x000ea20000300a00 */
[----:B---3--:R-:W-:Y:S03]  /*277b0*/  HMMA.16816.F32 R24, R16, R2, R24 ;  /* 0x000000021018723c */ /* 0x008fe60000001818 */
[----:B0-----:R0:W-:Y:S04]  /*277c0*/  STL.64 [R1+0x360], R8 ;  /* 0x0003600801007387 */ /* 0x0011e80000100a00 */
[----:B------:R-:W-:Y:S01]  /*277d0*/  STL.64 [R1+0x368], R10 ;  /* 0x0003680a01007387 */ /* 0x000fe20000100a00 */
[----:B------:R-:W-:-:S03]  /*277e0*/  IMAD.MOV.U32 R21, RZ, RZ, R9 ;  /* 0x000000ffff157224 */ /* 0x000fc600078e0009 */
[----:B0-----:R-:W3:-:S12]  /*277f0*/  LDL.LU R9, [R1+0x1620] ;  /* 0x0016200001097983 */ /* 0x001ed80000300800 */
[----:B------:R-:W-:Y:S04]  /*27800*/  STL.64 [R1+0x90], R24 ;  /* 0x0000901801007387 */ /* 0x000fe80000100a00 */
[----:B------:R-:W-:Y:S04]  /*27810*/  STL.64 [R1+0x98], R26 ;  /* 0x0000981a01007387 */ /* 0x000fe80000100a00 */
[----:B------:R-:W0:Y:S01]  /*27820*/  LDSM.16.M88.4 R24, [R0+0x5800] ;  /* 0x005800000018783b */ /* 0x000e220000000200 */
[----:B------:R-:W-:Y:S02]  /*27830*/  IMAD.MOV.U32 R5, RZ, RZ, R20 ;  /* 0x000000ffff057224 */ /* 0x000fe400078e0014 */
[----:B------:R-:W-:Y:S01]  /*27840*/  IMAD.MOV.U32 R20, RZ, RZ, R8 ;  /* 0x000000ffff147224 */ /* 0x000fe200078e0008 */
[----:B------:R-:W-:Y:S01]  /*27850*/  F2FP.F16.E4M3.UNPACK_B R8, R22 ;  /* 0x00000016ff08723e */ /* 0x000fe200020006ff */
[----:B0-----:R-:W-:Y:S04]  /*27860*/  STL.64 [R1+0x380], R24 ;  /* 0x0003801801007387 */ /* 0x001fe80000100a00 */
[----:B------:R0:W-:Y:S01]  /*27870*/  STL.64 [R1+0x388], R26 ;  /* 0x0003881a01007387 */ /* 0x0001e20000100a00 */
[----:B------:R-:W-:-:S02]  /*27880*/  IMAD.MOV.U32 R22, RZ, RZ, R24 ;  /* 0x000000ffff167224 */ /* 0x000fc400078e0018 */
[----:B------:R-:W-:Y:S01]  /*27890*/  IMAD.MOV.U32 R23, RZ, RZ, R25 ;  /* 0x000000ffff177224 */ /* 0x000fe200078e0019 */
[----:B0-----:R-:W4:Y:S04]  /*278a0*/  LDL.LU.64 R26, [R1+0x1618] ;  /* 0x00161800011a7983 */ /* 0x001f280000300a00 */
[----:B------:R-:W5:Y:S01]  /*278b0*/  LDL.LU.64 R24, [R1+0x1610] ;  /* 0x0016100001187983 */ /* 0x000f620000300a00 */
[----:B---3--:R-:W-:-:S05]  /*278c0*/  F2FP.F16.E4M3.UNPACK_B R9, R9 ;  /* 0x00000009ff09723e */ /* 0x008fca00020006ff */
[----:B------:R-:W-:Y:S04]  /*278d0*/  STL.64 [R1+0x10], R8 ;  /* 0x0000100801007387 */ /* 0x000fe80000100a00 */
[----:B------:R-:W-:Y:S04]  /*278e0*/  STL.64 [R1+0x15e8], R22 ;  /* 0x0015e81601007387 */ /* 0x000fe80000100a00 */
[----:B------:R0:W-:Y:S04]  /*278f0*/  STL.64 [R1+0x15e0], R20 ;  /* 0x0015e01401007387 */ /* 0x0001e80000100a00 */
[----:B0-----:R-:W3:Y:S04]  /*27900*/  LDL.LU.64 R20, [R1+0x270] ;  /* 0x0002700001147983 */ /* 0x001ee80000300a00 */
[----:B------:R-:W3:Y:S01]  /*27910*/  LDL.LU.64 R22, [R1+0x278] ;  /* 0x0002780001167983 */ /* 0x000ee20000300a00 */
[----:B--2---:R-:W-:Y:S03]  /*27920*/  HMMA.16816.F32 R12, R16, R8, R12 ;  /* 0x00000008100c723c */ /* 0x004fe6000000180c */
[----:B------:R-:W0:-:S15]  /*27930*/  LDSM.16.M88.4 R8, [R0+0x6000] ;  /* 0x006000000008783b */ /* 0x000e1e0000000200 */
[----:B------:R-:W-:-:S05]  /*27940*/  NOP ;  /* 0x0000000000007918 */ /* 0x000fca0000000000 */
[----:B------:R-:W-:Y:S04]  /*27950*/  STL.64 [R1+0xc0], R12 ;  /* 0x0000c00c01007387 */ /* 0x000fe80000100a00 */
[----:B------:R-:W-:Y:S01]  /*27960*/  STL.64 [R1+0xc8], R14 ;  /* 0x0000c80e01007387 */ /* 0x000fe20000100a00 */
[----:B-----5:R-:W-:Y:S02]  /*27970*/  F2FP.F16.E4M3.UNPACK_B R2, R25 ;  /* 0x00000019ff02723e */ /* 0x020fe400020006ff */
[----:B------:R-:W-:Y:S01]  /*27980*/  F2FP.F16.E4M3.UNPACK_B R3, R24 ;  /* 0x00000018ff03723e */ /* 0x000fe200020006ff */
[----:B0-----:R0:W-:Y:S04]  /*27990*/  STL.64 [R1+0x390], R8 ;  /* 0x0003900801007387 */ /* 0x0011e80000100a00 */
[----:B------:R1:W-:Y:S01]  /*279a0*/  STL.64 [R1+0x398], R10 ;  /* 0x0003980a01007387 */ /* 0x0003e20000100a00 */
[----:B------:R-:W-:-:S02]  /*279b0*/  IMAD.MOV.U32 R24, RZ, RZ, R8 ;  /* 0x000000ffff187224 */ /* 0x000fc400078e0008 */
[----:B------:R-:W-:Y:S01]  /*279c0*/  IMAD.MOV.U32 R25, RZ, RZ, R9 ;  /* 0x000000ffff197224 */ /* 0x000fe200078e0009 */
[----:B------:R-:W-:Y:S04]  /*279d0*/  STL.64 [R1+0x8], R2 ;  /* 0x0000080201007387 */ /* 0x000fe80000100a00 */
[----:B0-----:R-:W2:Y:S04]  /*279e0*/  LDL.LU.64 R8, [R1+0x280] ;  /* 0x0002800001087983 */ /* 0x001ea80000300a00 */
[----:B-1----:R-:W2:Y:S01]  /*279f0*/  LDL.LU.64 R10, [R1+0x288] ;  /* 0x00028800010a7983 */ /* 0x002ea20000300a00 */
[----:B----4-:R-:W-:-:S02]  /*27a00*/  F2FP.F16.E4M3.UNPACK_B R12, R27 ;  /* 0x0000001bff0c723e */ /* 0x010fc400020006ff */
[----:B------:R-:W-:Y:S01]  /*27a10*/  F2FP.F16.E4M3.UNPACK_B R13, R26 ;  /* 0x0000001aff0d723e */ /* 0x000fe200020006ff */
[----:B---3--:R-:W-:-:S15]  /*27a20*/  HMMA.16816.F32 R20, R16, R2, R20 ;  /* 0x000000021014723c */ /* 0x008fde0000001814 */
[----:B------:R-:W-:-:S08]  /*27a30*/  NOP ;  /* 0x0000000000007918 */ /* 0x000fd00000000000 */
[----:B------:R-:W-:Y:S04]  /*27a40*/  STL.64 [R1+0xe0], R20 ;  /* 0x0000e01401007387 */ /* 0x000fe80000100a00 */
[----:B------:R-:W-:Y:S04]  /*27a50*/  STL.64 [R1+0xe8], R22 ;  /* 0x0000e81601007387 */ /* 0x000fe80000100a00 */
[----:B------:R-:W0:Y:S04]  /*27a60*/  LDSM.16.M88.4 R20, [R0+0x6800] ;  /* 0x006800000014783b */ /* 0x000e280000000200 */
[----:B0-----:R-:W-:Y:S01]  /*27a70*/  STL.64 [R1+0x3a0], R20 ;  /* 0x0003a01401007387 */ /* 0x001fe20000100a00 */
[----:B------:R-:W-:-:S03]  /*27a80*/  IMAD.MOV.U32 R26, RZ, RZ, R20 ;  /* 0x000000ffff1a7224 */ /* 0x000fc600078e0014 */
[----:B------:R-:W-:Y:S01]  /*27a90*/  STL.64 [R1+0x3a8], R22 ;  /* 0x0003a81601007387 */ /* 0x000fe20000100a00 */
[----:B------:R-:W-:-:S03]  /*27aa0*/  IMAD.MOV.U32 R27, RZ, RZ, R21 ;  /* 0x000000ffff1b7224 */ /* 0x000fc600078e0015 */
[----:B------:R-:W0:Y:S01]  /*27ab0*/  LDSM.16.M88.4 R20, [R0+0x7000] ;  /* 0x007000000014783b */ /* 0x000e220000000200 */
[----:B--2---:R-:W-:Y:S03]  /*27ac0*/  HMMA.16816.F32 R8, R16, R12, R8 ;  /* 0x0000000c1008723c */ /* 0x004fe60000001808 */
[----:B------:R1:W-:Y:S04]  /*27ad0*/  STL [R1+0x15bc], R27 ;  /* 0x0015bc1b01007387 */ /* 0x0003e80000100800 */
[----:B------:R2:W-:Y:S01]  /*27ae0*/  STL [R1+0x15b8], R26 ;  /* 0x0015b81a01007387 */ /* 0x0005e20000100800 */
[----:B------:R-:W-:Y:S02]  /*27af0*/  F2FP.F16.E4M3.UNPACK_B R3, R6 ;  /* 0x00000006ff03723e */ /* 0x000fe400020006ff */
[----:B------:R-:W-:Y:S01]  /*27b00*/  F2FP.F16.E4M3.UNPACK_B R2, R5 ;  /* 0x00000005ff02723e */ /* 0x000fe200020006ff */
[----:B-1----:R-:W-:-:S02]  /*27b10*/  IMAD.MOV.U32 R27, RZ, RZ, R12 ;  /* 0x000000ffff1b7224 */ /* 0x002fc400078e000c */
[----:B--2---:R-:W-:Y:S01]  /*27b20*/  IMAD.MOV.U32 R26, RZ, RZ, R13 ;  /* 0x000000ffff1a7224 */ /* 0x004fe200078e000d */
[----:B0-----:R0:W-:Y:S04]  /*27b30*/  STL.64 [R1+0x3c0], R20 ;  /* 0x0003c01401007387 */ /* 0x0011e80000100a00 */
[----:B------:R1:W-:Y:S01]  /*27b40*/  STL.64 [R1+0x3c8], R22 ;  /* 0x0003c81601007387 */ /* 0x0003e20000100a00 */
[----:B------:R-:W-:-:S03]  /*27b50*/  IMAD.MOV.U32 R28, RZ, RZ, R20 ;  /* 0x000000ffff1c7224 */ /* 0x000fc600078e0014 */
[----:B0-----:R-:W2:Y:S04]  /*27b60*/  LDL.LU.64 R20, [R1+0x290] ;  /* 0x0002900001147983 */ /* 0x001ea80000300a00 */
[----:B-1----:R-:W2:Y:S04]  /*27b70*/  LDL.LU.64 R22, [R1+0x298] ;  /* 0x0002980001167983 */ /* 0x002ea80000300a00 */
[----:B------:R-:W3:Y:S04]  /*27b80*/  LDL.LU R4, [R1+0x4b8] ;  /* 0x0004b80001047983 */ /* 0x000ee80000300800 */
[----:B------:R-:W4:Y:S04]  /*27b90*/  LDL.LU R6, [R1+0x4c8] ;  /* 0x0004c80001067983 */ /* 0x000f280000300800 */
[----:B------:R-:W3:Y:S04]  /*27ba0*/  LDL.LU R5, [R1+0x4c0] ;  /* 0x0004c00001057983 */ /* 0x000ee80000300800 */
[----:B------:R-:W-:Y:S04]  /*27bb0*/  STL.64 [R1+0x110], R8 ;  /* 0x0001100801007387 */ /* 0x000fe80000100a00 */
[----:B------:R0:W-:Y:S04]  /*27bc0*/  STL.64 [R1+0x118], R10 ;  /* 0x0001180a01007387 */ /* 0x0001e80000100a00 */
[----:B0-----:R-:W5:Y:S04]  /*27bd0*/  LDL.LU.64 R10, [R1+0x1608] ;  /* 0x00160800010a7983 */ /* 0x001f680000300a00 */
[----:B------:R-:W2:Y:S04]  /*27be0*/  LDL.LU R8, [R1+0x1600] ;  /* 0x0016000001087983 */ /* 0x000ea80000300800 */
[----:B------:R-:W5:Y:S04]  /*27bf0*/  LDL.LU.64 R12, [R1+0x130] ;  /* 0x00013000010c7983 */ /* 0x000f680000300a00 */
[----:B------:R-:W5:Y:S04]  /*27c00*/  LDL.LU.64 R14, [R1+0x138] ;  /* 0x00013800010e7983 */ /* 0x000f680000300a00 */
[----:B------:R-:W-:Y:S04]  /*27c10*/  STL.64 [R1+0x15c8], R26 ;  /* 0x0015c81a01007387 */ /* 0x000fe80000100a00 */
[----:B------:R0:W-:Y:S01]  /*27c20*/  STL.64 [R1+0x15c0], R24 ;  /* 0x0015c01801007387 */ /* 0x0001e20000100a00 */
[----:B------:R-:W-:-:S03]  /*27c30*/  F2FP.F16.E4M3.UNPACK_B R9, R7 ;  /* 0x00000007ff09723e */ /* 0x000fc600020006ff */
[----:B0-----:R-:W5:Y:S04]  /*27c40*/  LDL.LU.64 R24, [R1+0x150] ;  /* 0x0001500001187983 */ /* 0x001f680000300a00 */
[----:B------:R-:W5:Y:S04]  /*27c50*/  LDL.LU.64 R26, [R1+0x158] ;  /* 0x00015800011a7983 */ /* 0x000f680000300a00 */
[----:B------:R-:W4:Y:S04]  /*27c60*/  LDL.LU R7, [R1+0x4ec] ;  /* 0x0004ec0001077983 */ /* 0x000f280000300800 */
[----:B----4-:R-:W-:Y:S04]  /*27c70*/  STL.64 [R1+0x15d8], R6 ;  /* 0x0015d80601007387 */ /* 0x010fe80000100a00 */
[----:B---3--:R-:W-:Y:S04]  /*27c80*/  STL.64 [R1+0x15d0], R4 ;  /* 0x0015d00401007387 */ /* 0x008fe80000100a00 */
[----:B------:R0:W1:Y:S01]  /*27c90*/  LDSM.16.M88.4 R4, [R0+0x7800] ;  /* 0x007800000004783b */ /* 0x0000620000000200 */
[----:B--2---:R-:W-:-:S03]  /*27ca0*/  F2FP.F16.E4M3.UNPACK_B R8, R8 ;  /* 0x00000008ff08723e */ /* 0x004fc600020006ff */
[----:B0-----:R-:W2:Y:S04]  /*27cb0*/  LDL.LU R0, [R1+0x4f4] ;  /* 0x0004f40001007983 */ /* 0x001ea80000300800 */
[C---:B-----5:R-:W-:Y:S01]  /*27cc0*/  HMMA.16816.F32 R12, R16.reuse, R8, R12 ;  /* 0x00000008100c723c */ /* 0x060fe2000000180c */
[----:B-1----:R-:W-:Y:S04]  /*27cd0*/  STL.64 [R1+0x3b0], R4 ;  /* 0x0003b00401007387 */ /* 0x002fe80000100a00 */
[----:B------:R0:W-:Y:S02]  /*27ce0*/  STL.64 [R1+0x3b8], R6 ;  /* 0x0003b80601007387 */ /* 0x0001e40000100a00 */
[----:B0-----:R-:W-:Y:S02]  /*27cf0*/  HMMA.16816.F32 R4, R16, R2, R20 ;  /* 0x000000021004723c */ /* 0x001fe40000001814 */
[----:B------:R-:W3:Y:S04]  /*27d00*/  LDL.LU.64 R20, [R1+0x2a0] ;  /* 0x0002a00001147983 */ /* 0x000ee80000300a00 */
[----:B------:R-:W3:-:S15]  /*27d10*/  LDL.LU.64 R22, [R1+0x2a8] ;  /* 0x0002a80001167983 */ /* 0x000ede0000300a00 */
[----:B------:R-:W-:-:S02]  /*27d20*/  NOP ;  /* 0x0000000000007918 */ /* 0x000fc40000000000 */
[----:B------:R0:W-:Y:S04]  /*27d30*/  STL.64 [R1+0x100], R4 ;  /* 0x0001000401007387 */ /* 0x0001e80000100a00 */
[----:B------:R1:W-:Y:S04]  /*27d40*/  STL.64 [R1+0x108], R6 ;  /* 0x0001080601007387 */ /* 0x0003e80000100a00 */
[----:B0-----:R-:W4:Y:S04]  /*27d50*/  LDL.LU.64 R4, [R1+0x2b0] ;  /* 0x0002b00001047983 */ /* 0x001f280000300a00 */
[----:B-1----:R-:W4:Y:S04]  /*27d60*/  LDL.LU.64 R6, [R1+0x2b8] ;  /* 0x0002b80001067983 */ /* 0x002f280000300a00 */
[----:B------:R-:W-:Y:S04]  /*27d70*/  STL.64 [R1+0x130], R12 ;  /* 0x0001300c01007387 */ /* 0x000fe80000100a00 */
[----:B------:R0:W-:Y:S04]  /*27d80*/  STL.64 [R1+0x138], R14 ;  /* 0x0001380e01007387 */ /* 0x0001e80000100a00 */
[----:B0-----:R-:W5:Y:S04]  /*27d90*/  LDL.LU.64 R14, [R1+0x15f8] ;  /* 0x0015f800010e7983 */ /* 0x001f680000300a00 */
[----:B------:R-:W2:Y:S01]  /*27da0*/  LDL.LU.64 R12, [R1+0x15f0] ;  /* 0x0015f000010c7983 */ /* 0x000ea20000300a00 */
[----:B------:R-:W-:-:S02]  /*27db0*/  F2FP.F16.E4M3.UNPACK_B R10, R10 ;  /* 0x0000000aff0a723e */ /* 0x000fc400020006ff */
[----:B------:R-:W-:-:S07]  /*27dc0*/  F2FP.F16.E4M3.UNPACK_B R11, R11 ;  /* 0x0000000bff0b723e */ /* 0x000fce00020006ff */
[----:B------:R-:W-:-:S15]  /*27dd0*/  HMMA.16816.F32 R24, R16, R10, R24 ;  /* 0x0000000a1018723c */ /* 0x000fde0000001818 */
[----:B------:R-:W-:-:S08]  /*27de0*/  NOP ;  /* 0x0000000000007918 */ /* 0x000fd00000000000 */
[----:B------:R0:W-:Y:S04]  /*27df0*/  STL.64 [R1+0x150], R24 ;  /* 0x0001501801007387 */ /* 0x0001e80000100a00 */
[----:B------:R1:W-:Y:S04]  /*27e00*/  STL.64 [R1+0x158], R26 ;  /* 0x0001581a01007387 */ /* 0x0003e80000100a00 */
[----:B0-----:R-:W4:Y:S04]  /*27e10*/  LDL.LU.64 R24, [R1+0x3d0] ;  /* 0x0003d00001187983 */ /* 0x001f280000300a00 */
[----:B-1----:R-:W4:Y:S04]  /*27e20*/  LDL.LU.64 R26, [R1+0x3d8] ;  /* 0x0003d800011a7983 */ /* 0x002f280000300a00 */
[----:B------:R-:W-:Y:S04]  /*27e30*/  STL.64 [R1+0x1550], R10 ;  /* 0x0015500a01007387 */ /* 0x000fe80000100a00 */
[----:B------:R0:W-:Y:S04]  /*27e40*/  STL.64 [R1+0x1548], R8 ;  /* 0x0015480801007387 */ /* 0x0001e80000100a00 */
[----:B0-----:R-:W4:Y:S04]  /*27e50*/  LDL.LU.64 R8, [R1+0x3f0] ;  /* 0x0003f00001087983 */ /* 0x001f280000300a00 */
[----:B------:R-:W4:Y:S01]  /*27e60*/  LDL.LU.64 R10, [R1+0x3f8] ;  /* 0x0003f800010a7983 */ /* 0x000f220000300a00 */
[----:B--2---:R-:W-:-:S02]  /*27e70*/  F2FP.F16.E4M3.UNPACK_B R12, R12 ;  /* 0x0000000cff0c723e */ /* 0x004fc400020006ff */
[----:B------:R-:W-:-:S07]  /*27e80*/  F2FP.F16.E4M3.UNPACK_B R13, R13 ;  /* 0x0000000dff0d723e */ /* 0x000fce00020006ff */
[----:B---3--:R-:W-:-:S15]  /*27e90*/  HMMA.16816.F32 R20, R16, R12, R20 ;  /* 0x0000000c1014723c */ /* 0x008fde0000001814 */
[----:B------:R-:W-:-:S08]  /*27ea0*/  NOP ;  /* 0x0000000000007918 */ /* 0x000fd00000000000 */
[----:B------:R-:W-:Y:S04]  /*27eb0*/  STL.64 [R1+0x180], R20 ;  /* 0x0001801401007387 */ /* 0x000fe80000100a00 */
[----:B------:R0:W-:Y:S04]  /*27ec0*/  STL.64 [R1+0x188], R22 ;  /* 0x0001881601007387 */ /* 0x0001e80000100a00 */
[----:B0-----:R-:W2:Y:S04]  /*27ed0*/  LDL.LU.64 R22, [R1+0x15e8] ;  /* 0x0015e80001167983 */ /* 0x001ea80000300a00 */
[----:B------:R-:W3:Y:S01]  /*27ee0*/  LDL.LU.64 R20, [R1+0x15e0] ;  /* 0x0015e00001147983 */ /* 0x000ee20000300a00 */
[----:B-----5:R-:W-:-:S02]  /*27ef0*/  F2FP.F16.E4M3.UNPACK_B R14, R14 ;  /* 0x0000000eff0e723e */ /* 0x020fc400020006ff */
[----:B------:R-:W-:-:S07]  /*27f00*/  F2FP.F16.E4M3.UNPACK_B R15, R15 ;  /* 0x0000000fff0f723e */ /* 0x000fce00020006ff */
[----:B----4-:R-:W-:-:S15]  /*27f10*/  HMMA.16816.F32 R4, R16, R14, R4 ;  /* 0x0000000e1004723c */ /* 0x010fde0000001804 */
[----:B------:R-:W-:-:S08]  /*27f20*/  NOP ;  /* 0x0000000000007918 */ /* 0x000fd00000000000 */
[----:B------:R-:W-:Y:S04]  /*27f30*/  STL.64 [R1+0x1a0], R4 ;  /* 0x0001a00401007387 */ /* 0x000fe80000100a00 */
[----:B------:R0:W-:Y:S04]  /*27f40*/  STL.64 [R1+0x1a8], R6 ;  /* 0x0001a80601007387 */ /* 0x0001e80000100a00 */
[----:B0-----:R-:W4:Y:S04]  /*27f50*/  LDL.LU.64 R6, [R1+0x15d8] ;  /* 0x0015d80001067983 */ /* 0x001f280000300a00 */
[----:B------:R-:W5:Y:S04]  /*27f60*/  LDL.LU.64 R4, [R1+0x15d0] ;  /* 0x0015d00001047983 */ /* 0x000f680000300a00 */
[----:B------:R0:W-:Y:S04]  /*27f70*/  STL.64 [R1+0x1530], R14 ;  /* 0x0015300e01007387 */ /* 0x0001e80000100a00 */
[----:B0-----:R-:W4:Y:S04]  /*27f80*/  LDL.LU R14, [R1+0x4bc] ;  /* 0x0004bc00010e7983 */ /* 0x001f280000300800 */
[----:B------:R-:W4:Y:S04]  /*27f90*/  LDL.LU R15, [R1+0x4d0] ;  /* 0x0004d000010f7983 */ /* 0x000f280000300800 */
[----:B------:R-:W-:Y:S01]  /*27fa0*/  STL.64 [R1+0x1528], R12 ;  /* 0x0015280c01007387 */ /* 0x000fe20000100a00 */
[----:B---3--:R-:W-:-:S02]  /*27fb0*/  F2FP.F16.E4M3.UNPACK_B R20, R20 ;  /* 0x00000014ff14723e */ /* 0x008fc400020006ff */
[----:B------:R-:W-:-:S07]  /*27fc0*/  F2FP.F16.E4M3.UNPACK_B R21, R21 ;  /* 0x00000015ff15723e */ /* 0x000fce00020006ff */
[----:B------:R-:W-:-:S15]  /*27fd0*/  HMMA.16816.F32 R24, R16, R20, R24 ;  /* 0x000000141018723c */ /* 0x000fde0000001818 */
[----:B------:R-:W-:-:S08]  /*27fe0*/  NOP ;  /* 0x0000000000007918 */ /* 0x000fd00000000000 */
[----:B------:R-:W-:Y:S04]  /*27ff0*/  STL.64 [R1+0x1d0], R24 ;  /* 0x0001d01801007387 */ /* 0x000fe80000100a00 */
[----:B------:R0:W-:Y:S04]  /*28000*/  STL.64 [R1+0x1d8], R26 ;  /* 0x0001d81a01007387 */ /* 0x0001e80000100a00 */
[----:B0-----:R-:W3:Y:S01]  /*28010*/  LDL.LU.64 R26, [R1+0x15c8] ;  /* 0x0015c800011a7983 */ /* 0x001ee20000300a00 */
[----:B--2---:R-:W-:Y:S02]  /*28020*/  F2FP.F16.E4M3.UNPACK_B R22, R22 ;  /* 0x00000016ff16723e */ /* 0x004fe400020006ff */
[----:B------:R-:W-:Y:S01]  /*28030*/  F2FP.F16.E4M3.UNPACK_B R23, R23 ;  /* 0x00000017ff17723e */ /* 0x000fe200020006ff */
[----:B------:R-:W2:Y:S06]  /*28040*/  LDL.LU.64 R24, [R1+0x15c0] ;  /* 0x0015c00001187983 */ /* 0x000eac0000300a00 */
[----:B------:R-:W-:Y:S01]  /*28050*/  HMMA.16816.F32 R8, R16, R22, R8 ;  /* 0x000000161008723c */ /* 0x000fe20000001808 */
[----:B-----5:R-:W-:-:S02]  /*28060*/  IMAD R5, R29, 0x100, R5 ;  /* 0x000001001d057824 */ /* 0x020fc400078e0205 */
[----:B------:R-:W5:Y:S04]  /*28070*/  LDL R29, [R1+0x3c4] ;  /* 0x0003c400011d7983 */ /* 0x000f680000100800 */
[----:B------:R3:W-:-:S15]  /*28080*/  STL.64 [R1+0x1510], R22 ;  /* 0x0015101601007387 */ /* 0x0007de0000100a00 */
[----:B------:R-:W-:-:S01]  /*28090*/  NOP ;  /* 0x0000000000007918 */ /* 0x000fc20000000000 */
[----:B------:R-:W-:Y:S04]  /*280a0*/  STL.64 [R1+0x1f0], R8 ;  /* 0x0001f00801007387 */ /* 0x000fe80000100a00 */
[----:B------:R-:W-:Y:S04]  /*280b0*/  STL.64 [R1+0x1f8], R10 ;  /* 0x0001f80a01007387 */ /* 0x000fe80000100a00 */
[----:B------:R0:W-:Y:S01]  /*280c0*/  STL.64 [R1+0x1508], R20 ;  /* 0x0015081401007387 */ /* 0x0001e20000100a00 */
[----:B---3--:R-:W-:Y:S02]  /*280d0*/  IMAD.MOV.U32 R22, RZ, RZ, R27 ;  /* 0x000000ffff167224 */ /* 0x008fe400078e001b */
[----:B------:R-:W-:Y:S01]  /*280e0*/  IMAD.MOV.U32 R23, RZ, RZ, R26 ;  /* 0x000000ffff177224 */ /* 0x000fe200078e001a */
[----:B------:R-:W3:Y:S04]  /*280f0*/  LDL.LU R27, [R1+0x15bc] ;  /* 0x0015bc00011b7983 */ /* 0x000ee80000300800 */
[----:B------:R-:W5:Y:S04]  /*28100*/  LDL.LU R26, [R1+0x15b8] ;  /* 0x0015b800011a7983 */ /* 0x000f680000300800 */
[----:B0-----:R-:W4:Y:S04]  /*28110*/  LDL.LU R20, [R1+0x8] ;  /* 0x0000080001147983 */ /* 0x001f280000300800 */
[----:B------:R-:W4:Y:S04]  /*28120*/  LDL.LU R21, [R1+0xc] ;  /* 0x00000c0001157983 */ /* 0x000f280000300800 */
[----:B------:R0:W-:Y:S04]  /*28130*/  STL.64 [R1+0x1560], R22 ;  /* 0x0015601601007387 */ /* 0x0001e80000100a00 */
[----:B0-----:R-:W3:Y:S04]  /*28140*/  LDL R22, [R1+0x3b0] ;  /* 0x0003b00001167983 */ /* 0x001ee80000100800 */
[----:B------:R-:W5:Y:S04]  /*28150*/  LDL R23, [R1+0x3b4] ;  /* 0x0003b40001177983 */ /* 0x000f680000100800 */
[----:B----4-:R-:W-:Y:S04]  /*28160*/  STL.64 [R1+0x1558], R20 ;  /* 0x0015581401007387 */ /* 0x010fe80000100a00 */
[----:B------:R-:W4:Y:S04]  /*28170*/  LDL.LU R10, [R1+0x10] ;  /* 0x00001000010a7983 */ /* 0x000f280000300800 */
[----:B------:R-:W4:Y:S01]  /*28180*/  LDL.LU R11, [R1+0x14] ;  /* 0x00001400010b7983 */ /* 0x000f220000300800 */
[----:B------:R-:W-:-:S02]  /*28190*/  IMAD R4, R4, 0x100, R14 ;  /* 0x0000010004047824 */ /* 0x000fc400078e020e */
[----:B------:R-:W-:Y:S01]  /*281a0*/  IMAD R6, R6, 0x100, R15 ;  /* 0x0000010006067824 */ /* 0x000fe200078e020f */
[----:B------:R-:W5:Y:S04]  /*281b0*/  LDL.LU.64 R12, [R1+0x400] ;  /* 0x00040000010c7983 */ /* 0x000f680000300a00 */
[----:B------:R-:W5:Y:S04]  /*281c0*/  LDL.LU.64 R14, [R1+0x408] ;  /* 0x00040800010e7983 */ /* 0x000f680000300a00 */
[----:B----4-:R-:W-:Y:S04]  /*281d0*/  STL.64 [R1+0x1568], R10 ;  /* 0x0015680a01007387 */ /* 0x010fe80000100a00 */
[----:B------:R-:W4:Y:S04]  /*281e0*/  LDL.LU R8, [R1+0x18] ;  /* 0x0000180001087983 */ /* 0x000f280000300800 */
[----:B------:R-:W4:Y:S01]  /*281f0*/  LDL.LU R9, [R1+0x1c] ;  /* 0x00001c0001097983 */ /* 0x000f220000300800 */
[----:B--2---:R-:W-:-:S02]  /*28200*/  F2FP.F16.E4M3.UNPACK_B R24, R24 ;  /* 0x00000018ff18723e */ /* 0x004fc400020006ff */
[----:B------:R-:W-:Y:S01]  /*28210*/  F2FP.F16.E4M3.UNPACK_B R25, R25 ;  /* 0x00000019ff19723e */ /* 0x000fe200020006ff */
[----:B----4-:R0:W-:Y:S04]  /*28220*/  STL.64 [R1+0x1580], R8 ;  /* 0x0015800801007387 */ /* 0x0101e80000100a00 */
[----:B0-----:R-:W2:Y:S04]  /*28230*/  LDL.LU.64 R8, [R1+0x410] ;  /* 0x0004100001087983 */ /* 0x001ea80000300a00 */
[----:B------:R-:W2:Y:S01]  /*28240*/  LDL.LU.64 R10, [R1+0x418] ;  /* 0x00041800010a7983 */ /* 0x000ea20000300a00 */
[----:B------:R-:W-:Y:S01]  /*28250*/  IMAD R7, R7, 0x100, R0 ;  /* 0x0000010007077824 */ /* 0x000fe200078e0200 */
[----:B--2---:R-:W-:-:S15]  /*28260*/  HMMA.16816.F32 R8, R16, R24, R8 ;  /* 0x000000181008723c */ /* 0x004fde0000001808 */
[----:B------:R-:W-:-:S08]  /*28270*/  NOP ;  /* 0x0000000000007918 */ /* 0x000fd00000000000 */
[----:B------:R-:W-:Y:S04]  /*28280*/  STL.64 [R1+0x220], R8 ;  /* 0x0002200801007387 */ /* 0x000fe80000100a00 */
[----:B------:R0:W-:Y:S04]  /*28290*/  STL.64 [R1+0x228], R10 ;  /* 0x0002280a01007387 */ /* 0x0001e80000100a00 */
[----:B0-----:R-:W2:Y:S04]  /*282a0*/  LDL.LU R10, [R1+0x20] ;  /* 0x00002000010a7983 */ /* 0x001ea80000300800 */
[----:B------:R-:W2:Y:S04]  /*282b0*/  LDL.LU R11, [R1+0x24] ;  /* 0x00002400010b7983 */ /* 0x000ea80000300800 */
[----:B------:R-:W4:Y:S01]  /*282c0*/  LDL.LU R0, [R1+0x600] ;  /* 0x0006000001007983 */ /* 0x000f220000300800 */
[----:B---3--:R-:W-:-:S02]  /*282d0*/  F2FP.F16.E4M3.UNPACK_B R8, R22 ;  /* 0x00000016ff08723e */ /* 0x008fc400020006ff */
[----:B-----5:R-:W-:Y:S02]  /*282e0*/  F2FP.F16.E4M3.UNPACK_B R9, R23 ;  /* 0x00000017ff09723e */ /* 0x020fe400020006ff */
[----:B------:R-:W-:Y:S02]  /*282f0*/  F2FP.F16.E4M3.UNPACK_B R26, R26 ;  /* 0x0000001aff1a723e */ /* 0x000fe400020006ff */
[----:B------:R-:W-:-:S07]  /*28300*/  F2FP.F16.E4M3.UNPACK_B R27, R27 ;  /* 0x0000001bff1b723e */ /* 0x000fce00020006ff */
[----:B------:R-:W-:Y:S01]  /*28310*/  HMMA.16816.F32 R12, R16, R26, R12 ;  /* 0x0000001a100c723c */ /* 0x000fe2000000180c */
[----:B----4-:R-:W-:Y:S04]  /*28320*/  STL [R1+0x14d0], R0 ;  /* 0x0014d00001007387 */ /* 0x010fe80000100800 */
[----:B------:R-:W3:Y:S04]  /*28330*/  LDL.LU.64 R20, [R1+0x1e0] ;  /* 0x0001e00001147983 */ /* 0x000ee80000300a00 */
[----:B------:R-:W4:-:S14]  /*28340*/  LDL.LU.64 R22, [R1+0x1e8] ;  /* 0x0001e80001167983 */ /* 0x000f1c0000300a00 */
[----:B------:R-:W-:Y:S04]  /*28350*/  STL.64 [R1+0x260], R12 ;  /* 0x0002600c01007387 */ /* 0x000fe80000100a00 */
[----:B------:R-:W-:Y:S04]  /*28360*/  STL.64 [R1+0x268], R14 ;  /* 0x0002680e01007387 */ /* 0x000fe80000100a00 */
[----:B------:R-:W-:Y:S04]  /*28370*/  STL [R1+0x2c], R9 ;  /* 0x00002c0901007387 */ /* 0x000fe80000100800 */
[----:B--2---:R-:W-:Y:S04]  /*28380*/  STL.64 [R1+0x15b0], R10 ;  /* 0x0015b00a01007387 */ /* 0x004fe80000100a00 */
[----:B------:R0:W-:Y:S04]  /*28390*/  STL.64 [R1+0x15a8], R8 ;  /* 0x0015a80801007387 */ /* 0x0001e80000100a00 */
[----:B0-----:R-:W2:Y:S04]  /*283a0*/  LDL.LU.64 R8, [R1+0x3e0] ;  /* 0x0003e00001087983 */ /* 0x001ea80000300a00 */
[----:B------:R-:W2:Y:S04]  /*283b0*/  LDL.LU.64 R10, [R1+0x3e8] ;  /* 0x0003e800010a7983 */ /* 0x000ea80000300a00 */
[----:B----4-:R-:W-:Y:S04]  /*283c0*/  STL.64 [R1+0x1578], R22 ;  /* 0x0015781601007387 */ /* 0x010fe80000100a00 */
[----:B---3--:R0:W-:Y:S04]  /*283d0*/  STL.64 [R1+0x1570], R20 ;  /* 0x0015701401007387 */ /* 0x0081e80000100a00 */
[----:B0-----:R-:W3:Y:S04]  /*283e0*/  LDL.LU.64 R20, [R1+0x200] ;  /* 0x0002000001147983 */ /* 0x001ee80000300a00 */
[----:B------:R-:W4:Y:S01]  /*283f0*/  LDL.LU.64 R22, [R1+0x208] ;  /* 0x0002080001167983 */ /* 0x000f220000300a00 */
[----:B------:R-:W-:-:S02]  /*28400*/  F2FP.F16.E4M3.UNPACK_B R28, R28 ;  /* 0x0000001cff1c723e */ /* 0x000fc400020006ff */
[----:B------:R-:W-:-:S07]  /*28410*/  F2FP.F16.E4M3.UNPACK_B R29, R29 ;  /* 0x0000001dff1d723e */ /* 0x000fce00020006ff */
[C---:B--2---:R-:W-:Y:S01]  /*28420*/  HMMA.16816.F32 R8, R16.reuse, R28, R8 ;  /* 0x0000001c1008723c */ /* 0x044fe20000001808 */
[----:B----4-:R-:W-:Y:S04]  /*28430*/  STL.64 [R1+0x1590], R22 ;  /* 0x0015901601007387 */ /* 0x010fe80000100a00 */
[----:B---3--:R0:W-:Y:S04]  /*28440*/  STL.64 [R1+0x1588], R20 ;  /* 0x0015881401007387 */ /* 0x0081e80000100a00 */
[----:B0-----:R-:W2:Y:S04]  /*28450*/  LDL.LU.64 R20, [R1+0x210] ;  /* 0x0002100001147983 */ /* 0x001ea80000300a00 */
[----:B------:R-:W3:Y:S04]  /*28460*/  LDL.LU.64 R22, [R1+0x218] ;  /* 0x0002180001167983 */ /* 0x000ee80000300a00 */
[----:B---3--:R-:W-:Y:S04]  /*28470*/  STL.64 [R1+0x15a0], R22 ;  /* 0x0015a01601007387 */ /* 0x008fe80000100a00 */
[----:B--2---:R0:W-:Y:S04]  /*28480*/  STL.64 [R1+0x1598], R20 ;  /* 0x0015981401007387 */ /* 0x0041e80000100a00 */
[----:B0-----:R-:W2:Y:S04]  /*28490*/  LDL.LU.64 R20, [R1+0x2c0] ;  /* 0x0002c00001147983 */ /* 0x001ea80000300a00 */
[----:B------:R-:W2:Y:S04]  /*284a0*/  LDL.LU.64 R22, [R1+0x2c8] ;  /* 0x0002c80001167983 */ /* 0x000ea80000300a00 */
[----:B------:R-:W3:Y:S04]  /*284b0*/  LDL.LU.64 R12, [R1+0x170] ;  /* 0x00017000010c7983 */ /* 0x000ee80000300a00 */
[----:B------:R-:W3:Y:S04]  /*284c0*/  LDL.LU.64 R14, [R1+0x178] ;  /* 0x00017800010e7983 */ /* 0x000ee80000300a00 */
[----:B------:R-:W-:Y:S04]  /*284d0*/  STL.64 [R1+0x14f0], R26 ;  /* 0x0014f01a01007387 */ /* 0x000fe80000100a00 */
[----:B------:R0:W-:Y:S04]  /*284e0*/  STL.64 [R1+0x14e8], R24 ;  /* 0x0014e81801007387 */ /* 0x0001e80000100a00 */
[----:B0-----:R-:W4:Y:S04]  /*284f0*/  LDL.LU.64 R24, [R1+0x190] ;  /* 0x0001900001187983 */ /* 0x001f280000300a00 */
[----:B------:R-:W4:Y:S04]  /*28500*/  LDL.LU.64 R26, [R1+0x198] ;  /* 0x00019800011a7983 */ /* 0x000f280000300a00 */
[----:B------:R-:W-:Y:S04]  /*28510*/  STL.64 [R1+0x250], R8 ;  /* 0x0002500801007387 */ /* 0x000fe80000100a00 */
[----:B------:R0:W-:Y:S04]  /*28520*/  STL.64 [R1+0x258], R10 ;  /* 0x0002580a01007387 */ /* 0x0001e80000100a00 */
[----:B0-----:R-:W5:Y:S04]  /*28530*/  LDL.LU.64 R10, [R1+0x15b0] ;  /* 0x0015b000010a7983 */ /* 0x001f680000300a00 */
[----:B------:R-:W2:Y:S02]  /*28540*/  LDL.LU.64 R8, [R1+0x15a8] ;  /* 0x0015a80001087983 */ /* 0x000ea40000300a00 */
[----:B--2---:R-:W-:Y:S02]  /*28550*/  HMMA.16816.F32 R16, R16, R8, R20 ;  /* 0x000000081010723c */ /* 0x004fe40000001814 */
[----:B------:R-:W5:Y:S04]  /*28560*/  LDL.LU.64 R22, [R1+0x15a0] ;  /* 0x0015a00001167983 */ /* 0x000f680000300a00 */
[----:B------:R-:W5:-:S15]  /*28570*/  LDL.LU.64 R20, [R1+0x1598] ;  /* 0x0015980001147983 */ /* 0x000f5e0000300a00 */
[----:B------:R-:W-:-:S02]  /*28580*/  NOP ;  /* 0x0000000000007918 */ /* 0x000fc40000000000 */
[----:B------:R0:W-:Y:S04]  /*28590*/  STL.64 [R1+0x240], R16 ;  /* 0x0002401001007387 */ /* 0x0001e80000100a00 */
[----:B------:R1:W-:Y:S04]  /*285a0*/  STL.64 [R1+0x248], R18 ;  /* 0x0002481201007387 */ /* 0x0003e80000100a00 */
[----:B0-----:R-:W2:Y:S04]  /*285b0*/  LDL.LU R16, [R1+0x5e8] ;  /* 0x0005e80001107983 */ /* 0x001ea80000300800 */
[----:B-1----:R-:W3:Y:S04]  /*285c0*/  LDL.LU R18, [R1+0x5f8] ;  /* 0x0005f80001127983 */ /* 0x002ee80000300800 */
[----:B------:R-:W2:Y:S04]  /*285d0*/  LDL.LU R17, [R1+0x5f0] ;  /* 0x0005f00001117983 */ /* 0x000ea80000300800 */
[----:B------:R-:W3:Y:S01]  /*285e0*/  LDL.LU R19, [R1+0x604] ;  /* 0x0006040001137983 */ /* 0x000ee20000300800 */
[----:B------:R-:W-:-:S02]  /*285f0*/  F2FP.F16.E4M3.UNPACK_B R4, R4 ;  /* 0x00000004ff04723e */ /* 0x000fc400020006ff */
[----:B------:R-:W-:Y:S02]  /*28600*/  F2FP.F16.E4M3.UNPACK_B R6, R6 ;  /* 0x00000006ff06723e */ /* 0x000fe400020006ff */
[----:B------:R-:W-:Y:S02]  /*28610*/  F2FP.F16.E4M3.UNPACK_B R5, R5 ;  /* 0x00000005ff05723e */ /* 0x000fe400020006ff */
[----:B------:R-:W-:Y:S01]  /*28620*/  F2FP.F16.E4M3.UNPACK_B R7, R7 ;  /* 0x00000007ff07723e */ /* 0x000fe200020006ff */
[----:B------:R-:W-:-:S06]  /*28630*/  IMAD.MOV.U32 R0, RZ, RZ, R8 ;  /* 0x000000ffff007224 */ /* 0x000fcc00078e0008 */
[C---:B-----5:R-:W-:Y:S01]  /*28640*/  HMMA.16816.F32 R8, R4.reuse, R10, R20 ;  /* 0x0000000a0408723c */ /* 0x060fe20000001814 */
[----:B---3--:R-:W-:Y:S04]  /*28650*/  STL.64 [R1+0x14c8], R18 ;  /* 0x0014c81201007387 */ /* 0x008fe80000100a00 */
[----:B--2---:R0:W-:Y:S04]  /*28660*/  STL.64 [R1+0x14c0], R16 ;  /* 0x0014c01001007387 */ /* 0x0041e80000100a00 */
[----:B0-----:R-:W2:Y:S04]  /*28670*/  LDL.LU.64 R16, [R1+0x1c0] ;  /* 0x0001c00001107983 */ /* 0x001ea80000300a00 */
[----:B------:R-:W2:Y:S04]  /*28680*/  LDL.LU.64 R18, [R1+0x1c8] ;  /* 0x0001c80001127983 */ /* 0x000ea80000300a00 */
[----:B------:R-:W3:Y:S04]  /*28690*/  LDL.LU.64 R22, [R1+0x1590] ;  /* 0x0015900001167983 */ /* 0x000ee80000300a00 */
[----:B------:R-:W3:Y:S04]  /*286a0*/  LDL.LU.64 R20, [R1+0x1588] ;  /* 0x0015880001147983 */ /* 0x000ee80000300a00 */
[----:B------:R0:W-:Y:S04]  /*286b0*/  STL.64 [R1+0x210], R8 ;  /* 0x0002100801007387 */ /* 0x0001e80000100a00 */
[----:B------:R3:W-:Y:S04]  /*286c0*/  STL.64 [R1+0x218], R10 ;  /* 0x0002180a01007387 */ /* 0x0007e80000100a00 */
[----:B0-----:R-:W3:Y:S02]  /*286d0*/  LDL.LU.64 R8, [R1+0x1580] ;  /* 0x0015800001087983 */ /* 0x001ee40000300a00 */
[----:B---3--:R-:W-:Y:S02]  /*286e0*/  HMMA.16816.F32 R8, R4, R8, R20 ;  /* 0x000000080408723c */ /* 0x008fe40000001814 */
[----:B------:R-:W3:Y:S04]  /*286f0*/  LDL.LU.64 R22, [R1+0x1578] ;  /* 0x0015780001167983 */ /* 0x000ee80000300a00 */
[----:B------:R-:W3:-:S15]  /*28700*/  LDL.LU.64 R20, [R1+0x1570] ;  /* 0x0015700001147983 */ /* 0x000ede0000300a00 */
[----:B------:R-:W-:-:S02]  /*28710*/  NOP ;  /* 0x0000000000007918 */ /* 0x000fc40000000000 */
[----:B------:R-:W-:Y:S04]  /*28720*/  STL.64 [R1+0x200], R8 ;  /* 0x0002000801007387 */ /* 0x000fe80000100a00 */
[----:B------:R0:W-:Y:S04]  /*28730*/  STL.64 [R1+0x208], R10 ;  /* 0x0002080a01007387 */ /* 0x0001e80000100a00 */
[----:B0-----:R-:W3:Y:S02]  /*28740*/  LDL.LU.64 R10, [R1+0x1568] ;  /* 0x00156800010a7983 */ /* 0x001ee40000300a00 */
[----:B---3--:R-:W-:Y:S02]  /*28750*/  HMMA.16816.F32 R8, R4, R10, R20 ;  /* 0x0000000a0408723c */ /* 0x008fe40000001814 */
[----:B------:R-:W4:Y:S04]  /*28760*/  LDL.LU.64 R22, [R1+0x1560] ;  /* 0x0015600001167983 */ /* 0x000f280000300a00 */
[----:B------:R-:W2:-:S15]  /*28770*/  LDL.LU.64 R20, [R1+0x1558] ;  /* 0x0015580001147983 */ /* 0x000e9e0000300a00 */
[----:B------:R-:W-:-:S02]  /*28780*/  NOP ;  /* 0x0000000000007918 */ /* 0x000fc40000000000 */
[----:B------:R-:W-:Y:S04]  /*28790*/  STL.64 [R1+0x1e0], R8 ;  /* 0x0001e00801007387 */ /* 0x000fe80000100a00 */
[----:B------:R0:W-:Y:S04]  /*287a0*/  STL.64 [R1+0x1e8], R10 ;  /* 0x0001e80a01007387 */ /* 0x0001e80000100a00 */
[----:B0-----:R-:W3:Y:S04]  /*287b0*/  LDL.LU.64 R10, [R1+0x1550] ;  /* 0x00155000010a7983 */ /* 0x001ee80000300a00 */
[----:B------:R-:W5:Y:S01]  /*287c0*/  LDL.LU.64 R8, [R1+0x1548] ;  /* 0x0015480001087983 */ /* 0x000f620000300a00 */
[C---:B--2---:R-:W-:Y:S06]  /*287d0*/  HMMA.16816.F32 R16, R4.reuse, R20, R16 ;  /* 0x000000140410723c */ /* 0x044fec0000001810 */
[----:B----4-:R-:W-:-:S15]  /*287e0*/  HMMA.16816.F32 R20, R4, R22, R24 ;  /* 0x000000160414723c */ /* 0x010fde0000001818 */
[----:B------:R-:W-:-:S02]  /*287f0*/  NOP ;  /* 0x0000000000007918 */ /* 0x000fc40000000000 */
[----:B------:R-:W-:Y:S04]  /*28800*/  STL.64 [R1+0x1c0], R16 ;  /* 0x0001c01001007387 */ /* 0x000fe80000100a00 */
[----:B------:R0:W-:Y:S02]  /*28810*/  STL.64 [R1+0x1c8], R18 ;  /* 0x0001c81201007387 */ /* 0x0001e40000100a00 */
[C---:B0-----:R-:W-:Y:S02]  /*28820*/  HMMA.16816.F32 R16, R4.reuse, R2, R12 ;  /* 0x000000020410723c */ /* 0x041fe4000000180c */
[----:B------:R-:W2:Y:S04]  /*28830*/  LDL.LU.64 R12, [R1+0x120] ;  /* 0x00012000010c7983 */ /* 0x000ea80000300a00 */
[----:B------:R-:W-:Y:S04]  /*28840*/  STL.64 [R1+0x190], R20 ;  /* 0x0001901401007387 */ /* 0x000fe80000100a00 */
[----:B------:R-:W-:Y:S04]  /*28850*/  STL.64 [R1+0x198], R22 ;  /* 0x0001981601007387 */ /* 0x000fe80000100a00 */
[----:B------:R-:W4:Y:S09]  /*28860*/  LDL.LU.64 R14, [R1+0x128] ;  /* 0x00012800010e7983 */ /* 0x000f320000300a00 */
[----:B------:R-:W-:Y:S04]  /*28870*/  STL.64 [R1+0x170], R16 ;  /* 0x0001701001007387 */ /* 0x000fe80000100a00 */
[----:B------:R-:W-:Y:S04]  /*28880*/  STL.64 [R1+0x178], R18 ;  /* 0x0001781201007387 */ /* 0x000fe80000100a00 */
[----:B----4-:R-:W-:Y:S04]  /*28890*/  STL.64 [R1+0x1540], R14 ;  /* 0x0015400e01007387 */ /* 0x010fe80000100a00 */
[----:B--2---:R0:W-:Y:S04]  /*288a0*/  STL.64 [R1+0x1538], R12 ;  /* 0x0015380c01007387 */ /* 0x0041e80000100a00 */
[----:B0-----:R-:W5:Y:S04]  /*288b0*/  LDL.LU.64 R12, [R1+0x140] ;  /* 0x00014000010c7983 */ /* 0x001f680000300a00 */
[----:B------:R-:W5:Y:S04]  /*288c0*/  LDL.LU.64 R14, [R1+0x148] ;  /* 0x00014800010e7983 */ /* 0x000f680000300a00 */
[----:B------:R-:W2:Y:S04]  /*288d0*/  LDL.LU.64 R20, [R1+0x1b0] ;  /* 0x0001b00001147983 */ /* 0x000ea80000300a00 */
[----:B------:R-:W4:Y:S04]  /*288e0*/  LDL.LU.64 R22, [R1+0x1b8] ;  /* 0x0001b80001167983 */ /* 0x000f280000300a00 */
[----:B----4-:R-:W-:Y:S04]  /*288f0*/  STL.64 [R1+0x1520], R22 ;  /* 0x0015201601007387 */ /* 0x010fe80000100a00 */
[----:B--2---:R0:W-:Y:S04]  /*28900*/  STL.64 [R1+0x1518], R20 ;  /* 0x0015181401007387 */ /* 0x0041e80000100a00 */
[----:B0-----:R-:W2:Y:S04]  /*28910*/  LDL.LU.64 R20, [R1+0x230] ;  /* 0x0002300001147983 */ /* 0x001ea80000300a00 */
[----:B------:R-:W2:Y:S04]  /*28920*/  LDL.LU.64 R22, [R1+0x238] ;  /* 0x0002380001167983 */ /* 0x000ea80000300a00 */
[----:B------:R-:W4:Y:S04]  /*28930*/  LDL.LU.64 R24, [R1+0xa0] ;  /* 0x0000a00001187983 */ /* 0x000f280000300a00 */
[----:B------:R-:W3:Y:S01]  /*28940*/  LDL.LU.64 R26, [R1+0xa8] ;  /* 0x0000a800011a7983 */ /* 0x000ee20000300a00 */
[C---:B-----5:R-:W-:Y:S03]  /*28950*/  HMMA.16816.F32 R12, R4.reuse, R8, R12 ;  /* 0x00000008040c723c */ /* 0x060fe6000000180c */
[----:B---3--:R-:W-:Y:S04]  /*28960*/  STL.64 [R1+0x1500], R26 ;  /* 0x0015001a01007387 */ /* 0x008fe80000100a00 */
[----:B----4-:R0:W-:Y:S04]  /*28970*/  STL.64 [R1+0x14f8], R24 ;  /* 0x0014f81801007387 */ /* 0x0101e80000100a00 */
[----:B0-----:R-:W3:Y:S04]  /*28980*/  LDL.LU.64 R24, [R1+0x160] ;  /* 0x0001600001187983 */ /* 0x001ee80000300a00 */
[----:B------:R-:W3:Y:S04]  /*28990*/  LDL.LU.64 R26, [R1+0x168] ;  /* 0x00016800011a7983 */ /* 0x000ee80000300a00 */
[----:B------:R-:W4:Y:S04]  /*289a0*/  LDL.LU.64 R16, [R1+0x50] ;  /* 0x0000500001107983 */ /* 0x000f280000300a00 */
[----:B------:R-:W5:Y:S04]  /*289b0*/  LDL.LU.64 R18, [R1+0x58] ;  /* 0x0000580001127983 */ /* 0x000f680000300a00 */
[----:B-----5:R-:W-:Y:S04]  /*289c0*/  STL.64 [R1+0x14e0], R18 ;  /* 0x0014e01201007387 */ /* 0x020fe80000100a00 */
[----:B----4-:R0:W-:Y:S04]  /*289d0*/  STL.64 [R1+0x14d8], R16 ;  /* 0x0014d81001007387 */ /* 0x0101e80000100a00 */
[----:B0-----:R-:W4:Y:S04]  /*289e0*/  LDL.LU.64 R16, [R1+0x80] ;  /* 0x0000800001107983 */ /* 0x001f280000300a00 */
[----:B------:R-:W4:Y:S04]  /*289f0*/  LDL.LU.64 R18, [R1+0x88] ;  /* 0x0000880001127983 */ /* 0x000f280000300a00 */
[----:B------:R-:W-:Y:S04]  /*28a00*/  STL.64 [R1+0x140], R12 ;  /* 0x0001400c01007387 */ /* 0x000fe80000100a00 */
[----:B------:R0:W-:Y:S04]  /*28a10*/  STL.64 [R1+0x148], R14 ;  /* 0x0001480e01007387 */ /* 0x0001e80000100a00 */
[----:B0-----:R-:W5:Y:S04]  /*28a20*/  LDL.LU.64 R14, [R1+0x1540] ;  /* 0x00154000010e7983 */ /* 0x001f680000300a00 */
[----:B------:R-:W5:Y:S04]  /*28a30*/  LDL.LU.64 R12, [R1+0x1538] ;  /* 0x00153800010c7983 */ /* 0x000f680000300a00 */
[----:B------:R-:W4:Y:S04]  /*28a40*/  LDL.LU R8, [R1+0x2d0] ;  /* 0x0002d00001087983 */ /* 0x000f280000300800 */
[----:B------:R-:W4:Y:S01]  /*28a50*/  LDL.LU R9, [R1+0x2d4] ;  /* 0x0002d40001097983 */ /* 0x000f220000300800 */
[----:B-----5:R-:W-:-:S15]  /*28a60*/  HMMA.16816.F32 R12, R4, R10, R12 ;  /* 0x0000000a040c723c */ /* 0x020fde000000180c */
[----:B------:R-:W-:-:S08]  /*28a70*/  NOP ;  /* 0x0000000000007918 */ /* 0x000fd00000000000 */
[----:B------:R-:W-:Y:S04]  /*28a80*/  STL.64 [R1+0x120], R12 ;  /* 0x0001200c01007387 */ /* 0x000fe80000100a00 */
[----:B------:R0:W-:Y:S04]  /*28a90*/  STL.64 [R1+0x128], R14 ;  /* 0x0001280e01007387 */ /* 0x0001e80000100a00 */
[----:B0-----:R-:W5:Y:S04]  /*28aa0*/  LDL.LU.64 R14, [R1+0x1530] ;  /* 0x00153000010e7983 */ /* 0x001f680000300a00 */
[----:B------:R-:W2:Y:S04]  /*28ab0*/  LDL.LU.64 R12, [R1+0x1528] ;  /* 0x00152800010c7983 */ /* 0x000ea80000300a00 */
[----:B------:R-:W4:Y:S04]  /*28ac0*/  LDL.LU R10, [R1+0x5fc] ;  /* 0x0005fc00010a7983 */ /* 0x000f280000300800 */
[----:B------:R-:W4:Y:S01]  /*28ad0*/  LDL.LU R11, [R1+0x5f4] ;  /* 0x0005f400010b7983 */ /* 0x000f220000300800 */
[----:B--2---:R-:W-:-:S15]  /*28ae0*/  HMMA.16816.F32 R20, R4, R12, R20 ;  /* 0x0000000c0414723c */ /* 0x004fde0000001814 */
[----:B------:R-:W-:-:S08]  /*28af0*/  NOP ;  /* 0x0000000000007918 */ /* 0x000fd00000000000 */
[----:B------:R-:W-:Y:S04]  /*28b00*/  STL.64 [R1+0xf0], R20 ;  /* 0x0000f01401007387 */ /* 0x000fe80000100a00 */
[----:B------:R0:W-:Y:S04]  /*28b10*/  STL.64 [R1+0xf8], R22 ;  /* 0x0000f81601007387 */ /* 0x0001e80000100a00 */
[----:B0-----:R-:W5:Y:S04]  /*28b20*/  LDL.LU.64 R22, [R1+0x1520] ;  /* 0x0015200001167983 */ /* 0x001f680000300a00 */
[----:B------:R-:W5:Y:S02]  /*28b30*/  LDL.LU.64 R20, [R1+0x1518] ;  /* 0x0015180001147983 */ /* 0x000f640000300a00 */
[----:B-----5:R-:W-:Y:S02]  /*28b40*/  HMMA.16816.F32 R12, R4, R14, R20 ;  /* 0x0000000e040c723c */ /* 0x020fe40000001814 */
[----:B------:R-:W2:Y:S04]  /*28b50*/  LDL.LU.64 R22, [R1+0x1510] ;  /* 0x0015100001167983 */ /* 0x000ea80000300a00 */
[----:B------:R-:W3:-:S15]  /*28b60*/  LDL.LU.64 R20, [R1+0x1508] ;  /* 0x0015080001147983 */ /* 0x000ede0000300a00 */
[----:B------:R-:W-:-:S02]  /*28b70*/  NOP ;  /* 0x0000000000007918 */ /* 0x000fc40000000000 */
[----:B------:R0:W-:Y:S04]  /*28b80*/  STL.64 [R1+0xd0], R12 ;  /* 0x0000d00c01007387 */ /* 0x0001e80000100a00 */
[----:B------:R1:W-:Y:S04]  /*28b90*/  STL.64 [R1+0xd8], R14 ;  /* 0x0000d80e01007387 */ /* 0x0003e80000100a00 */
[----:B0-----:R-:W5:Y:S04]  /*28ba0*/  LDL.LU.64 R12, [R1+0x40] ;  /* 0x00004000010c7983 */ /* 0x001f680000300a00 */
[----:B-1----:R-:W5:Y:S01]  /*28bb0*/  LDL.LU.64 R14, [R1+0x48] ;  /* 0x00004800010e7983 */ /* 0x002f620000300a00 */
[----:B---3--:R-:W-:-:S15]  /*28bc0*/  HMMA.16816.F32 R24, R4, R20, R24 ;  /* 0x000000140418723c */ /* 0x008fde0000001818 */
[----:B------:R-:W-:-:S08]  /*28bd0*/  NOP ;  /* 0x0000000000007918 */ /* 0x000fd00000000000 */
[----:B------:R-:W-:Y:S04]  /*28be0*/  STL.64 [R1+0xb0], R24 ;  /* 0x0000b01801007387 */ /* 0x000fe80000100a00 */
[----:B------:R0:W-:Y:S04]  /*28bf0*/  STL.64 [R1+0xb8], R26 ;  /* 0x0000b81a01007387 */ /* 0x0001e80000100a00 */
[----:B0-----:R-:W2:Y:S04]  /*28c00*/  LDL.LU.64 R26, [R1+0x1500] ;  /* 0x00150000011a7983 */ /* 0x001ea80000300a00 */
[----:B------:R-:W2:Y:S04]  /*28c10*/  LDL.LU.64 R24, [R1+0x14f8] ;  /* 0x0014f80001187983 */ /* 0x000ea80000300a00 */
[----:B------:R-:W3:Y:S01]  /*28c20*/  LDL.LU R21, [R1+0x5ec] ;  /* 0x0005ec0001157983 */ /* 0x000ee20000300800 */
[----:B--2---:R-:W-:-:S15]  /*28c30*/  HMMA.16816.F32 R24, R4, R22, R24 ;  /* 0x000000160418723c */ /* 0x004fde0000001818 */
[----:B------:R-:W-:-:S08]  /*28c40*/  NOP ;  /* 0x0000000000007918 */ /* 0x000fd00000000000 */
[----:B------:R-:W-:Y:S04]  /*28c50*/  STL.64 [R1+0xa0], R24 ;  /* 0x0000a01801007387 */ /* 0x000fe80000100a00 */
[----:B------:R0:W-:Y:S04]  /*28c60*/  STL.64 [R1+0xa8], R26 ;  /* 0x0000a81a01007387 */ /* 0x0001e80000100a00 */
[----:B0-----:R-:W2:Y:S04]  /*28c70*/  LDL.LU.64 R26, [R1+0x14f0] ;  /* 0x0014f000011a7983 */ /* 0x001ea80000300a00 */
[----:B------:R-:W4:Y:S02]  /*28c80*/  LDL.LU.64 R24, [R1+0x14e8] ;  /* 0x0014e80001187983 */ /* 0x000f240000300a00 */
[----:B----4-:R-:W-:-:S15]  /*28c90*/  HMMA.16816.F32 R16, R4, R24, R16 ;  /* 0x000000180410723c */ /* 0x010fde0000001810 */
[----:B------:R-:W-:-:S08]  /*28ca0*/  NOP ;  /* 0x0000000000007918 */ /* 0x000fd00000000000 */
[----:B------:R-:W-:Y:S04]  /*28cb0*/  STL.64 [R1+0x80], R16 ;  /* 0x0000801001007387 */ /* 0x000fe80000100a00 */
[----:B------:R0:W-:Y:S04]  /*28cc0*/  STL.64 [R1+0x88], R18 ;  /* 0x0000881201007387 */ /* 0x0001e80000100a00 */
[----:B0-----:R-:W2:Y:S04]  /*28cd0*/  LDL.LU.64 R18, [R1+0x14e0] ;  /* 0x0014e00001127983 */ /* 0x001ea80000300a00 */
[----:B------:R-:W2:Y:S01]  /*28ce0*/  LDL.LU.64 R16, [R1+0x14d8] ;  /* 0x0014d80001107983 */ /* 0x000ea20000300a00 */
[----:B-----5:R-:W-:Y:S01]  /*28cf0*/  HMMA.16816.F32 R12, R4, R28, R12 ;  /* 0x0000001c040c723c */ /* 0x020fe2000000180c */
[----:B------:R-:W-:-:S02]  /*28d00*/  IMAD.MOV.U32 R2, RZ, RZ, R0 ;  /* 0x000000ffff027224 */ /* 0x000fc400078e0000 */
[----:B------:R-:W4:Y:S04]  /*28d10*/  LDL.LU R0, [R1+0x14d0] ;  /* 0x0014d00001007983 */ /* 0x000f280000300800 */
[----:B------:R-:W5:Y:S01]  /*28d20*/  LDL.LU R3, [R1+0x2c] ;  /* 0x00002c0001037983 */ /* 0x000f620000300800 */
[----:B--2---:R-:W-:Y:S03]  /*28d30*/  HMMA.16816.F32 R24, R4, R26, R16 ;  /* 0x0000001a0418723c */ /* 0x004fe60000001810 */
[----:B------:R-:W4:Y:S04]  /*28d40*/  LDL.LU.64 R18, [R1+0x14c8] ;  /* 0x0014c80001127983 */ /* 0x000f280000300a00 */
[----:B------:R-:W2:-:S15]  /*28d50*/  LDL.LU.64 R16, [R1+0x14c0] ;  /* 0x0014c00001107983 */ /* 0x000e9e0000300a00 */
[----:B------:R-:W-:-:S01]  /*28d60*/  NOP ;  /* 0x0000000000007918 */ /* 0x000fc20000000000 */
[----:B------:R-:W-:Y:S04]  /*28d70*/  STL.64 [R1+0x50], R24 ;  /* 0x0000501801007387 */ /* 0x000fe80000100a00 */
[----:B------:R0:W-:Y:S04]  /*28d80*/  STL.64 [R1+0x58], R26 ;  /* 0x0000581a01007387 */ /* 0x0001e80000100a00 */
[----:B------:R-:W5:Y:S04]  /*28d90*/  LDL.LU R22, [R1+0x2e0] ;  /* 0x0002e00001167983 */ /* 0x000f680000300800 */
[----:B------:R-:W5:Y:S04]  /*28da0*/  LDL.LU R23, [R1+0x2e4] ;  /* 0x0002e40001177983 */ /* 0x000f680000300800 */
[----:B------:R-:W-:Y:S04]  /*28db0*/  STL.64 [R1+0x40], R12 ;  /* 0x0000400c01007387 */ /* 0x000fe80000100a00 */
[----:B------:R-:W-:Y:S04]  /*28dc0*/  STL.64 [R1+0x48], R14 ;  /* 0x0000480e01007387 */ /* 0x000fe80000100a00 */
[----:B0-----:R-:W5:Y:S01]  /*28dd0*/  LDL.LU R27, [R1+0x2f0] ;  /* 0x0002f000011b7983 */ /* 0x001f620000300800 */
[----:B------:R-:W-:Y:S01]  /*28de0*/  F2FP.F16.E4M3.UNPACK_B R20, R8.H1 ;  /* 0x00000008ff14723e */ /* 0x000fe200030006ff */
[----:B----4-:R-:W-:-:S02]  /*28df0*/  IMAD R19, R0, 0x100, R19 ;  /* 0x0000010000137824 */ /* 0x010fc400078e0213 */
[----:B------:R-:W-:Y:S02]  /*28e00*/  IMAD R18, R18, 0x100, R10 ;  /* 0x0000010012127824 */ /* 0x000fe400078e020a */
[----:B--2---:R-:W-:Y:S02]  /*28e10*/  IMAD R17, R17, 0x100, R11 ;  /* 0x0000010011117824 */ /* 0x004fe400078e020b */
[----:B---3--:R-:W-:Y:S01]  /*28e20*/  IMAD R16, R16, 0x100, R21 ;  /* 0x0000010010107824 */ /* 0x008fe200078e0215 */
[----:B------:R-:W-:Y:S01]  /*28e30*/  F2FP.F16.E4M3.UNPACK_B R21, R9.H1 ;  /* 0x00000009ff15723e */ /* 0x000fe200030006ff */
[----:B-----5:R0:W-:Y:S04]  /*28e40*/  STL [R1+0x14b8], R27 ;  /* 0x0014b81b01007387 */ /* 0x0201e80000100800 */
[----:B------:R-:W2:Y:S04]  /*28e50*/  LDL.LU.64 R24, [R1+0x70] ;  /* 0x0000700001187983 */ /* 0x000ea80000300a00 */
[----:B0-----:R-:W2:Y:S04]  /*28e60*/  LDL.LU.64 R26, [R1+0x78] ;  /* 0x00007800011a7983 */ /* 0x001ea80000300a00 */
[----:B------:R-:W3:Y:S04]  /*28e70*/  LDL.LU R0, [R1+0x2f4] ;  /* 0x0002f40001007983 */ /* 0x000ee80000300800 */
[----:B------:R-:W4:Y:S04]  /*28e80*/  LDL.LU R10, [R1+0x300] ;  /* 0x00030000010a7983 */ /* 0x000f280000300800 */
[----:B------:R-:W4:Y:S04]  /*28e90*/  LDL.LU R11, [R1+0x304] ;  /* 0x00030400010b7983 */ /* 0x000f280000300800 */
[----:B------:R-:W5:Y:S04]  /*28ea0*/  LDL.LU R8, [R1+0x310] ;  /* 0x0003100001087983 */ /* 0x000f680000300800 */
[----:B------:R-:W5:Y:S01]  /*28eb0*/  LDL.LU R9, [R1+0x314] ;  /* 0x0003140001097983 */ /* 0x000f620000300800 */
[----:B--2---:R-:W-:Y:S03]  /*28ec0*/  HMMA.16816.F32 R4, R4, R2, R24 ;  /* 0x000000020404723c */ /* 0x004fe60000001818 */
[----:B----4-:R-:W-:Y:S04]  /*28ed0*/  STL.64 [R1+0x14b0], R10 ;  /* 0x0014b00a01007387 */ /* 0x010fe80000100a00 */
[----:B-----5:R0:W-:Y:S04]  /*28ee0*/  STL.64 [R1+0x14a8], R8 ;  /* 0x0014a80801007387 */ /* 0x0201e80000100a00 */
[----:B0-----:R-:W2:Y:S04]  /*28ef0*/  LDL.LU R8, [R1+0x90] ;  /* 0x0000900001087983 */ /* 0x001ea80000300800 */
[----:B------:R-:W2:Y:S04]  /*28f00*/  LDL.LU R9, [R1+0x94] ;  /* 0x0000940001097983 */ /* 0x000ea80000300800 */
[----:B------:R-:W2:Y:S04]  /*28f10*/  LDL.LU R10, [R1+0x98] ;  /* 0x00009800010a7983 */ /* 0x000ea80000300800 */
[----:B------:R-:W2:Y:S04]  /*28f20*/  LDL.LU R11, [R1+0x9c] ;  /* 0x00009c00010b7983 */ /* 0x000ea80000300800 */
[----:B------:R-:W4:Y:S04]  /*28f30*/  LDL.LU R12, [R1+0xe0] ;  /* 0x0000e000010c7983 */ /* 0x000f280000300800 */
[----:B------:R-:W4:Y:S04]  /*28f40*/  LDL.LU R13, [R1+0xe4] ;  /* 0x0000e400010d7983 */ /* 0x000f280000300800 */
[----:B------:R-:W4:Y:S04]  /*28f50*/  LDL.LU R14, [R1+0xe8] ;  /* 0x0000e800010e7983 */ /* 0x000f280000300800 */
[----:B------:R-:W4:Y:S04]  /*28f60*/  LDL.LU R15, [R1+0xec] ;  /* 0x0000ec00010f7983 */ /* 0x000f280000300800 */
[----:B------:R-:W5:Y:S04]  /*28f70*/  LDL.LU R27, [R1+0x14b8] ;  /* 0x0014b800011b7983 */ /* 0x000f680000300800 */
[----:B------:R0:W-:Y:S04]  /*28f80*/  STL.64 [R1+0x70], R4 ;  /* 0x0000700401007387 */ /* 0x0001e80000100a00 */
[----:B------:R1:W-:Y:S04]  /*28f90*/  STL.64 [R1+0x78], R6 ;  /* 0x0000780601007387 */ /* 0x0003e80000100a00 */
[----:B0-----:R-:W3:Y:S04]  /*28fa0*/  LDL.LU R4, [R1+0x60] ;  /* 0x0000600001047983 */ /* 0x001ee80000300800 */
[----:B------:R-:W3:Y:S04]  /*28fb0*/  LDL.LU R5, [R1+0x64] ;  /* 0x0000640001057983 */ /* 0x000ee80000300800 */
[----:B-1----:R-:W3:Y:S04]  /*28fc0*/  LDL.LU R6, [R1+0x68] ;  /* 0x0000680001067983 */ /* 0x002ee80000300800 */
[----:B------:R-:W3:Y:S01]  /*28fd0*/  LDL.LU R7, [R1+0x6c] ;  /* 0x00006c0001077983 */ /* 0x000ee20000300800 */
[----:B------:R-:W-:-:S02]  /*28fe0*/  F2FP.F16.E4M3.UNPACK_B R16, R16 ;  /* 0x00000010ff10723e */ /* 0x000fc400020006ff */
[----:B------:R-:W-:Y:S02]  /*28ff0*/  F2FP.F16.E4M3.UNPACK_B R18, R18 ;  /* 0x00000012ff12723e */ /* 0x000fe400020006ff */
[----:B------:R-:W-:Y:S02]  /*29000*/  F2FP.F16.E4M3.UNPACK_B R17, R17 ;  /* 0x00000011ff11723e */ /* 0x000fe400020006ff */
[----:B------:R-:W-:Y:S02]  /*29010*/  F2FP.F16.E4M3.UNPACK_B R19, R19 ;  /* 0x00000013ff13723e */ /* 0x000fe400020006ff */
[----:B------:R-:W-:Y:S02]  /*29020*/  F2FP.F16.E4M3.UNPACK_B R24, R22.H1 ;  /* 0x00000016ff18723e */ /* 0x000fe400030006ff */
[----:B------:R-:W-:Y:S01]  /*29030*/  F2FP.F16.E4M3.UNPACK_B R25, R23.H1 ;  /* 0x00000017ff19723e */ /* 0x000fe200030006ff */
[----:B------:R-:W4:Y:S04]  /*29040*/  LDL.LU R2, [R1+0x320] ;  /* 0x0003200001027983 */ /* 0x000f280000300800 */
[----:B------:R-:W4:Y:S01]  /*29050*/  LDL.LU R3, [R1+0x324] ;  /* 0x0003240001037983 */ /* 0x000f220000300800 */
[----:B------:R-:W-:-:S02]  /*29060*/  IMAD.MOV.U32 R26, RZ, RZ, R20 ;  /* 0x000000ffff1a7224 */ /* 0x000fc400078e0014 */
[----:B------:R-:W-:Y:S01]  /*29070*/  IMAD.MOV.U32 R28, RZ, RZ, R24 ;  /* 0x000000ffff1c7224 */ /* 0x000fe200078e0018 */
[C---:B--2---:R-:W-:Y:S06]  /*29080*/  HMMA.16816.F32 R8, R16.reuse, R24, R8 ;  /* 0x000000181008723c */ /* 0x044fec0000001808 */
[----:B---3--:R-:W-:-:S15]  /*29090*/  HMMA.16816.F32 R4, R16, R20, R4 ;  /* 0x000000141004723c */ /* 0x008fde0000001804 */
[----:B------:R-:W-:-:S08]  /*290a0*/  NOP ;  /* 0x0000000000007918 */ /* 0x000fd00000000000 */
[----:B------:R-:W-:Y:S04]  /*290b0*/  STL.64 [R1+0x60], R4 ;  /* 0x0000600401007387 */ /* 0x000fe80000100a00 */
[----:B------:R0:W-:Y:S04]  /*290c0*/  STL.64 [R1+0x68], R6 ;  /* 0x0000680601007387 */ /* 0x0001e80000100a00 */
[----:B------:R-:W2:Y:S01]  /*290d0*/  LDL.LU R20, [R1+0x110] ;  /* 0x0001100001147983 */ /* 0x000ea20000300800 */
[----:B0-----:R-:W-:-:S03]  /*290e0*/  IMAD.MOV.U32 R7, RZ, RZ, R21 ;  /* 0x000000ffff077224 */ /* 0x001fc600078e0015 */
[----:B------:R-:W2:Y:S04]  /*290f0*/  LDL.LU R21, [R1+0x114] ;  /* 0x0001140001157983 */ /* 0x000ea80000300800 */
[----:B------:R-:W2:Y:S04]  /*29100*/  LDL.LU R22, [R1+0x118] ;  /* 0x0001180001167983 */ /* 0x000ea80000300800 */
[----:B------:R-:W2:Y:S04]  /*29110*/  LDL.LU R23, [R1+0x11c] ;  /* 0x00011c0001177983 */ /* 0x000ea80000300800 */
[----:B------:R-:W-:Y:S04]  /*29120*/  STL [R1+0x145c], R7 ;  /* 0x00145c0701007387 */ /* 0x000fe80000100800 */
[----:B------:R-:W-:Y:S01]  /*29130*/  STL [R1+0x1458], R26 ;  /* 0x0014581a01007387 */ /* 0x000fe20000100800 */
[----:B-----5:R-:W-:-:S02]  /*29140*/  F2FP.F16.E4M3.UNPACK_B R4, R27.H1 ;  /* 0x0000001bff04723e */ /* 0x020fc400030006ff */
[----:B------:R-:W-:Y:S01]  /*29150*/  F2FP.F16.E4M3.UNPACK_B R5, R0.H1 ;  /* 0x00000000ff05723e */ /* 0x000fe200030006ff */
[----:B------:R-:W-:Y:S01]  /*29160*/  IMAD.MOV.U32 R27, RZ, RZ, R25 ;  /* 0x000000ffff1b7224 */ /* 0x000fe200078e0019 */
[----:B------:R-:W-:Y:S04]  /*29170*/  STL.64 [R1+0x90], R8 ;  /* 0x0000900801007387 */ /* 0x000fe80000100a00 */
[----:B------:R0:W-:Y:S01]  /*29180*/  STL [R1+0x98], R10 ;  /* 0x0000980a01007387 */ /* 0x0001e20000100800 */
[----:B------:R-:W-:-:S03]  /*29190*/  IMAD.MOV.U32 R0, RZ, RZ, R11 ;  /* 0x000000ffff007224 */ /* 0x000fc600078e000b */
[----:B0-----:R-:W3:Y:S04]  /*291a0*/  LDL.LU.64 R10, [R1+0x14b0] ;  /* 0x0014b000010a7983 */ /* 0x001ee80000300a00 */
[----:B------:R-:W5:Y:S04]  /*291b0*/  LDL.LU.64 R8, [R1+0x14a8] ;  /* 0x0014a80001087983 */ /* 0x000f680000300a00 */
[----:B------:R-:W-:Y:S04]  /*291c0*/  STL.64 [R1+0x10], R4 ;  /* 0x0000100401007387 */ /* 0x000fe80000100a00 */
[----:B------:R0:W-:Y:S04]  /*291d0*/  STL [R1+0x1464], R27 ;  /* 0x0014641b01007387 */ /* 0x0001e80000100800 */
[----:B------:R-:W2:Y:S04]  /*291e0*/  LDL.LU R24, [R1+0xc0] ;  /* 0x0000c00001187983 */ /* 0x000ea80000300800 */
[----:B------:R-:W2:Y:S04]  /*291f0*/  LDL.LU R25, [R1+0xc4] ;  /* 0x0000c40001197983 */ /* 0x000ea80000300800 */
[----:B------:R-:W2:Y:S04]  /*29200*/  LDL.LU R26, [R1+0xc8] ;  /* 0x0000c800011a7983 */ /* 0x000ea80000300800 */
[----:B0-----:R-:W2:Y:S04]  /*29210*/  LDL.LU R27, [R1+0xcc] ;  /* 0x0000cc00011b7983 */ /* 0x001ea80000300800 */
[----:B------:R-:W-:Y:S04]  /*29220*/  STL [R1+0x1460], R28 ;  /* 0x0014601c01007387 */ /* 0x000fe80000100800 */
[----:B------:R-:W-:Y:S01]  /*29230*/  STL [R1+0x1338], R0 ;  /* 0x0013380001007387 */ /* 0x000fe20000100800 */
[----:B---3--:R-:W-:-:S02]  /*29240*/  F2FP.F16.E4M3.UNPACK_B R10, R10.H1 ;  /* 0x0000000aff0a723e */ /* 0x008fc400030006ff */
[----:B------:R-:W-:-:S07]  /*29250*/  F2FP.F16.E4M3.UNPACK_B R11, R11.H1 ;  /* 0x0000000bff0b723e */ /* 0x000fce00030006ff */
[C---:B----4-:R-:W-:Y:S06]  /*29260*/  HMMA.16816.F32 R12, R16.reuse, R10, R12 ;  /* 0x0000000a100c723c */ /* 0x050fec000000180c */
[----:B--2---:R-:W-:Y:S07]  /*29270*/  HMMA.16816.F32 R24, R16, R4, R24 ;  /* 0x000000041018723c */ /* 0x004fee0000001818 */
[----:B-----5:R-:W-:-:S02]  /*29280*/  F2FP.F16.E4M3.UNPACK_B R4, R8.H1 ;  /* 0x00000008ff04723e */ /* 0x020fc400030006ff */
[----:B------:R-:W-:-:S14]  /*29290*/  F2FP.F16.E4M3.UNPACK_B R5, R9.H1 ;  /* 0x00000009ff05723e */ /* 0x000fdc00030006ff */
[----:B------:R-:W-:Y:S04]  /*292a0*/  STL.64 [R1+0x160], R24 ;  /* 0x0001601801007387 */ /* 0x000fe80000100a00 */
[----:B------:R-:W-:Y:S04]  /*292b0*/  STL.64 [R1+0x168], R26 ;  /* 0x0001681a01007387 */ /* 0x000fe80000100a00 */
[----:B------:R-:W2:Y:S04]  /*292c0*/  LDL.LU R8, [R1+0x370] ;  /* 0x0003700001087983 */ /* 0x000ea80000300800 */
[----:B------:R-:W3:Y:S04]  /*292d0*/  LDL.LU R9, [R1+0x374] ;  /* 0x0003740001097983 */ /* 0x000ee80000300800 */
[----:B------:R0:W-:Y:S04]  /*292e0*/  STL.64 [R1+0x1b0], R12 ;  /* 0x0001b00c01007387 */ /* 0x0001e80000100a00 */
[----:B------:R-:W-:Y:S04]  /*292f0*/  STL.64 [R1+0x1b8], R14 ;  /* 0x0001b80e01007387 */ /* 0x000fe80000100a00 */
[----:B0-----:R-:W4:Y:S04]  /*29300*/  LDL.LU R12, [R1+0x330] ;  /* 0x00033000010c7983 */ /* 0x001f280000300800 */
[----:B------:R-:W4:Y:S01]  /*29310*/  LDL.LU R13, [R1+0x334] ;  /* 0x00033400010d7983 */ /* 0x000f220000300800 */
[----:B------:R-:W-:Y:S01]  /*29320*/  HMMA.16816.F32 R20, R16, R4, R20 ;  /* 0x000000041014723c */ /* 0x000fe20000001814 */
[----:B------:R-:W-:-:S05]  /*29330*/  IMAD.MOV.U32 R26, RZ, RZ, R11 ;  /* 0x000000ffff1a7224 */ /* 0x000fca00078e000b */
[----:B------:R-:W-:Y:S02]  /*29340*/  IMAD.MOV.U32 R27, RZ, RZ, R4 ;  /* 0x000000ffff1b7224 */ /* 0x000fe400078e0004 */
[----:B------:R-:W-:Y:S01]  /*29350*/  IMAD.MOV.U32 R7, RZ, RZ, R10 ;  /* 0x000000ffff077224 */ /* 0x000fe200078e000a */
[----:B----4-:R0:W-:Y:S04]  /*29360*/  STL.64 [R1+0x14a0], R12 ;  /* 0x0014a00c01007387 */ /* 0x0101e80000100a00 */
[----:B0-----:R-:W4:Y:S04]  /*29370*/  LDL.LU R12, [R1+0x100] ;  /* 0x00010000010c7983 */ /* 0x001f280000300800 */
[----:B------:R-:W4:Y:S04]  /*29380*/  LDL.LU R13, [R1+0x104] ;  /* 0x00010400010d7983 */ /* 0x000f280000300800 */
[----:B------:R-:W4:Y:S04]  /*29390*/  LDL.LU R14, [R1+0x108] ;  /* 0x00010800010e7983 */ /* 0x000f280000300800 */
[----:B------:R-:W4:Y:S04]  /*293a0*/  LDL.LU R15, [R1+0x10c] ;  /* 0x00010c00010f7983 */ /* 0x000f280000300800 */
[----:B------:R-:W-:Y:S04]  /*293b0*/  STL.64 [R1+0x110], R20 ;  /* 0x0001101401007387 */ /* 0x000fe80000100a00 */
[----:B------:R-:W-:Y:S04]  /*293c0*/  STL [R1+0x11c], R23 ;  /* 0x00011c1701007387 */ /* 0x000fe80000100800 */
[----:B------:R-:W5:Y:S04]  /*293d0*/  LDL.LU R10, [R1+0x340] ;  /* 0x00034000010a7983 */ /* 0x000f680000300800 */
[----:B------:R-:W5:Y:S04]  /*293e0*/  LDL.LU R11, [R1+0x344] ;  /* 0x00034400010b7983 */ /* 0x000f680000300800 */
[----:B------:R0:W-:Y:S04]  /*293f0*/  STL.64 [R1+0x1488], R26 ;  /* 0x0014881a01007387 */ /* 0x0001e80000100a00 */
[----:B------:R-:W2:Y:S04]  /*29400*/  LDL.LU R24, [R1+0x150] ;  /* 0x0001500001187983 */ /* 0x000ea80000300800 */
[----:B------:R-:W2:Y:S04]  /*29410*/  LDL.LU R25, [R1+0x154] ;  /* 0x0001540001197983 */ /* 0x000ea80000300800 */
[----:B0-----:R-:W3:Y:S04]  /*29420*/  LDL.LU R26, [R1+0x158] ;  /* 0x00015800011a7983 */ /* 0x001ee80000300800 */
[----:B------:R-:W3:Y:S01]  /*29430*/  LDL.LU R27, [R1+0x15c] ;  /* 0x00015c00011b7983 */ /* 0x000ee20000300800 */
[----:B------:R-:W-:-:S02]  /*29440*/  F2FP.F16.E4M3.UNPACK_B R2, R2.H1 ;  /* 0x00000002ff02723e */ /* 0x000fc400030006ff */
[----:B------:R-:W-:Y:S01]  /*29450*/  F2FP.F16.E4M3.UNPACK_B R3, R3.H1 ;  /* 0x00000003ff03723e */ /* 0x000fe200030006ff */
[----:B------:R-:W-:-:S06]  /*29460*/  IMAD.MOV.U32 R0, RZ, RZ, R22 ;  /* 0x000000ffff007224 */ /* 0x000fcc00078e0016 */
[----:B----4-:R-:W-:Y:S01]  /*29470*/  HMMA.16816.F32 R12, R16, R2, R12 ;  /* 0x00000002100c723c */ /* 0x010fe2000000180c */
[----:B---3--:R-:W-:Y:S04]  /*29480*/  STL.64 [R1+0x1498], R26 ;  /* 0x0014981a01007387 */ /* 0x008fe80000100a00 */
[----:B--2---:R0:W-:Y:S04]  /*29490*/  STL.64 [R1+0x1490], R24 ;  /* 0x0014901801007387 */ /* 0x0041e80000100a00 */
[----:B0-----:R-:W2:Y:S04]  /*294a0*/  LDL.LU R24, [R1+0x130] ;  /* 0x0001300001187983 */ /* 0x001ea80000300800 */
[----:B------:R-:W2:Y:S04]  /*294b0*/  LDL.LU R25, [R1+0x134] ;  /* 0x0001340001197983 */ /* 0x000ea80000300800 */
[----:B------:R-:W2:Y:S04]  /*294c0*/  LDL.LU R26, [R1+0x138] ;  /* 0x00013800011a7983 */ /* 0x000ea80000300800 */
[----:B------:R-:W2:Y:S04]  /*294d0*/  LDL.LU R27, [R1+0x13c] ;  /* 0x00013c00011b7983 */ /* 0x000ea80000300800 */
[----:B------:R-:W3:Y:S04]  /*294e0*/  LDL.LU R4, [R1+0x608] ;  /* 0x0006080001047983 */ /* 0x000ee80000300800 */
[----:B------:R-:W-:Y:S04]  /*294f0*/  STL [R1+0x133c], R0 ;  /* 0x00133c0001007387 */ /* 0x000fe80000100800 */
[----:B------:R-:W4:Y:S04]  /*29500*/  LDL.LU R22, [R1+0x380] ;  /* 0x0003800001167983 */ /* 0x000f280000300800 */
[----:B------:R-:W4:Y:S04]  /*29510*/  LDL.LU R23, [R1+0x384] ;  /* 0x0003840001177983 */ /* 0x000f280000300800 */
[----:B------:R0:W-:Y:S04]  /*29520*/  STL.64 [R1+0x230], R12 ;  /* 0x0002300c01007387 */ /* 0x0001e80000100a00 */
[----:B------:R1:W-:Y:S04]  /*29530*/  STL.64 [R1+0x238], R14 ;  /* 0x0002380e01007387 */ /* 0x0003e80000100a00 */
[----:B0-----:R-:W3:Y:S04]  /*29540*/  LDL.LU.64 R12, [R1+0x14a0] ;  /* 0x0014a000010c7983 */ /* 0x001ee80000300a00 */
[----:B-1----:R-:W3:Y:S04]  /*29550*/  LDL.LU R14, [R1+0x350] ;  /* 0x00035000010e7983 */ /* 0x002ee80000300800 */
[----:B------:R-:W3:Y:S04]  /*29560*/  LDL.LU R15, [R1+0x354] ;  /* 0x00035400010f7983 */ /* 0x000ee80000300800 */
[----:B------:R-:W5:Y:S04]  /*29570*/  LDL.LU R20, [R1+0x360] ;  /* 0x0003600001147983 */ /* 0x000f680000300800 */
[----:B------:R-:W5:Y:S01]  /*29580*/  LDL.LU R21, [R1+0x364] ;  /* 0x0003640001157983 */ /* 0x000f620000300800 */
[----:B------:R-:W-:-:S02]  /*29590*/  F2FP.F16.E4M3.UNPACK_B R8, R8.H1 ;  /* 0x00000008ff08723e */ /* 0x000fc400030006ff */
[----:B------:R-:W-:-:S07]  /*295a0*/  F2FP.F16.E4M3.UNPACK_B R9, R9.H1 ;  /* 0x00000009ff09723e */ /* 0x000fce00030006ff */
[----:B--2---:R-:W-:Y:S01]  /*295b0*/  HMMA.16816.F32 R24, R16, R8, R24 ;  /* 0x000000081018723c */ /* 0x004fe20000001818 */
[----:B----4-:R-:W-:Y:S04]  /*295c0*/  STL.64 [R1+0x1480], R22 ;  /* 0x0014801601007387 */ /* 0x010fe80000100a00 */
[----:B-----5:R0:W-:Y:S04]  /*295d0*/  STL.64 [R1+0x1478], R20 ;  /* 0x0014781401007387 */ /* 0x0201e80000100a00 */
[----:B0-----:R-:W2:Y:S04]  /*295e0*/  LDL.LU R20, [R1+0x180] ;  /* 0x0001800001147983 */ /* 0x001ea80000300800 */
[----:B------:R-:W2:Y:S04]  /*295f0*/  LDL.LU R21, [R1+0x184] ;  /* 0x0001840001157983 */ /* 0x000ea80000300800 */
[----:B------:R-:W2:Y:S04]  /*29600*/  LDL.LU R22, [R1+0x188] ;  /* 0x0001880001167983 */ /* 0x000ea80000300800 */
[----:B------:R-:W2:Y:S04]  /*29610*/  LDL.LU R23, [R1+0x18c] ;  /* 0x00018c0001177983 */ /* 0x000ea80000300800 */
[----:B------:R0:W-:Y:S04]  /*29620*/  STL [R1+0x1454], R3 ;  /* 0x0014540301007387 */ /* 0x0001e80000100800 */
[----:B0-----:R-:W4:Y:S04]  /*29630*/  LDL.LU R3, [R1+0x60c] ;  /* 0x00060c0001037983 */ /* 0x001f280000300800 */
[----:B------:R-:W-:Y:S04]  /*29640*/  STL.64 [R1+0x130], R24 ;  /* 0x0001301801007387 */ /* 0x000fe80000100a00 */
[----:B------:R0:W-:Y:S04]  /*29650*/  STL.64 [R1+0x138], R26 ;  /* 0x0001381a01007387 */ /* 0x0001e80000100a00 */
[----:B0-----:R-:W5:Y:S04]  /*29660*/  LDL.LU.64 R26, [R1+0x1498] ;  /* 0x00149800011a7983 */ /* 0x001f680000300a00 */
[----:B------:R-:W5:Y:S01]  /*29670*/  LDL.LU.64 R24, [R1+0x1490] ;  /* 0x0014900001187983 */ /* 0x000f620000300a00 */
[----:B------:R-:W-:-:S02]  /*29680*/  F2FP.F16.E4M3.UNPACK_B R10, R10.H1 ;  /* 0x0000000aff0a723e */ /* 0x000fc400030006ff */
[----:B------:R-:W-:Y:S01]  /*29690*/  F2FP.F16.E4M3.UNPACK_B R11, R11.H1 ;  /* 0x0000000bff0b723e */ /* 0x000fe200030006ff */
[----:B------:R-:W-:-:S06]  /*296a0*/  IMAD.MOV.U32 R28, RZ, RZ, R5 ;  /* 0x000000ffff1c7224 */ /* 0x000fcc00078e0005 */
[----:B-----5:R-:W-:-:S15]  /*296b0*/  HMMA.16816.F32 R24, R16, R10, R24 ;  /* 0x0000000a1018723c */ /* 0x020fde0000001818 */
[----:B------:R-:W-:-:S08]  /*296c0*/  NOP ;  /* 0x0000000000007918 */ /* 0x000fd00000000000 */
[----:B------:R-:W-:Y:S04]  /*296d0*/  STL.64 [R1+0x150], R24 ;  /* 0x0001501801007387 */ /* 0x000fe80000100a00 */
[----:B------:R0:W-:Y:S04]  /*296e0*/  STL.64 [R1+0x158], R26 ;  /* 0x0001581a01007387 */ /* 0x0001e80000100a00 */
[----:B0-----:R-:W5:Y:S04]  /*296f0*/  LDL.LU.64 R26, [R1+0x1488] ;  /* 0x00148800011a7983 */ /* 0x001f680000300a00 */
[----:B------:R-:W4:Y:S04]  /*29700*/  LDL.LU R0, [R1+0x61c] ;  /* 0x00061c0001007983 */ /* 0x000f280000300800 */
[----:B------:R-:W5:Y:S04]  /*29710*/  LDL.LU R6, [R1+0x618] ;  /* 0x0006180001067983 */ /* 0x000f680000300800 */
[----:B------:R-:W4:Y:S01]  /*29720*/  LDL.LU R5, [R1+0x614] ;  /* 0x0006140001057983 */ /* 0x000f220000300800 */
[----:B---3--:R-:W-:-:S02]  /*29730*/  F2FP.F16.E4M3.UNPACK_B R12, R12.H1 ;  /* 0x0000000cff0c723e */ /* 0x008fc400030006ff */
[----:B------:R-:W-:-:S07]  /*29740*/  F2FP.F16.E4M3.UNPACK_B R13, R13.H1 ;  /* 0x0000000dff0d723e */ /* 0x000fce00030006ff */
[----:B--2---:R-:W-:Y:S01]  /*29750*/  HMMA.16816.F32 R20, R16, R12, R20 ;  /* 0x0000000c1014723c */ /* 0x004fe20000001814 */
[----:B-----5:R-:W-:Y:S04]  /*29760*/  STL.64 [R1+0x1470], R6 ;  /* 0x0014700601007387 */ /* 0x020fe80000100a00 */
[----:B----4-:R0:W-:Y:S04]  /*29770*/  STL.64 [R1+0x1468], R4 ;  /* 0x0014680401007387 */ /* 0x0101e80000100a00 */
[----:B0-----:R-:W2:Y:S04]  /*29780*/  LDL.LU R4, [R1+0x1a0] ;  /* 0x0001a00001047983 */ /* 0x001ea80000300800 */
[----:B------:R-:W2:Y:S04]  /*29790*/  LDL.LU R5, [R1+0x1a4] ;  /* 0x0001a40001057983 */ /* 0x000ea80000300800 */
[----:B------:R-:W2:Y:S04]  /*297a0*/  LDL.LU R6, [R1+0x1a8] ;  /* 0x0001a80001067983 */ /* 0x000ea80000300800 */
[----:B------:R-:W2:Y:S04]  /*297b0*/  LDL.LU R7, [R1+0x1ac] ;  /* 0x0001ac0001077983 */ /* 0x000ea80000300800 */
[----:B------:R-:W3:Y:S04]  /*297c0*/  LDL.LU R29, [R1+0x610] ;  /* 0x00061000011d7983 */ /* 0x000ee80000300800 */
[----:B------:R-:W4:Y:S04]  /*297d0*/  LDL.LU R24, [R1+0x390] ;  /* 0x0003900001187983 */ /* 0x000f280000300800 */
[----:B------:R-:W5:Y:S04]  /*297e0*/  LDL.LU R25, [R1+0x394] ;  /* 0x0003940001197983 */ /* 0x000f680000300800 */
[----:B------:R-:W-:Y:S04]  /*297f0*/  STL.64 [R1+0x13d8], R10 ;  /* 0x0013d80a01007387 */ /* 0x000fe80000100a00 */
[----:B------:R0:W-:Y:S01]  /*29800*/  STL.64 [R1+0x13d0], R8 ;  /* 0x0013d00801007387 */ /* 0x0001e20000100a00 */
[----:B------:R-:W-:-:S02]  /*29810*/  F2FP.F16.E4M3.UNPACK_B R14, R14.H1 ;  /* 0x0000000eff0e723e */ /* 0x000fc400030006ff */
[----:B------:R-:W-:Y:S01]  /*29820*/  F2FP.F16.E4M3.UNPACK_B R15, R15.H1 ;  /* 0x0000000fff0f723e */ /* 0x000fe200030006ff */
[----:B0-----:R-:W3:Y:S04]  /*29830*/  LDL.LU R8, [R1+0x1d0] ;  /* 0x0001d00001087983 */ /* 0x001ee80000300800 */
[----:B------:R-:W3:Y:S04]  /*29840*/  LDL.LU R9, [R1+0x1d4] ;  /* 0x0001d40001097983 */ /* 0x000ee80000300800 */
[----:B------:R-:W3:Y:S04]  /*29850*/  LDL.LU R10, [R1+0x1d8] ;  /* 0x0001d800010a7983 */ /* 0x000ee80000300800 */
[----:B------:R-:W3:Y:S04]  /*29860*/  LDL.LU R11, [R1+0x1dc] ;  /* 0x0001dc00010b7983 */ /* 0x000ee80000300800 */
[----:B------:R-:W-:Y:S04]  /*29870*/  STL.64 [R1+0x180], R20 ;  /* 0x0001801401007387 */ /* 0x000fe80000100a00 */
[----:B------:R0:W-:Y:S04]  /*29880*/  STL.64 [R1+0x188], R22 ;  /* 0x0001881601007387 */ /* 0x0001e80000100a00 */
[----:B0-----:R-:W4:Y:S04]  /*29890*/  LDL.LU.64 R22, [R1+0x1480] ;  /* 0x0014800001167983 */ /* 0x001f280000300a00 */
[----:B------:R-:W5:Y:S01]  /*298a0*/  LDL.LU.64 R20, [R1+0x1478] ;  /* 0x0014780001147983 */ /* 0x000f620000300a00 */
[----:B--2---:R-:W-:-:S15]  /*298b0*/  HMMA.16816.F32 R4, R16, R14, R4 ;  /* 0x0000000e1004723c */ /* 0x004fde0000001804 */
[----:B------:R-:W-:-:S08]  /*298c0*/  NOP ;  /* 0x0000000000007918 */ /* 0x000fd00000000000 */
[----:B------:R-:W-:Y:S04]  /*298d0*/  STL.64 [R1+0x1a0], R4 ;  /* 0x0001a00401007387 */ /* 0x000fe80000100a00 */
[----:B------:R0:W-:Y:S04]  /*298e0*/  STL.64 [R1+0x1a8], R6 ;  /* 0x0001a80601007387 */ /* 0x0001e80000100a00 */
[----:B0-----:R-:W2:Y:S01]  /*298f0*/  LDL.LU.64 R6, [R1+0x1470] ;  /* 0x0014700001067983 */ /* 0x001ea20000300a00 */
[----:B-----5:R-:W-:Y:S02]  /*29900*/  F2FP.F16.E4M3.UNPACK_B R20, R20.H1 ;  /* 0x00000014ff14723e */ /* 0x020fe400030006ff */
[----:B------:R-:W-:Y:S01]  /*29910*/  F2FP.F16.E4M3.UNPACK_B R21, R21.H1 ;  /* 0x00000015ff15723e */ /* 0x000fe200030006ff */
[----:B------:R-:W5:Y:S04]  /*29920*/  LDL.LU.64 R4, [R1+0x1468] ;  /* 0x0014680001047983 */ /* 0x000f680000300a00 */
[----:B------:R-:W-:Y:S04]  /*29930*/  STL.64 [R1+0x13b8], R14 ;  /* 0x0013b80e01007387 */ /* 0x000fe80000100a00 */
[----:B------:R3:W-:Y:S02]  /*29940*/  STL.64 [R1+0x13b0], R12 ;  /* 0x0013b00c01007387 */ /* 0x0007e40000100a00 */
[----:B---3--:R-:W-:Y:S07]  /*29950*/  HMMA.16816.F32 R12, R16, R20, R8 ;  /* 0x00000014100c723c */ /* 0x008fee0000001808 */
[----:B------:R-:W-:-:S02]  /*29960*/  IMAD.MOV.U32 R10, RZ, RZ, R27 ;  /* 0x000000ffff0a7224 */ /* 0x000fc400078e001b */
[----:B------:R-:W-:Y:S02]  /*29970*/  IMAD.MOV.U32 R11, RZ, RZ, R28 ;  /* 0x000000ffff0b7224 */ /* 0x000fe400078e001c */
[----:B------:R-:W-:-:S12]  /*29980*/  IMAD.MOV.U32 R9, RZ, RZ, R26 ;  /* 0x000000ffff097224 */ /* 0x000fd800078e001a */
[----:B------:R-:W-:Y:S04]  /*29990*/  STL.64 [R1+0x1d0], R12 ;  /* 0x0001d00c01007387 */ /* 0x000fe80000100a00 */
[----:B------:R-:W-:Y:S04]  /*299a0*/  STL.64 [R1+0x1d8], R14 ;  /* 0x0001d80e01007387 */ /* 0x000fe80000100a00 */
[----:B------:R-:W3:Y:S04]  /*299b0*/  LDL.LU R27, [R1+0x1464] ;  /* 0x00146400011b7983 */ /* 0x000ee80000300800 */
[----:B------:R-:W5:Y:S01]  /*299c0*/  LDL.LU R28, [R1+0x1460] ;  /* 0x00146000011c7983 */ /* 0x000f620000300800 */
[----:B--2---:R-:W-:-:S03]  /*299d0*/  IMAD.MOV.U32 R8, RZ, RZ, R7 ;  /* 0x000000ffff087224 */ /* 0x004fc600078e0007 */
[----:B------:R-:W2:Y:S04]  /*299e0*/  LDL.LU R7, [R1+0x145c] ;  /* 0x00145c0001077983 */ /* 0x000ea80000300800 */
[----:B------:R-:W2:Y:S04]  /*299f0*/  LDL.LU R26, [R1+0x1458] ;  /* 0x00145800011a7983 */ /* 0x000ea80000300800 */
[----:B------:R-:W-:Y:S04]  /*29a00*/  STL.64 [R1+0x13e8], R10 ;  /* 0x0013e80a01007387 */ /* 0x000fe80000100a00 */
[----:B------:R0:W-:Y:S04]  /*29a10*/  STL.64 [R1+0x13e0], R8 ;  /* 0x0013e00801007387 */ /* 0x0001e80000100a00 */
[----:B0-----:R-:W3:Y:S04]  /*29a20*/  LDL.LU R8, [R1+0x1f0] ;  /* 0x0001f00001087983 */ /* 0x001ee80000300800 */
[----:B------:R-:W3:Y:S04]  /*29a30*/  LDL.LU R9, [R1+0x1f4] ;  /* 0x0001f40001097983 */ /* 0x000ee80000300800 */
[----:B------:R-:W3:Y:S04]  /*29a40*/  LDL.LU R10, [R1+0x1f8] ;  /* 0x0001f800010a7983 */ /* 0x000ee80000300800 */
[----:B------:R-:W3:Y:S04]  /*29a50*/  LDL.LU R11, [R1+0x1fc] ;  /* 0x0001fc00010b7983 */ /* 0x000ee80000300800 */
[----:B------:R-:W5:Y:S04]  /*29a60*/  LDL.LU R12, [R1+0x190] ;  /* 0x00019000010c7983 */ /* 0x000f680000300800 */
[----:B------:R-:W5:Y:S04]  /*29a70*/  LDL.LU R13, [R1+0x194] ;  /* 0x00019400010d7983 */ /* 0x000f680000300800 */
[----:B------:R-:W2:Y:S04]  /*29a80*/  LDL.LU R14, [R1+0x198] ;  /* 0x00019800010e7983 */ /* 0x000ea80000300800 */
[----:B------:R-:W2:Y:S01]  /*29a90*/  LDL.LU R15, [R1+0x19c] ;  /* 0x00019c00010f7983 */ /* 0x000ea20000300800 */
[----:B----4-:R-:W-:-:S02]  /*29aa0*/  F2FP.F16.E4M3.UNPACK_B R22, R22.H1 ;  /* 0x00000016ff16723e */ /* 0x010fc400030006ff */
[----:B------:R-:W-:Y:S01]  /*29ab0*/  F2FP.F16.E4M3.UNPACK_B R23, R23.H1 ;  /* 0x00000017ff17723e */ /* 0x000fe200030006ff */
[----:B--2---:R-:W-:Y:S04]  /*29ac0*/  STL.64 [R1+0x13f8], R14 ;  /* 0x0013f80e01007387 */ /* 0x004fe80000100a00 */
[----:B-----5:R3:W-:Y:S02]  /*29ad0*/  STL.64 [R1+0x13f0], R12 ;  /* 0x0013f00c01007387 */ /* 0x0207e40000100a00 */
[----:B---3--:R-:W-:Y:S07]  /*29ae0*/  HMMA.16816.F32 R12, R16, R22, R8 ;  /* 0x00000016100c723c */ /* 0x008fee0000001808 */
[----:B------:R-:W-:-:S02]  /*29af0*/  IMAD.MOV.U32 R10, RZ, RZ, R28 ;  /* 0x000000ffff0a7224 */ /* 0x000fc400078e001c */
[----:B------:R-:W-:-:S14]  /*29b00*/  IMAD.MOV.U32 R11, RZ, RZ, R27 ;  /* 0x000000ffff0b7224 */ /* 0x000fdc00078e001b */
[----:B------:R0:W-:Y:S04]  /*29b10*/  STL.64 [R1+0x1f0], R12 ;  /* 0x0001f00c01007387 */ /* 0x0001e80000100a00 */
[----:B------:R1:W-:Y:S04]  /*29b20*/  STL.64 [R1+0x1f8], R14 ;  /* 0x0001f80e01007387 */ /* 0x0003e80000100a00 */
[----:B------:R-:W-:Y:S04]  /*29b30*/  STL.64 [R1+0x1400], R10 ;  /* 0x0014000a01007387 */ /* 0x000fe80000100a00 */
[----:B0-----:R-:W2:Y:S04]  /*29b40*/  LDL.LU R12, [R1+0x200] ;  /* 0x00020000010c7983 */ /* 0x001ea80000300800 */
[----:B------:R-:W2:Y:S04]  /*29b50*/  LDL.LU R13, [R1+0x204] ;  /* 0x00020400010d7983 */ /* 0x000ea80000300800 */
[----:B-1----:R-:W3:Y:S04]  /*29b60*/  LDL.LU R14, [R1+0x208] ;  /* 0x00020800010e7983 */ /* 0x002ee80000300800 */
[----:B------:R-:W3:Y:S01]  /*29b70*/  LDL.LU R15, [R1+0x20c] ;  /* 0x00020c00010f7983 */ /* 0x000ee20000300800 */
[----:B------:R-:W-:-:S02]  /*29b80*/  IMAD R4, R4, 0x100, R3 ;  /* 0x0000010004047824 */ /* 0x000fc400078e0203 */
[----:B------:R-:W-:Y:S02]  /*29b90*/  IMAD.MOV.U32 R9, RZ, RZ, R7 ;  /* 0x000000ffff097224 */ /* 0x000fe400078e0007 */
[----:B------:R-:W-:Y:S02]  /*29ba0*/  IMAD.MOV.U32 R8, RZ, RZ, R26 ;  /* 0x000000ffff087224 */ /* 0x000fe400078e001a */
[----:B------:R-:W-:Y:S01]  /*29bb0*/  IMAD R5, R29, 0x100, R5 ;  /* 0x000001001d057824 */ /* 0x000fe200078e0205 */
[----:B---3--:R-:W-:Y:S04]  /*29bc0*/  STL.64 [R1+0x1410], R14 ;  /* 0x0014100e01007387 */ /* 0x008fe80000100a00 */
[----:B--2---:R0:W-:Y:S04]  /*29bd0*/  STL.64 [R1+0x1408], R12 ;  /* 0x0014080c01007387 */ /* 0x0041e80000100a00 */
[----:B0-----:R-:W2:Y:S04]  /*29be0*/  LDL.LU R12, [R1+0x210] ;  /* 0x00021000010c7983 */ /* 0x001ea80000300800 */
[----:B------:R-:W2:Y:S04]  /*29bf0*/  LDL.LU R13, [R1+0x214] ;  /* 0x00021400010d7983 */ /* 0x000ea80000300800 */
[----:B------:R-:W3:Y:S04]  /*29c00*/  LDL.LU R14, [R1+0x218] ;  /* 0x00021800010e7983 */ /* 0x000ee80000300800 */
[----:B------:R-:W3:Y:S04]  /*29c10*/  LDL.LU R15, [R1+0x21c] ;  /* 0x00021c00010f7983 */ /* 0x000ee80000300800 */
[----:B------:R-:W4:Y:S04]  /*29c20*/  LDL.LU R3, [R1+0x624] ;  /* 0x0006240001037983 */ /* 0x000f280000300800 */
[----:B------:R-:W4:Y:S04]  /*29c30*/  LDL.LU R7, [R1+0x620] ;  /* 0x0006200001077983 */ /* 0x000f280000300800 */
[----:B------:R-:W5:Y:S04]  /*29c40*/  LDL.LU R26, [R1+0x3a0] ;  /* 0x0003a000011a7983 */ /* 0x000f680000300800 */
[----:B------:R-:W4:Y:S04]  /*29c50*/  LDL.LU R27, [R1+0x3a4] ;  /* 0x0003a400011b7983 */ /* 0x000f280000300800 */
[----:B------:R-:W4:Y:S04]  /*29c60*/  LDL.LU R28, [R1+0x3c0] ;  /* 0x0003c000011c7983 */ /* 0x000f280000300800 */
[----:B------:R-:W4:Y:S04]  /*29c70*/  LDL.LU R29, [R1+0x3c4] ;  /* 0x0003c400011d7983 */ /* 0x000f280000300800 */
[----:B------:R-:W2:Y:S01]  /*29c80*/  LDL.LU R11, [R1+0x3b0] ;  /* 0x0003b000010b7983 */ /* 0x000ea20000300800 */
[----:B------:R-:W-:-:S03]  /*29c90*/  IMAD R6, R6, 0x100, R0 ;  /* 0x0000010006067824 */ /* 0x000fc600078e0200 */
[----:B--2---:R-:W-:Y:S04]  /*29ca0*/  STL [R1+0x1450], R11 ;  /* 0x0014500b01007387 */ /* 0x004fe80000100800 */
[----:B------:R0:W-:Y:S04]  /*29cb0*/  STL.64 [R1+0x1448], R8 ;  /* 0x0014480801007387 */ /* 0x0001e80000100a00 */
[----:B0-----:R-:W2:Y:S04]  /*29cc0*/  LDL.LU R8, [R1+0x220] ;  /* 0x0002200001087983 */ /* 0x001ea80000300800 */
[----:B------:R-:W2:Y:S04]  /*29cd0*/  LDL.LU R9, [R1+0x224] ;  /* 0x0002240001097983 */ /* 0x000ea80000300800 */
[----:B------:R-:W2:Y:S04]  /*29ce0*/  LDL.LU R10, [R1+0x228] ;  /* 0x00022800010a7983 */ /* 0x000ea80000300800 */
[----:B------:R-:W2:Y:S04]  /*29cf0*/  LDL.LU R11, [R1+0x22c] ;  /* 0x00022c00010b7983 */ /* 0x000ea80000300800 */
[----:B------:R-:W2:Y:S04]  /*29d00*/  LDL.LU R0, [R1+0x3b4] ;  /* 0x0003b40001007983 */ /* 0x000ea80000300800 */
[----:B---3--:R-:W-:Y:S04]  /*29d10*/  STL.64 [R1+0x1420], R14 ;  /* 0x0014200e01007387 */ /* 0x008fe80000100a00 */
[----:B------:R0:W-:Y:S04]  /*29d20*/  STL.64 [R1+0x1418], R12 ;  /* 0x0014180c01007387 */ /* 0x0001e80000100a00 */
[----:B0-----:R-:W3:Y:S04]  /*29d30*/  LDL.LU R12, [R1+0x240] ;  /* 0x00024000010c7983 */ /* 0x001ee80000300800 */
[----:B------:R-:W3:Y:S04]  /*29d40*/  LDL.LU R13, [R1+0x244] ;  /* 0x00024400010d7983 */ /* 0x000ee80000300800 */
[----:B------:R-:W5:Y:S04]  /*29d50*/  LDL.LU R14, [R1+0x248] ;  /* 0x00024800010e7983 */ /* 0x000f680000300800 */
[----:B------:R-:W5:Y:S04]  /*29d60*/  LDL.LU R15, [R1+0x24c] ;  /* 0x00024c00010f7983 */ /* 0x000f680000300800 */
[----:B-----5:R-:W-:Y:S04]  /*29d70*/  STL.64 [R1+0x1430], R14 ;  /* 0x0014300e01007387 */ /* 0x020fe80000100a00 */
[----:B---3--:R0:W-:Y:S04]  /*29d80*/  STL.64 [R1+0x1428], R12 ;  /* 0x0014280c01007387 */ /* 0x0081e80000100a00 */
[----:B0-----:R-:W3:Y:S04]  /*29d90*/  LDL.LU R12, [R1+0x250] ;  /* 0x00025000010c7983 */ /* 0x001ee80000300800 */
[----:B------:R-:W3:Y:S04]  /*29da0*/  LDL.LU R13, [R1+0x254] ;  /* 0x00025400010d7983 */ /* 0x000ee80000300800 */
[----:B------:R-:W5:Y:S04]  /*29db0*/  LDL.LU R14, [R1+0x258] ;  /* 0x00025800010e7983 */ /* 0x000f680000300800 */
[----:B------:R-:W5:Y:S01]  /*29dc0*/  LDL.LU R15, [R1+0x25c] ;  /* 0x00025c00010f7983 */ /* 0x000f620000300800 */
[----:B------:R-:W-:-:S02]  /*29dd0*/  F2FP.F16.E4M3.UNPACK_B R24, R24.H1 ;  /* 0x00000018ff18723e */ /* 0x000fc400030006ff */
[----:B------:R-:W-:Y:S01]  /*29de0*/  F2FP.F16.E4M3.UNPACK_B R25, R25.H1 ;  /* 0x00000019ff19723e */ /* 0x000fe200030006ff */
[----:B-----5:R-:W-:Y:S04]  /*29df0*/  STL.64 [R1+0x1440], R14 ;  /* 0x0014400e01007387 */ /* 0x020fe80000100a00 */
[----:B---3--:R0:W-:Y:S04]  /*29e00*/  STL.64 [R1+0x1438], R12 ;  /* 0x0014380c01007387 */ /* 0x0081e80000100a00 */
[----:B0-----:R-:W3:Y:S04]  /*29e10*/  LDL.LU R12, [R1+0x260] ;  /* 0x00026000010c7983 */ /* 0x001ee80000300800 */
[----:B------:R-:W3:Y:S04]  /*29e20*/  LDL.LU R13, [R1+0x264] ;  /* 0x00026400010d7983 */ /* 0x000ee80000300800 */
[----:B------:R-:W3:Y:S04]  /*29e30*/  LDL.LU R14, [R1+0x268] ;  /* 0x00026800010e7983 */ /* 0x000ee80000300800 */
[----:B------:R-:W3:Y:S01]  /*29e40*/  LDL.LU R15, [R1+0x26c] ;  /* 0x00026c00010f7983 */ /* 0x000ee20000300800 */
[----:B------:R-:W-:-:S02]  /*29e50*/  F2FP.F16.E4M3.UNPACK_B R26, R26.H1 ;  /* 0x0000001aff1a723e */ /* 0x000fc400030006ff */
[----:B----4-:R-:W-:Y:S01]  /*29e60*/  F2FP.F16.E4M3.UNPACK_B R27, R27.H1 ;  /* 0x0000001bff1b723e */ /* 0x010fe200030006ff */
[----:B--2---:R-:W-:Y:S01]  /*29e70*/  HMMA.16816.F32 R8, R16, R24, R8 ;  /* 0x000000181008723c */ /* 0x004fe20000001808 */
[----:B------:R-:W-:Y:S04]  /*29e80*/  STL.64 [R1+0x1398], R22 ;  /* 0x0013981601007387 */ /* 0x000fe80000100a00 */
[----:B------:R0:W-:Y:S01]  /*29e90*/  STL.64 [R1+0x1390], R20 ;  /* 0x0013901401007387 */ /* 0x0001e20000100a00 */
[----:B------:R-:W-:-:S03]  /*29ea0*/  IMAD R7, R7, 0x100, R3 ;  /* 0x0000010007077824 */ /* 0x000fc600078e0203 */
[----:B0-----:R-:W2:Y:S04]  /*29eb0*/  LDL.LU R20, [R1+0x1c0] ;  /* 0x0001c00001147983 */ /* 0x001ea80000300800 */
[----:B------:R-:W2:Y:S04]  /*29ec0*/  LDL.LU R21, [R1+0x1c4] ;  /* 0x0001c40001157983 */ /* 0x000ea80000300800 */
[----:B------:R-:W2:Y:S04]  /*29ed0*/  LDL.LU R22, [R1+0x1c8] ;  /* 0x0001c80001167983 */ /* 0x000ea80000300800 */
[----:B------:R-:W2:Y:S04]  /*29ee0*/  LDL.LU R23, [R1+0x1cc] ;  /* 0x0001cc0001177983 */ /* 0x000ea80000300800 */
[----:B------:R-:W4:Y:S04]  /*29ef0*/  LDL.LU R3, [R1+0x1454] ;  /* 0x0014540001037983 */ /* 0x000f280000300800 */
[----:B------:R-:W-:Y:S04]  /*29f00*/  STL.64 [R1+0x220], R8 ;  /* 0x0002200801007387 */ /* 0x000fe80000100a00 */
[----:B------:R0:W-:Y:S04]  /*29f10*/  STL.64 [R1+0x228], R10 ;  /* 0x0002280a01007387 */ /* 0x0001e80000100a00 */
[----:B0-----:R-:W5:Y:S04]  /*29f20*/  LDL.LU R11, [R1+0x1450] ;  /* 0x00145000010b7983 */ /* 0x001f680000300800 */
[----:B------:R-:W2:Y:S01]  /*29f30*/  LDL.LU.64 R8, [R1+0x1448] ;  /* 0x0014480001087983 */ /* 0x000ea20000300a00 */
[----:B---3--:R-:W-:-:S15]  /*29f40*/  HMMA.16816.F32 R12, R16, R26, R12 ;  /* 0x0000001a100c723c */ /* 0x008fde000000180c */
[----:B------:R-:W-:-:S08]  /*29f50*/  NOP ;  /* 0x0000000000007918 */ /* 0x000fd00000000000 */
[----:B------:R-:W-:Y:S04]  /*29f60*/  STL.64 [R1+0x2c0], R12 ;  /* 0x0002c00c01007387 */ /* 0x000fe80000100a00 */
[----:B------:R0:W-:Y:S04]  /*29f70*/  STL.64 [R1+0x2c8], R14 ;  /* 0x0002c80e01007387 */ /* 0x0001e80000100a00 */
[----:B0-----:R-:W3:Y:S04]  /*29f80*/  LDL.LU.64 R14, [R1+0x1440] ;  /* 0x00144000010e7983 */ /* 0x001ee80000300a00 */
[----:B------:R-:W3:Y:S01]  /*29f90*/  LDL.LU.64 R12, [R1+0x1438] ;  /* 0x00143800010c7983 */ /* 0x000ee20000300a00 */
[----:B------:R-:W-:-:S02]  /*29fa0*/  F2FP.F16.E4M3.UNPACK_B R28, R28.H1 ;  /* 0x0000001cff1c723e */ /* 0x000fc400030006ff */
[----:B------:R-:W-:Y:S02]  /*29fb0*/  F2FP.F16.E4M3.UNPACK_B R29, R29.H1 ;  /* 0x0000001dff1d723e */ /* 0x000fe400030006ff */
[----:B-----5:R-:W-:Y:S02]  /*29fc0*/  F2FP.F16.E4M3.UNPACK_B R10, R11.H1 ;  /* 0x0000000bff0a723e */ /* 0x020fe400030006ff */
[----:B------:R-:W-:Y:S01]  /*29fd0*/  F2FP.F16.E4M3.UNPACK_B R11, R0.H1 ;  /* 0x00000000ff0b723e */ /* 0x000fe200030006ff */
[----:B------:R0:W-:Y:S04]  /*29fe0*/  STL.64 [R1+0x1378], R26 ;  /* 0x0013781a01007387 */ /* 0x0001e80000100a00 */
[----:B------:R-:W-:Y:S04]  /*29ff0*/  STL [R1+0x20], R10 ;  /* 0x0000200a01007387 */ /* 0x000fe80000100800 */
[----:B0-----:R-:W5:Y:S04]  /*2a000*/  LDL.LU R26, [R1+0x10] ;  /* 0x00001000011a7983 */ /* 0x001f680000300800 */
[----:B------:R-:W-:Y:S04]  /*2a010*/  STL [R1+0x24], R11 ;  /* 0x0000240b01007387 */ /* 0x000fe80000100800 */
[----:B------:R-:W5:Y:S04]  /*2a020*/  LDL.LU R27, [R1+0x14] ;  /* 0x00001400011b7983 */ /* 0x000f680000300800 */
[----:B------:R-:W-:Y:S01]  /*2a030*/  STL.64 [R1+0x1370], R24 ;  /* 0x0013701801007387 */ /* 0x000fe20000100a00 */
[----:B---3--:R-:W-:-:S15]  /*2a040*/  HMMA.16816.F32 R12, R16, R28, R12 ;  /* 0x0000001c100c723c */ /* 0x008fde000000180c */
[----:B------:R-:W-:-:S08]  /*2a050*/  NOP ;  /* 0x0000000000007918 */ /* 0x000fd00000000000 */
[----:B------:R-:W-:Y:S04]  /*2a060*/  STL.64 [R1+0x2b0], R12 ;  /* 0x0002b00c01007387 */ /* 0x000fe80000100a00 */
[----:B------:R0:W-:Y:S04]  /*2a070*/  STL.64 [R1+0x2b8], R14 ;  /* 0x0002b80e01007387 */ /* 0x0001e80000100a00 */
[----:B0-----:R-:W3:Y:S04]  /*2a080*/  LDL.LU.64 R14, [R1+0x1430] ;  /* 0x00143000010e7983 */ /* 0x001ee80000300a00 */
[----:B------:R-:W3:Y:S04]  /*2a090*/  LDL.LU.64 R12, [R1+0x1428] ;  /* 0x00142800010c7983 */ /* 0x000ee80000300a00 */
[----:B------:R-:W-:Y:S04]  /*2a0a0*/  STL [R1+0x1344], R28 ;  /* 0x0013441c01007387 */ /* 0x000fe80000100800 */
[----:B------:R-:W-:Y:S01]  /*2a0b0*/  STL [R1+0x1340], R29 ;  /* 0x0013401d01007387 */ /* 0x000fe20000100800 */
[----:B------:R-:W-:-:S02]  /*2a0c0*/  F2FP.F16.E4M3.UNPACK_B R4, R4 ;  /* 0x00000004ff04723e */ /* 0x000fc400020006ff */
[----:B------:R-:W-:Y:S02]  /*2a0d0*/  F2FP.F16.E4M3.UNPACK_B R6, R6 ;  /* 0x00000006ff06723e */ /* 0x000fe400020006ff */
[----:B------:R-:W-:Y:S01]  /*2a0e0*/  F2FP.F16.E4M3.UNPACK_B R5, R5 ;  /* 0x00000005ff05723e */ /* 0x000fe200020006ff */
[----:B---3--:R-:W-:Y:S01]  /*2a0f0*/  HMMA.16816.F32 R16, R16, R10, R12 ;  /* 0x0000000a1010723c */ /* 0x008fe2000000180c */
[----:B------:R-:W2:Y:S04]  /*2a100*/  LDL.LU.64 R14, [R1+0x1420] ;  /* 0x00142000010e7983 */ /* 0x000ea80000300a00 */
[----:B------:R-:W2:Y:S01]  /*2a110*/  LDL.LU.64 R12, [R1+0x1418] ;  /* 0x00141800010c7983 */ /* 0x000ea20000300a00 */
[----:B------:R-:W-:-:S15]  /*2a120*/  F2FP.F16.E4M3.UNPACK_B R7, R7 ;  /* 0x00000007ff07723e */ /* 0x000fde00020006ff */
[----:B------:R-:W-:-:S02]  /*2a130*/  NOP ;  /* 0x0000000000007918 */ /* 0x000fc40000000000 */
[----:B------:R0:W-:Y:S04]  /*2a140*/  STL.64 [R1+0x2a0], R16 ;  /* 0x0002a01001007387 */ /* 0x0001e80000100a00 */
[----:B------:R1:W-:Y:S04]  /*2a150*/  STL.64 [R1+0x2a8], R18 ;  /* 0x0002a81201007387 */ /* 0x0003e80000100a00 */
[----:B0-----:R-:W5:Y:S04]  /*2a160*/  LDL.LU R16, [R1+0x1e0] ;  /* 0x0001e00001107983 */ /* 0x001f680000300800 */
[----:B------:R-:W5:Y:S04]  /*2a170*/  LDL.LU R17, [R1+0x1e4] ;  /* 0x0001e40001117983 */ /* 0x000f680000300800 */
[----:B-1----:R-:W5:Y:S04]  /*2a180*/  LDL.LU R18, [R1+0x1e8] ;  /* 0x0001e80001127983 */ /* 0x002f680000300800 */
[----:B------:R-:W5:Y:S01]  /*2a190*/  LDL.LU R19, [R1+0x1ec] ;  /* 0x0001ec0001137983 */ /* 0x000f620000300800 */
[----:B--2---:R-:W-:Y:S03]  /*2a1a0*/  HMMA.16816.F32 R8, R4, R8, R12 ;  /* 0x000000080408723c */ /* 0x004fe6000000180c */
[----:B------:R-:W2:Y:S04]  /*2a1b0*/  LDL.LU.64 R14, [R1+0x1410] ;  /* 0x00141000010e7983 */ /* 0x000ea80000300a00 */
[----:B------:R-:W2:-:S15]  /*2a1c0*/  LDL.LU.64 R12, [R1+0x1408] ;  /* 0x00140800010c7983 */ /* 0x000e9e0000300a00 */
[----:B------:R-:W-:-:S01]  /*2a1d0*/  NOP ;  /* 0x0000000000007918 */ /* 0x000fc20000000000 */
[----:B------:R-:W-:Y:S04]  /*2a1e0*/  STL.64 [R1+0x290], R8 ;  /* 0x0002900801007387 */ /* 0x000fe80000100a00 */
[----:B------:R0:W-:Y:S04]  /*2a1f0*/  STL.64 [R1+0x298], R10 ;  /* 0x0002980a01007387 */ /* 0x0001e80000100a00 */
[----:B0-----:R-:W2:Y:S02]  /*2a200*/  LDL.LU.64 R10, [R1+0x1400] ;  /* 0x00140000010a7983 */ /* 0x001ea40000300a00 */
[----:B--2---:R-:W-:Y:S02]  /*2a210*/  HMMA.16816.F32 R8, R4, R10, R12 ;  /* 0x0000000a0408723c */ /* 0x004fe4000000180c */
[----:B------:R-:W2:Y:S04]  /*2a220*/  LDL.LU.64 R14, [R1+0x13f8] ;  /* 0x0013f800010e7983 */ /* 0x000ea80000300a00 */
[----:B------:R-:W2:-:S15]  /*2a230*/  LDL.LU.64 R12, [R1+0x13f0] ;  /* 0x0013f000010c7983 */ /* 0x000e9e0000300a00 */
[----:B------:R-:W-:-:S02]  /*2a240*/  NOP ;  /* 0x0000000000007918 */ /* 0x000fc40000000000 */
[----:B------:R-:W-:Y:S04]  /*2a250*/  STL.64 [R1+0x280], R8 ;  /* 0x0002800801007387 */ /* 0x000fe80000100a00 */
[----:B------:R0:W-:Y:S04]  /*2a260*/  STL.64 [R1+0x288], R10 ;  /* 0x0002880a01007387 */ /* 0x0001e80000100a00 */
[----:B0-----:R-:W2:Y:S04]  /*2a270*/  LDL.LU.64 R10, [R1+0x13e8] ;  /* 0x0013e800010a7983 */ /* 0x001ea80000300a00 */
[----:B------:R-:W3:Y:S01]  /*2a280*/  LDL.LU.64 R8, [R1+0x13e0] ;  /* 0x0013e00001087983 */ /* 0x000ee20000300a00 */
[----:B-----5:R-:W-:-:S15]  /*2a290*/  HMMA.16816.F32 R24, R4, R26, R16 ;  /* 0x0000001a0418723c */ /* 0x020fde0000001810 */
[----:B------:R-:W-:-:S08]  /*2a2a0*/  NOP ;  /* 0x0000000000007918 */ /* 0x000fd00000000000 */
[----:B------:R0:W-:Y:S04]  /*2a2b0*/  STL.64 [R1+0x270], R24 ;  /* 0x0002701801007387 */ /* 0x0001e80000100a00 */
[----:B------:R1:W-:Y:S04]  /*2a2c0*/  STL.64 [R1+0x278], R26 ;  /* 0x0002781a01007387 */ /* 0x0003e80000100a00 */
[----:B0-----:R-:W5:Y:S01]  /*2a2d0*/  LDL.LU R24, [R1+0xa0] ;  /* 0x0000a00001187983 */ /* 0x001f620000300800 */
[C---:B---3--:R-:W-:Y:S06]  /*2a2e0*/  HMMA.16816.F32 R16, R4.reuse, R8, R20 ;  /* 0x000000080410723c */ /* 0x048fec0000001814 */
[----:B--2---:R-:W-:-:S15]  /*2a2f0*/  HMMA.16816.F32 R8, R4, R10, R12 ;  /* 0x0000000a0408723c */ /* 0x004fde000000180c */
[----:B------:R-:W-:-:S02]  /*2a300*/  NOP ;  /* 0x0000000000007918 */ /* 0x000fc40000000000 */
[----:B------:R-:W-:Y:S04]  /*2a310*/  STL.64 [R1+0x260], R16 ;  /* 0x0002601001007387 */ /* 0x000fe80000100a00 */
[----:B------:R-:W-:Y:S04]  /*2a320*/  STL.64 [R1+0x268], R18 ;  /* 0x0002681201007387 */ /* 0x000fe80000100a00 */
[----:B------:R-:W-:Y:S04]  /*2a330*/  STL.64 [R1+0x250], R8 ;  /* 0x0002500801007387 */ /* 0x000fe80000100a00 */
[----:B------:R-:W-:Y:S04]  /*2a340*/  STL.64 [R1+0x258], R10 ;  /* 0x0002580a01007387 */ /* 0x000fe80000100a00 */
[----:B------:R-:W5:Y:S04]  /*2a350*/  LDL.LU R25, [R1+0xa4] ;  /* 0x0000a40001197983 */ /* 0x000f680000300800 */
[----:B-1----:R-:W2:Y:S04]  /*2a360*/  LDL.LU R26, [R1+0xa8] ;  /* 0x0000a800011a7983 */ /* 0x002ea80000300800 */
[----:B------:R-:W2:Y:S04]  /*2a370*/  LDL.LU R27, [R1+0xac] ;  /* 0x0000ac00011b7983 */ /* 0x000ea80000300800 */
[----:B--2---:R-:W-:Y:S04]  /*2a380*/  STL.64 [R1+0x1388], R26 ;  /* 0x0013881a01007387 */ /* 0x004fe80000100a00 */
[----:B-----5:R0:W-:Y:S04]  /*2a390*/  STL.64 [R1+0x1380], R24 ;  /* 0x0013801801007387 */ /* 0x0201e80000100a00 */
[----:B0-----:R-:W2:Y:S04]  /*2a3a0*/  LDL.LU R24, [R1+0xb0] ;  /* 0x0000b00001187983 */ /* 0x001ea80000300800 */
[----:B------:R-:W2:Y:S04]  /*2a3b0*/  LDL.LU R25, [R1+0xb4] ;  /* 0x0000b40001197983 */ /* 0x000ea80000300800 */
[----:B------:R-:W3:Y:S04]  /*2a3c0*/  LDL.LU R26, [R1+0xb8] ;  /* 0x0000b800011a7983 */ /* 0x000ee80000300800 */
[----:B------:R-:W3:Y:S04]  /*2a3d0*/  LDL.LU R27, [R1+0xbc] ;  /* 0x0000bc00011b7983 */ /* 0x000ee80000300800 */
[----:B------:R-:W5:Y:S04]  /*2a3e0*/  LDL.LU R12, [R1+0x120] ;  /* 0x00012000010c7983 */ /* 0x000f680000300800 */
[----:B------:R-:W5:Y:S04]  /*2a3f0*/  LDL.LU R13, [R1+0x124] ;  /* 0x00012400010d7983 */ /* 0x000f680000300800 */
[----:B------:R-:W4:Y:S04]  /*2a400*/  LDL.LU R14, [R1+0x128] ;  /* 0x00012800010e7983 */ /* 0x000f280000300800 */
[----:B------:R-:W4:Y:S04]  /*2a410*/  LDL.LU R15, [R1+0x12c] ;  /* 0x00012c00010f7983 */ /* 0x000f280000300800 */
[----:B----4-:R-:W-:Y:S04]  /*2a420*/  STL.64 [R1+0x13c8], R14 ;  /* 0x0013c80e01007387 */ /* 0x010fe80000100a00 */
[----:B-----5:R0:W-:Y:S04]  /*2a430*/  STL.64 [R1+0x13c0], R12 ;  /* 0x0013c00c01007387 */ /* 0x0201e80000100a00 */
[----:B0-----:R-:W4:Y:S04]  /*2a440*/  LDL.LU R12, [R1+0x140] ;  /* 0x00014000010c7983 */ /* 0x001f280000300800 */
[----:B------:R-:W4:Y:S04]  /*2a450*/  LDL.LU R13, [R1+0x144] ;  /* 0x00014400010d7983 */ /* 0x000f280000300800 */
[----:B------:R-:W4:Y:S04]  /*2a460*/  LDL.LU R14, [R1+0x148] ;  /* 0x00014800010e7983 */ /* 0x000f280000300800 */
[----:B------:R-:W4:Y:S04]  /*2a470*/  LDL.LU R15, [R1+0x14c] ;  /* 0x00014c00010f7983 */ /* 0x000f280000300800 */
[----:B------:R-:W5:Y:S04]  /*2a480*/  LDL.LU R8, [R1+0x170] ;  /* 0x0001700001087983 */ /* 0x000f680000300800 */
[----:B------:R-:W5:Y:S04]  /*2a490*/  LDL.LU R9, [R1+0x174] ;  /* 0x0001740001097983 */ /* 0x000f680000300800 */
[----:B------:R-:W5:Y:S04]  /*2a4a0*/  LDL.LU R10, [R1+0x178] ;  /* 0x00017800010a7983 */ /* 0x000f680000300800 */
[----:B------:R-:W5:Y:S04]  /*2a4b0*/  LDL.LU R11, [R1+0x17c] ;  /* 0x00017c00010b7983 */ /* 0x000f680000300800 */
[----:B---3--:R-:W-:Y:S04]  /*2a4c0*/  STL.64 [R1+0x13a8], R26 ;  /* 0x0013a81a01007387 */ /* 0x008fe80000100a00 */
[----:B--2---:R0:W-:Y:S04]  /*2a4d0*/  STL.64 [R1+0x13a0], R24 ;  /* 0x0013a01801007387 */ /* 0x0041e80000100a00 */
[----:B------:R-:W2:Y:S04]  /*2a4e0*/  LDL.LU R20, [R1+0xd0] ;  /* 0x0000d00001147983 */ /* 0x000ea80000300800 */
[----:B------:R-:W2:Y:S04]  /*2a4f0*/  LDL.LU R21, [R1+0xd4] ;  /* 0x0000d40001157983 */ /* 0x000ea80000300800 */
[----:B------:R-:W2:Y:S04]  /*2a500*/  LDL.LU R22, [R1+0xd8] ;  /* 0x0000d80001167983 */ /* 0x000ea80000300800 */
[----:B------:R-:W2:Y:S04]  /*2a510*/  LDL.LU R23, [R1+0xdc] ;  /* 0x0000dc0001177983 */ /* 0x000ea80000300800 */
[----:B0-----:R-:W3:Y:S04]  /*2a520*/  LDL.LU R24, [R1+0xf0] ;  /* 0x0000f00001187983 */ /* 0x001ee80000300800 */
[----:B------:R-:W3:Y:S04]  /*2a530*/  LDL.LU R25, [R1+0xf4] ;  /* 0x0000f40001197983 */ /* 0x000ee80000300800 */
[----:B------:R-:W3:Y:S04]  /*2a540*/  LDL.LU R26, [R1+0xf8] ;  /* 0x0000f800011a7983 */ /* 0x000ee80000300800 */
[----:B------:R-:W3:Y:S04]  /*2a550*/  LDL.LU R27, [R1+0xfc] ;  /* 0x0000fc00011b7983 */ /* 0x000ee80000300800 */
[----:B------:R-:W4:Y:S04]  /*2a560*/  LDL.LU R16, [R1+0x628] ;  /* 0x0006280001107983 */ /* 0x000f280000300800 */
[----:B------:R-:W5:Y:S04]  /*2a570*/  LDL.LU R28, [R1+0x63c] ;  /* 0x00063c00011c7983 */ /* 0x000f680000300800 */
[----:B-----5:R0:W-:Y:S04]  /*2a580*/  STL [R1+0x1348], R28 ;  /* 0x0013481c01007387 */ /* 0x0201e80000100800 */
[----:B0-----:R-:W5:Y:S04]  /*2a590*/  LDL.LU R28, [R1+0x62c] ;  /* 0x00062c00011c7983 */ /* 0x001f680000300800 */
[----:B------:R-:W2:Y:S04]  /*2a5a0*/  LDL.LU R18, [R1+0x638] ;  /* 0x0006380001127983 */ /* 0x000ea80000300800 */
[----:B------:R-:W5:Y:S04]  /*2a5b0*/  LDL.LU R29, [R1+0x634] ;  /* 0x00063400011d7983 */ /* 0x000f680000300800 */
[----:B------:R-:W4:Y:S04]  /*2a5c0*/  LDL.LU R17, [R1+0x630] ;  /* 0x0006300001117983 */ /* 0x000f280000300800 */
[----:B------:R-:W5:Y:S04]  /*2a5d0*/  LDL.LU R0, [R1+0x644] ;  /* 0x0006440001007983 */ /* 0x000f680000300800 */
[----:B------:R-:W2:Y:S01]  /*2a5e0*/  LDL.LU R19, [R1+0x640] ;  /* 0x0006400001137983 */ /* 0x000ea20000300800 */
[C---:B------:R-:W-:Y:S03]  /*2a5f0*/  HMMA.16816.F32 R8, R4.reuse, R2, R8 ;  /* 0x000000020408723c */ /* 0x040fe60000001808 */
[----:B--2---:R-:W-:Y:S04]  /*2a600*/  STL.64 [R1+0x1358], R18 ;  /* 0x0013581201007387 */ /* 0x004fe80000100a00 */
[----:B----4-:R0:W-:Y:S04]  /*2a610*/  STL.64 [R1+0x1350], R16 ;  /* 0x0013501001007387 */ /* 0x0101e80000100a00 */
[----:B0-----:R-:W2:Y:S04]  /*2a620*/  LDL.LU R16, [R1+0x50] ;  /* 0x0000500001107983 */ /* 0x001ea80000300800 */
[----:B------:R-:W2:Y:S04]  /*2a630*/  LDL.LU R17, [R1+0x54] ;  /* 0x0000540001117983 */ /* 0x000ea80000300800 */
[----:B------:R-:W4:Y:S04]  /*2a640*/  LDL.LU R18, [R1+0x58] ;  /* 0x0000580001127983 */ /* 0x000f280000300800 */
[----:B------:R-:W4:Y:S04]  /*2a650*/  LDL.LU R19, [R1+0x5c] ;  /* 0x00005c0001137983 */ /* 0x000f280000300800 */
[----:B----4-:R-:W-:Y:S04]  /*2a660*/  STL.64 [R1+0x1368], R18 ;  /* 0x0013681201007387 */ /* 0x010fe80000100a00 */
[----:B--2---:R0:W-:Y:S04]  /*2a670*/  STL.64 [R1+0x1360], R16 ;  /* 0x0013601001007387 */ /* 0x0041e80000100a00 */
[----:B0-----:R-:W2:Y:S04]  /*2a680*/  LDL.LU R16, [R1+0x80] ;  /* 0x0000800001107983 */ /* 0x001ea80000300800 */
[----:B------:R-:W2:Y:S04]  /*2a690*/  LDL.LU R17, [R1+0x84] ;  /* 0x0000840001117983 */ /* 0x000ea80000300800 */
[----:B------:R-:W2:Y:S04]  /*2a6a0*/  LDL.LU R18, [R1+0x88] ;  /* 0x0000880001127983 */ /* 0x000ea80000300800 */
[----:B------:R-:W2:Y:S04]  /*2a6b0*/  LDL.LU R19, [R1+0x8c] ;  /* 0x00008c0001137983 */ /* 0x000ea80000300800 */
[----:B------:R-:W-:Y:S04]  /*2a6c0*/  STL.64 [R1+0x240], R8 ;  /* 0x0002400801007387 */ /* 0x000fe80000100a00 */
[----:B------:R0:W-:Y:S04]  /*2a6d0*/  STL.64 [R1+0x248], R10 ;  /* 0x0002480a01007387 */ /* 0x0001e80000100a00 */
[----:B0-----:R-:W4:Y:S04]  /*2a6e0*/  LDL.LU.64 R10, [R1+0x13d8] ;  /* 0x0013d800010a7983 */ /* 0x001f280000300a00 */
[----:B------:R-:W3:Y:S04]  /*2a6f0*/  LDL.LU.64 R8, [R1+0x13d0] ;  /* 0x0013d00001087983 */ /* 0x000ee80000300a00 */
[----:B------:R-:W5:Y:S04]  /*2a700*/  LDL R2, [R1+0x2d8] ;  /* 0x0002d80001027983 */ /* 0x000f680000100800 */
[----:B------:R-:W5:Y:S01]  /*2a710*/  LDL R3, [R1+0x2dc] ;  /* 0x0002dc0001037983 */ /* 0x000f620000100800 */
[----:B---3--:R-:W-:-:S15]  /*2a720*/  HMMA.16816.F32 R12, R4, R8, R12 ;  /* 0x00000008040c723c */ /* 0x008fde000000180c */
[----:B------:R-:W-:-:S08]  /*2a730*/  NOP ;  /* 0x0000000000007918 */ /* 0x000fd00000000000 */
[----:B------:R-:W-:Y:S04]  /*2a740*/  STL.64 [R1+0x140], R12 ;  /* 0x0001400c01007387 */ /* 0x000fe80000100a00 */
[----:B------:R0:W-:Y:S04]  /*2a750*/  STL.64 [R1+0x148], R14 ;  /* 0x0001480e01007387 */ /* 0x0001e80000100a00 */
[----:B0-----:R-:W4:Y:S04]  /*2a760*/  LDL.LU.64 R14, [R1+0x13c8] ;  /* 0x0013c800010e7983 */ /* 0x001f280000300a00 */
[----:B------:R-:W4:Y:S02]  /*2a770*/  LDL.LU.64 R12, [R1+0x13c0] ;  /* 0x0013c000010c7983 */ /* 0x000f240000300a00 */
[----:B----4-:R-:W-:Y:S02]  /*2a780*/  HMMA.16816.F32 R8, R4, R10, R12 ;  /* 0x0000000a0408723c */ /* 0x010fe4000000180c */
[----:B------:R-:W3:Y:S04]  /*2a790*/  LDL.LU.64 R14, [R1+0x13b8] ;  /* 0x0013b800010e7983 */ /* 0x000ee80000300a00 */
[----:B------:R-:W4:-:S15]  /*2a7a0*/  LDL.LU.64 R12, [R1+0x13b0] ;  /* 0x0013b000010c7983 */ /* 0x000f1e0000300a00 */
[----:B------:R-:W-:-:S02]  /*2a7b0*/  NOP ;  /* 0x0000000000007918 */ /* 0x000fc40000000000 */
[----:B------:R0:W-:Y:S04]  /*2a7c0*/  STL.64 [R1+0x120], R8 ;  /* 0x0001200801007387 */ /* 0x0001e80000100a00 */
[----:B------:R1:W-:Y:S04]  /*2a7d0*/  STL.64 [R1+0x128], R10 ;  /* 0x0001280a01007387 */ /* 0x0003e80000100a00 */
[----:B0-----:R-:W5:Y:S04]  /*2a7e0*/  LDL.LU R8, [R1+0x60] ;  /* 0x0000600001087983 */ /* 0x001f680000300800 */
[----:B------:R-:W5:Y:S04]  /*2a7f0*/  LDL.LU R9, [R1+0x64] ;  /* 0x0000640001097983 */ /* 0x000f680000300800 */
[----:B-1----:R-:W5:Y:S04]  /*2a800*/  LDL.LU R10, [R1+0x68] ;  /* 0x00006800010a7983 */ /* 0x002f680000300800 */
[----:B------:R-:W5:Y:S01]  /*2a810*/  LDL.LU R11, [R1+0x6c] ;  /* 0x00006c00010b7983 */ /* 0x000f620000300800 */
[C---:B----4-:R-:W-:Y:S06]  /*2a820*/  HMMA.16816.F32 R24, R4.reuse, R12, R24 ;  /* 0x0000000c0418723c */ /* 0x050fec0000001818 */
[----:B---3--:R-:W-:-:S15]  /*2a830*/  HMMA.16816.F32 R20, R4, R14, R20 ;  /* 0x0000000e0414723c */ /* 0x008fde0000001814 */
[----:B------:R-:W-:-:S02]  /*2a840*/  NOP ;  /* 0x0000000000007918 */ /* 0x000fc40000000000 */
[----:B------:R-:W-:Y:S04]  /*2a850*/  STL.64 [R1+0x100], R24 ;  /* 0x0001001801007387 */ /* 0x000fe80000100a00 */
[----:B------:R0:W-:Y:S04]  /*2a860*/  STL.64 [R1+0x108], R26 ;  /* 0x0001081a01007387 */ /* 0x0001e80000100a00 */
[----:B0-----:R-:W3:Y:S04]  /*2a870*/  LDL.LU.64 R26, [R1+0x13a8] ;  /* 0x0013a800011a7983 */ /* 0x001ee80000300a00 */
[----:B------:R-:W3:Y:S04]  /*2a880*/  LDL.LU.64 R24, [R1+0x13a0] ;  /* 0x0013a00001187983 */ /* 0x000ee80000300a00 */
[----:B------:R-:W4:Y:S04]  /*2a890*/  LDL R12, [R1+0x2e8] ;  /* 0x0002e800010c7983 */ /* 0x000f280000100800 */
[----:B------:R-:W4:Y:S04]  /*2a8a0*/  LDL R13, [R1+0x2ec] ;  /* 0x0002ec00010d7983 */ /* 0x000f280000100800 */
[----:B------:R-:W-:Y:S04]  /*2a8b0*/  STL.64 [R1+0xe0], R20 ;  /* 0x0000e01401007387 */ /* 0x000fe80000100a00 */
[----:B------:R0:W-:Y:S04]  /*2a8c0*/  STL.64 [R1+0xe8], R22 ;  /* 0x0000e81601007387 */ /* 0x0001e80000100a00 */
[----:B0-----:R-:W2:Y:S04]  /*2a8d0*/  LDL.LU.64 R22, [R1+0x1398] ;  /* 0x0013980001167983 */ /* 0x001ea80000300a00 */
[----:B------:R-:W3:Y:S04]  /*2a8e0*/  LDL.LU.64 R20, [R1+0x1390] ;  /* 0x0013900001147983 */ /* 0x000ee80000300a00 */
[----:B------:R-:W4:Y:S04]  /*2a8f0*/  LDL.LU R14, [R1+0x20] ;  /* 0x00002000010e7983 */ /* 0x000f280000300800 */
[----:B------:R-:W4:Y:S01]  /*2a900*/  LDL.LU R15, [R1+0x24] ;  /* 0x00002400010f7983 */ /* 0x000f220000300800 */
[----:B---3--:R-:W-:-:S15]  /*2a910*/  HMMA.16816.F32 R24, R4, R20, R24 ;  /* 0x000000140418723c */ /* 0x008fde0000001818 */
[----:B------:R-:W-:-:S08]  /*2a920*/  NOP ;  /* 0x0000000000007918 */ /* 0x000fd00000000000 */
[----:B------:R-:W-:Y:S04]  /*2a930*/  STL.64 [R1+0xc0], R24 ;  /* 0x0000c01801007387 */ /* 0x000fe80000100a00 */
[----:B------:R0:W-:Y:S04]  /*2a940*/  STL.64 [R1+0xc8], R26 ;  /* 0x0000c81a01007387 */ /* 0x0001e80000100a00 */
[----:B0-----:R-:W2:Y:S04]  /*2a950*/  LDL.LU.64 R26, [R1+0x1388] ;  /* 0x00138800011a7983 */ /* 0x001ea80000300a00 */
[----:B------:R-:W2:Y:S02]  /*2a960*/  LDL.LU.64 R24, [R1+0x1380] ;  /* 0x0013800001187983 */ /* 0x000ea40000300a00 */
[----:B--2---:R-:W-:Y:S02]  /*2a970*/  HMMA.16816.F32 R20, R4, R22, R24 ;  /* 0x000000160414723c */ /* 0x004fe40000001818 */
[----:B------:R-:W2:Y:S04]  /*2a980*/  LDL.LU.64 R26, [R1+0x1378] ;  /* 0x00137800011a7983 */ /* 0x000ea80000300a00 */
[----:B------:R-:W3:-:S15]  /*2a990*/  LDL.LU.64 R24, [R1+0x1370] ;  /* 0x0013700001187983 */ /* 0x000ede0000300a00 */
[----:B------:R-:W-:-:S02]  /*2a9a0*/  NOP ;  /* 0x0000000000007918 */ /* 0x000fc40000000000 */
[----:B------:R0:W-:Y:S04]  /*2a9b0*/  STL.64 [R1+0xa0], R20 ;  /* 0x0000a01401007387 */ /* 0x0001e80000100a00 */
[----:B------:R1:W-:Y:S04]  /*2a9c0*/  STL.64 [R1+0xa8], R22 ;  /* 0x0000a81601007387 */ /* 0x0003e80000100a00 */
[----:B0-----:R-:W4:Y:S04]  /*2a9d0*/  LDL.LU R20, [R1+0x70] ;  /* 0x0000700001147983 */ /* 0x001f280000300800 */
[----:B------:R-:W4:Y:S04]  /*2a9e0*/  LDL.LU R21, [R1+0x74] ;  /* 0x0000740001157983 */ /* 0x000f280000300800 */
[----:B-1----:R-:W4:Y:S04]  /*2a9f0*/  LDL.LU R22, [R1+0x78] ;  /* 0x0000780001167983 */ /* 0x002f280000300800 */
        /* <DEDUP_REMOVED lines=9> */
[----:B------:R-:W5:-:S15]  /*2aa90*/  LDL.LU.64 R16, [R1+0x1350] ;  /* 0x0013500001107983 */ /* 0x000f5e0000300a00 */
[----:B------:R-:W-:-:S02]  /*2aaa0*/  NOP ;  /* 0x0000000000007918 */ /* 0x000fc40000000000 */
[----:B------:R0:W-:Y:S04]  /*2aab0*/  STL.64 [R1+0x50], R24 ;  /* 0x0000501801007387 */ /* 0x0001e80000100a00 */
[----:B------:R1:W-:Y:S04]  /*2aac0*/  STL.64 [R1+0x58], R26 ;  /* 0x0000581a01007387 */ /* 0x0003e80000100a00 */
[----:B0-----:R-:W3:Y:S04]  /*2aad0*/  LDL.LU R24, [R1+0x40] ;  /* 0x0000400001187983 */ /* 0x001ee80000300800 */
[----:B------:R-:W3:Y:S04]  /*2aae0*/  LDL.LU R25, [R1+0x44] ;  /* 0x0000440001197983 */ /* 0x000ee80000300800 */
[----:B-1----:R-:W3:Y:S04]  /*2aaf0*/  LDL.LU R26, [R1+0x48] ;  /* 0x00004800011a7983 */ /* 0x002ee80000300800 */
[----:B------:R-:W3:Y:S01]  /*2ab00*/  LDL.LU R27, [R1+0x4c] ;  /* 0x00004c00011b7983 */ /* 0x000ee20000300800 */
[----:B-----5:R-:W-:-:S03]  /*2ab10*/  IMAD R16, R16, 0x100, R28 ;  /* 0x0000010010107824 */ /* 0x020fc600078e021c */
[----:B------:R-:W5:Y:S01]  /*2ab20*/  LDL.LU R28, [R1+0x1348] ;  /* 0x00134800011c7983 */ /* 0x000f620000300800 */
[----:B------:R-:W-:Y:S02]  /*2ab30*/  IMAD R17, R17, 0x100, R29 ;  /* 0x0000010011117824 */ /* 0x000fe400078e021d */
[----:B--2---:R-:W-:Y:S02]  /*2ab40*/  IMAD R19, R19, 0x100, R0 ;  /* 0x0000010013137824 */ /* 0x004fe400078e0200 */
[----:B-----5:R-:W-:Y:S02]  /*2ab50*/  IMAD R18, R18, 0x100, R28 ;  /* 0x0000010012127824 */ /* 0x020fe400078e021c */
[----:B------:R-:W3:Y:S04]  /*2ab60*/  LDL.LU R28, [R1+0x1344] ;  /* 0x00134400011c7983 */ /* 0x000ee80000300800 */
[----:B------:R-:W3:Y:S04]  /*2ab70*/  LDL.LU R29, [R1+0x1340] ;  /* 0x00134000011d7983 */ /* 0x000ee80000300800 */
[----:B------:R-:W2:Y:S01]  /*2ab80*/  LDL.LU R0, [R1+0x133c] ;  /* 0x00133c0001007983 */ /* 0x000ea20000300800 */
[----:B------:R-:W-:-:S02]  /*2ab90*/  F2FP.F16.E4M3.UNPACK_B R2, R2 ;  /* 0x00000002ff02723e */ /* 0x000fc400020006ff */
[----:B------:R-:W-:Y:S02]  /*2aba0*/  F2FP.F16.E4M3.UNPACK_B R16, R16 ;  /* 0x00000010ff10723e */ /* 0x000fe400020006ff */
[----:B------:R-:W-:Y:S02]  /*2abb0*/  F2FP.F16.E4M3.UNPACK_B R18, R18 ;  /* 0x00000012ff12723e */ /* 0x000fe400020006ff */
[----:B------:R-:W-:Y:S02]  /*2abc0*/  F2FP.F16.E4M3.UNPACK_B R17, R17 ;  /* 0x00000011ff11723e */ /* 0x000fe400020006ff */
[----:B------:R-:W-:Y:S02]  /*2abd0*/  F2FP.F16.E4M3.UNPACK_B R19, R19 ;  /* 0x00000013ff13723e */ /* 0x000fe400020006ff */
[----:B------:R-:W-:Y:S01]  /*2abe0*/  F2FP.F16.E4M3.UNPACK_B R3, R3 ;  /* 0x00000003ff03723e */ /* 0x000fe200020006ff */
[C---:B---3--:R-:W-:Y:S06]  /*2abf0*/  HMMA.16816.F32 R24, R4.reuse, R28, R24 ;  /* 0x0000001c0418723c */ /* 0x048fec0000001818 */
[----:B----4-:R-:W-:-:S15]  /*2ac00*/  HMMA.16816.F32 R4, R4, R14, R20 ;  /* 0x0000000e0404723c */ /* 0x010fde0000001814 */
[----:B------:R-:W-:-:S02]  /*2ac10*/  NOP ;  /* 0x0000000000007918 */ /* 0x000fc40000000000 */
[----:B------:R-:W-:Y:S04]  /*2ac20*/  STL.64 [R1+0x40], R24 ;  /* 0x0000401801007387 */ /* 0x000fe80000100a00 */
[----:B------:R-:W-:Y:S04]  /*2ac30*/  STL.64 [R1+0x48], R26 ;  /* 0x0000481a01007387 */ /* 0x000fe80000100a00 */
[----:B------:R-:W-:Y:S04]  /*2ac40*/  STL [R1+0x28], R2 ;  /* 0x0000280201007387 */ /* 0x000fe80000100800 */
[----:B------:R-:W-:Y:S04]  /*2ac50*/  STL.64 [R1+0x30], R4 ;  /* 0x0000300401007387 */ /* 0x000fe80000100a00 */
[----:B------:R0:W-:Y:S02]  /*2ac60*/  STL.64 [R1+0x38], R6 ;  /* 0x0000380601007387 */ /* 0x0001e40000100a00 */
[----:B0-----:R-:W-:Y:S06]  /*2ac70*/  HMMA.16816.F32 R4, R16, R2, R8 ;  /* 0x000000021004723c */ /* 0x001fec0000001808 */
[----:B------:R-:W-:Y:S04]  /*2ac80*/  STL [R1+0x2c], R3 ;  /* 0x00002c0301007387 */ /* 0x000fe80000100800 */
[----:B------:R-:W3:Y:S01]  /*2ac90*/  LDL.LU R20, [R1+0x110] ;  /* 0x0001100001147983 */ /* 0x000ee20000300800 */
[----:B--2---:R-:W-:-:S12]  /*2aca0*/  IMAD.MOV.U32 R22, RZ, RZ, R0 ;  /* 0x000000ffff167224 */ /* 0x004fd800078e0000 */
[----:B------:R-:W-:Y:S04]  /*2acb0*/  STL.64 [R1+0x60], R4 ;  /* 0x0000600401007387 */ /* 0x000fe80000100a00 */
[----:B------:R-:W-:Y:S04]  /*2acc0*/  STL.64 [R1+0x68], R6 ;  /* 0x0000680601007387 */ /* 0x000fe80000100a00 */
[----:B------:R-:W3:Y:S04]  /*2acd0*/  LDL.LU R21, [R1+0x114] ;  /* 0x0001140001157983 */ /* 0x000ee80000300800 */
[----:B------:R-:W2:Y:S04]  /*2ace0*/  LDL.LU R0, [R1+0x1338] ;  /* 0x0013380001007983 */ /* 0x000ea80000300800 */
[----:B------:R-:W4:Y:S04]  /*2acf0*/  LDL.LU R23, [R1+0x11c] ;  /* 0x00011c0001177983 */ /* 0x000f280000300800 */
[----:B------:R-:W5:Y:S04]  /*2ad00*/  LDL R24, [R1+0x308] ;  /* 0x0003080001187983 */ /* 0x000f680000100800 */
[----:B------:R-:W5:Y:S04]  /*2ad10*/  LDL R25, [R1+0x30c] ;  /* 0x00030c0001197983 */ /* 0x000f680000100800 */
[----:B-----5:R0:W-:Y:S04]  /*2ad20*/  STL.64 [R1+0x1330], R24 ;  /* 0x0013301801007387 */ /* 0x0201e80000100a00 */
[----:B0-----:R-:W5:Y:S04]  /*2ad30*/  LDL.LU R24, [R1+0x90] ;  /* 0x0000900001187983 */ /* 0x001f680000300800 */
[----:B------:R-:W5:Y:S04]  /*2ad40*/  LDL.LU R25, [R1+0x94] ;  /* 0x0000940001197983 */ /* 0x000f680000300800 */
[----:B------:R-:W5:Y:S04]  /*2ad50*/  LDL.LU R26, [R1+0x98] ;  /* 0x00009800011a7983 */ /* 0x000f680000300800 */
[----:B------:R-:W5:Y:S04]  /*2ad60*/  LDL R14, [R1+0x318] ;  /* 0x00031800010e7983 */ /* 0x000f680000100800 */
[----:B------:R-:W5:Y:S04]  /*2ad70*/  LDL R15, [R1+0x31c] ;  /* 0x00031c00010f7983 */ /* 0x000f680000100800 */
[----:B----4-:R0:W-:Y:S04]  /*2ad80*/  STL.64 [R1+0x1308], R22 ;  /* 0x0013081601007387 */ /* 0x0101e80000100a00 */
[----:B0-----:R-:W4:Y:S04]  /*2ad90*/  LDL R22, [R1+0x2f8] ;  /* 0x0002f80001167983 */ /* 0x001f280000100800 */
[----:B------:R-:W5:Y:S04]  /*2ada0*/  LDL R23, [R1+0x2fc] ;  /* 0x0002fc0001177983 */ /* 0x000f680000100800 */
[----:B---3--:R-:W-:Y:S04]  /*2adb0*/  STL.64 [R1+0x1300], R20 ;  /* 0x0013001401007387 */ /* 0x008fe80000100a00 */
[----:B------:R-:W3:Y:S04]  /*2adc0*/  LDL R10, [R1+0x348] ;  /* 0x00034800010a7983 */ /* 0x000ee80000100800 */
[----:B------:R-:W3:Y:S04]  /*2add0*/  LDL R11, [R1+0x34c] ;  /* 0x00034c00010b7983 */ /* 0x000ee80000100800 */
[----:B------:R-:W4:Y:S01]  /*2ade0*/  LDL R9, [R1+0x378] ;  /* 0x0003780001097983 */ /* 0x000f220000100800 */
[----:B--2---:R-:W-:-:S03]  /*2adf0*/  IMAD.MOV.U32 R27, RZ, RZ, R0 ;  /* 0x000000ffff1b7224 */ /* 0x004fc600078e0000 */
[----:B------:R-:W2:Y:S04]  /*2ae00*/  LDL R2, [R1+0x328] ;  /* 0x0003280001027983 */ /* 0x000ea80000100800 */
[----:B------:R-:W2:Y:S04]  /*2ae10*/  LDL R3, [R1+0x32c] ;  /* 0x00032c0001037983 */ /* 0x000ea80000100800 */
[----:B------:R-:W2:Y:S04]  /*2ae20*/  LDL R0, [R1+0x37c] ;  /* 0x00037c0001007983 */ /* 0x000ea80000100800 */
[----:B---3--:R-:W-:Y:S04]  /*2ae30*/  STL.64 [R1+0x1318], R10 ;  /* 0x0013180a01007387 */ /* 0x008fe80000100a00 */
[----:B----4-:R0:W-:Y:S04]  /*2ae40*/  STL [R1+0x1310], R9 ;  /* 0x0013100901007387 */ /* 0x0101e80000100800 */
[----:B------:R-:W3:Y:S04]  /*2ae50*/  LDL.LU R8, [R1+0x1b0] ;  /* 0x0001b00001087983 */ /* 0x000ee80000300800 */
[----:B0-----:R-:W3:Y:S04]  /*2ae60*/  LDL.LU R9, [R1+0x1b4] ;  /* 0x0001b40001097983 */ /* 0x001ee80000300800 */
[----:B------:R-:W4:Y:S04]  /*2ae70*/  LDL.LU R10, [R1+0x1b8] ;  /* 0x0001b800010a7983 */ /* 0x000f280000300800 */
[----:B------:R-:W4:Y:S01]  /*2ae80*/  LDL.LU R11, [R1+0x1bc] ;  /* 0x0001bc00010b7983 */ /* 0x000f220000300800 */
[----:B------:R-:W-:-:S02]  /*2ae90*/  F2FP.F16.E4M3.UNPACK_B R28, R12 ;  /* 0x0000000cff1c723e */ /* 0x000fc400020006ff */
[----:B------:R-:W-:Y:S01]  /*2aea0*/  F2FP.F16.E4M3.UNPACK_B R29, R13 ;  /* 0x0000000dff1d723e */ /* 0x000fe200020006ff */
[----:B----4-:R-:W-:Y:S04]  /*2aeb0*/  STL.64 [R1+0x1328], R10 ;  /* 0x0013280a01007387 */ /* 0x010fe80000100a00 */
[----:B---3--:R0:W-:Y:S04]  /*2aec0*/  STL.64 [R1+0x1320], R8 ;  /* 0x0013200801007387 */ /* 0x0081e80000100a00 */
[----:B0-----:R-:W3:Y:S04]  /*2aed0*/  LDL.LU R8, [R1+0x160] ;  /* 0x0001600001087983 */ /* 0x001ee80000300800 */
[----:B------:R-:W3:Y:S04]  /*2aee0*/  LDL.LU R9, [R1+0x164] ;  /* 0x0001640001097983 */ /* 0x000ee80000300800 */
[----:B------:R-:W3:Y:S04]  /*2aef0*/  LDL.LU R10, [R1+0x168] ;  /* 0x00016800010a7983 */ /* 0x000ee80000300800 */
[----:B------:R-:W3:Y:S04]  /*2af00*/  LDL.LU R11, [R1+0x16c] ;  /* 0x00016c00010b7983 */ /* 0x000ee80000300800 */
[----:B------:R-:W4:Y:S04]  /*2af10*/  LDL.LU R4, [R1+0x130] ;  /* 0x0001300001047983 */ /* 0x000f280000300800 */
[----:B------:R-:W4:Y:S04]  /*2af20*/  LDL.LU R5, [R1+0x134] ;  /* 0x0001340001057983 */ /* 0x000f280000300800 */
[----:B------:R-:W2:Y:S04]  /*2af30*/  LDL.LU R6, [R1+0x138] ;  /* 0x0001380001067983 */ /* 0x000ea80000300800 */
[----:B------:R-:W2:Y:S01]  /*2af40*/  LDL.LU R7, [R1+0x13c] ;  /* 0x00013c0001077983 */ /* 0x000ea20000300800 */
[----:B------:R-:W-:-:S02]  /*2af50*/  F2FP.F16.E4M3.UNPACK_B R22, R22 ;  /* 0x00000016ff16723e */ /* 0x000fc400020006ff */
[----:B-----5:R-:W-:Y:S01]  /*2af60*/  F2FP.F16.E4M3.UNPACK_B R23, R23 ;  /* 0x00000017ff17723e */ /* 0x020fe200020006ff */
[C---:B------:R-:W-:Y:S06]  /*2af70*/  HMMA.16816.F32 R24, R16.reuse, R28, R24 ;  /* 0x0000001c1018723c */ /* 0x040fec0000001818 */
[----:B---3--:R-:W-:Y:S01]  /*2af80*/  HMMA.16816.F32 R8, R16, R22, R8 ;  /* 0x000000161008723c */ /* 0x008fe20000001808 */
[----:B--2---:R-:W-:Y:S04]  /*2af90*/  STL.64 [R1+0x12f8], R6 ;  /* 0x0012f80601007387 */ /* 0x004fe80000100a00 */
[----:B----4-:R0:W-:Y:S04]  /*2afa0*/  STL.64 [R1+0x12f0], R4 ;  /* 0x0012f00401007387 */ /* 0x0101e80000100a00 */
[----:B0-----:R-:W2:Y:S04]  /*2afb0*/  LDL.LU R4, [R1+0x230] ;  /* 0x0002300001047983 */ /* 0x001ea80000300800 */
[----:B------:R-:W2:Y:S04]  /*2afc0*/  LDL.LU R5, [R1+0x234] ;  /* 0x0002340001057983 */ /* 0x000ea80000300800 */
[----:B------:R-:W2:Y:S04]  /*2afd0*/  LDL.LU R6, [R1+0x238] ;  /* 0x0002380001067983 */ /* 0x000ea80000300800 */
[----:B------:R-:W2:Y:S04]  /*2afe0*/  LDL.LU R7, [R1+0x23c] ;  /* 0x00023c0001077983 */ /* 0x000ea80000300800 */
[----:B------:R-:W3:Y:S04]  /*2aff0*/  LDL R12, [R1+0x338] ;  /* 0x00033800010c7983 */ /* 0x000ee80000100800 */
[----:B------:R-:W4:Y:S04]  /*2b000*/  LDL R13, [R1+0x33c] ;  /* 0x00033c00010d7983 */ /* 0x000f280000100800 */
[----:B------:R0:W-:Y:S04]  /*2b010*/  STL.64 [R1+0x90], R24 ;  /* 0x0000901801007387 */ /* 0x0001e80000100a00 */
[----:B------:R-:W-:Y:S04]  /*2b020*/  STL.64 [R1+0x98], R26 ;  /* 0x0000981a01007387 */ /* 0x000fe80000100a00 */
[----:B0-----:R-:W5:Y:S04]  /*2b030*/  LDL.LU.64 R24, [R1+0x1330] ;  /* 0x0013300001187983 */ /* 0x001f680000300a00 */
[----:B------:R-:W-:Y:S04]  /*2b040*/  STL.64 [R1+0xb0], R8 ;  /* 0x0000b00801007387 */ /* 0x000fe80000100a00 */
[----:B------:R0:W-:Y:S04]  /*2b050*/  STL.64 [R1+0xb8], R10 ;  /* 0x0000b80a01007387 */ /* 0x0001e80000100a00 */
[----:B0-----:R-:W2:Y:S04]  /*2b060*/  LDL.LU.64 R10, [R1+0x1328] ;  /* 0x00132800010a7983 */ /* 0x001ea80000300a00 */
[----:B------:R-:W2:Y:S01]  /*2b070*/  LDL.LU.64 R8, [R1+0x1320] ;  /* 0x0013200001087983 */ /* 0x000ea20000300a00 */
[----:B------:R-:W-:-:S02]  /*2b080*/  IMAD.MOV.U32 R27, RZ, RZ, R28 ;  /* 0x000000ffff1b7224 */ /* 0x000fc400078e001c */
[----:B------:R-:W-:Y:S02]  /*2b090*/  IMAD.MOV.U32 R26, RZ, RZ, R29 ;  /* 0x000000ffff1a7224 */ /* 0x000fe400078e001d */
[----:B------:R-:W-:Y:S02]  /*2b0a0*/  IMAD.MOV.U32 R29, RZ, RZ, R22 ;  /* 0x000000ffff1d7224 */ /* 0x000fe400078e0016 */
[----:B------:R-:W-:Y:S01]  /*2b0b0*/  IMAD.MOV.U32 R28, RZ, RZ, R23 ;  /* 0x000000ffff1c7224 */ /* 0x000fe200078e0017 */
[----:B-----5:R-:W-:Y:S02]  /*2b0c0*/  F2FP.F16.E4M3.UNPACK_B R20, R24 ;  /* 0x00000018ff14723e */ /* 0x020fe400020006ff */
[----:B------:R-:W-:-:S05]  /*2b0d0*/  F2FP.F16.E4M3.UNPACK_B R21, R25 ;  /* 0x00000019ff15723e */ /* 0x000fca00020006ff */
[----:B------:R2:W-:Y:S02]  /*2b0e0*/  STL.64 [R1+0x8], R20 ;  /* 0x0000081401007387 */ /* 0x0005e40000100a00 */
[----:B--2---:R-:W-:Y:S02]  /*2b0f0*/  HMMA.16816.F32 R20, R16, R20, R8 ;  /* 0x000000141014723c */ /* 0x004fe40000001808 */
[----:B------:R-:W2:Y:S04]  /*2b100*/  LDL.LU.64 R10, [R1+0x1318] ;  /* 0x00131800010a7983 */ /* 0x000ea80000300a00 */
[----:B------:R-:W5:-:S15]  /*2b110*/  LDL.LU R9, [R1+0x1310] ;  /* 0x0013100001097983 */ /* 0x000f5e0000300800 */
[----:B------:R-:W-:-:S02]  /*2b120*/  NOP ;  /* 0x0000000000007918 */ /* 0x000fc40000000000 */
[----:B------:R-:W-:Y:S04]  /*2b130*/  STL.64 [R1+0xd0], R20 ;  /* 0x0000d01401007387 */ /* 0x000fe80000100a00 */
[----:B------:R0:W-:Y:S04]  /*2b140*/  STL.64 [R1+0xd8], R22 ;  /* 0x0000d81601007387 */ /* 0x0001e80000100a00 */
[----:B0-----:R-:W3:Y:S04]  /*2b150*/  LDL.LU.64 R22, [R1+0x1308] ;  /* 0x0013080001167983 */ /* 0x001ee80000300a00 */
[----:B------:R-:W3:Y:S01]  /*2b160*/  LDL.LU.64 R20, [R1+0x1300] ;  /* 0x0013000001147983 */ /* 0x000ee20000300a00 */
[----:B------:R-:W-:-:S02]  /*2b170*/  F2FP.F16.E4M3.UNPACK_B R14, R14 ;  /* 0x0000000eff0e723e */ /* 0x000fc400020006ff */
[----:B------:R-:W-:Y:S02]  /*2b180*/  F2FP.F16.E4M3.UNPACK_B R15, R15 ;  /* 0x0000000fff0f723e */ /* 0x000fe400020006ff */
[----:B------:R-:W-:Y:S02]  /*2b190*/  F2FP.F16.E4M3.UNPACK_B R2, R2 ;  /* 0x00000002ff02723e */ /* 0x000fe400020006ff */
[----:B------:R-:W-:-:S07]  /*2b1a0*/  F2FP.F16.E4M3.UNPACK_B R3, R3 ;  /* 0x00000003ff03723e */ /* 0x000fce00020006ff */
[----:B------:R-:W-:Y:S01]  /*2b1b0*/  HMMA.16816.F32 R4, R16, R2, R4 ;  /* 0x000000021004723c */ /* 0x000fe20000001804 */
[----:B------:R-:W-:Y:S04]  /*2b1c0*/  STL [R1], R14 ;  /* 0x0000000e01007387 */ /* 0x000fe80000100800 */
[----:B------:R-:W-:Y:S01]  /*2b1d0*/  STL [R1+0x4], R15 ;  /* 0x0000040f01007387 */ /* 0x000fe20000100800 */
[----:B-----5:R-:W-:Y:S02]  /*2b1e0*/  F2FP.F16.E4M3.UNPACK_B R8, R9 ;  /* 0x00000009ff08723e */ /* 0x020fe400020006ff */
[----:B------:R-:W-:-:S15]  /*2b1f0*/  F2FP.F16.E4M3.UNPACK_B R9, R0 ;  /* 0x00000000ff09723e */ /* 0x000fde00020006ff */
[----:B------:R-:W-:-:S01]  /*2b200*/  NOP ;  /* 0x0000000000007918 */ /* 0x000fc20000000000 */
[----:B------:R-:W-:Y:S01]  /*2b210*/  IMAD.MOV.U32 R0, RZ, RZ, R7 ;  /* 0x000000ffff007224 */ /* 0x000fe200078e0007 */
[----:B---3--:R-:W-:-:S15]  /*2b220*/  HMMA.16816.F32 R20, R16, R14, R20 ;  /* 0x0000000e1014723c */ /* 0x008fde0000001814 */
[----:B------:R-:W-:-:S08]  /*2b230*/  NOP ;  /* 0x0000000000007918 */ /* 0x000fd00000000000 */
[----:B------:R0:W-:Y:S04]  /*2b240*/  STL.64 [R1+0xf0], R20 ;  /* 0x0000f01401007387 */ /* 0x0001e80000100a00 */
[----:B------:R-:W-:Y:S04]  /*2b250*/  STL.64 [R1+0xf8], R22 ;  /* 0x0000f81601007387 */ /* 0x000fe80000100a00 */
[----:B0-----:R-:W3:Y:S04]  /*2b260*/  LDL R20, [R1+0x368] ;  /* 0x0003680001147983 */ /* 0x001ee80000100800 */
[----:B------:R-:W3:Y:S04]  /*2b270*/  LDL R21, [R1+0x36c] ;  /* 0x00036c0001157983 */ /* 0x000ee80000100800 */
[----:B------:R-:W-:Y:S04]  /*2b280*/  STL.64 [R1+0x110], R4 ;  /* 0x0001100401007387 */ /* 0x000fe80000100a00 */
[----:B------:R0:W-:Y:S04]  /*2b290*/  STL [R1+0x118], R6 ;  /* 0x0001180601007387 */ /* 0x0001e80000100800 */
[----:B0-----:R-:W5:Y:S04]  /*2b2a0*/  LDL.LU.64 R6, [R1+0x12f8] ;  /* 0x0012f80001067983 */ /* 0x001f680000300a00 */
[----:B------:R-:W5:Y:S04]  /*2b2b0*/  LDL.LU.64 R4, [R1+0x12f0] ;  /* 0x0012f00001047983 */ /* 0x000f680000300a00 */
[----:B------:R-:W2:Y:S04]  /*2b2c0*/  LDL R14, [R1+0x358] ;  /* 0x00035800010e7983 */ /* 0x000ea80000100800 */
[----:B------:R-:W2:Y:S04]  /*2b2d0*/  LDL R15, [R1+0x35c] ;  /* 0x00035c00010f7983 */ /* 0x000ea80000100800 */
[----:B------:R-:W-:Y:S01]  /*2b2e0*/  STL.64 [R1+0x1270], R2 ;  /* 0x0012700201007387 */ /* 0x000fe20000100a00 */
[----:B------:R-:W-:-:S02]  /*2b2f0*/  F2FP.F16.E4M3.UNPACK_B R12, R12 ;  /* 0x0000000cff0c723e */ /* 0x000fc400020006ff */
[----:B----4-:R-:W-:Y:S01]  /*2b300*/  F2FP.F16.E4M3.UNPACK_B R13, R13 ;  /* 0x0000000dff0d723e */ /* 0x010fe200020006ff */
[----:B------:R-:W-:Y:S01]  /*2b310*/  STL [R1+0x1178], R0 ;  /* 0x0011780001007387 */ /* 0x000fe20000100800 */
[----:B-----5:R-:W-:-:S15]  /*2b320*/  HMMA.16816.F32 R4, R16, R8, R4 ;  /* 0x000000081004723c */ /* 0x020fde0000001804 */
[----:B------:R-:W-:-:S08]  /*2b330*/  NOP ;  /* 0x0000000000007918 */ /* 0x000fd00000000000 */
[----:B------:R-:W-:Y:S04]  /*2b340*/  STL.64 [R1+0x130], R4 ;  /* 0x0001300401007387 */ /* 0x000fe80000100a00 */
[----:B------:R-:W-:Y:S04]  /*2b350*/  STL.64 [R1+0x138], R6 ;  /* 0x0001380601007387 */ /* 0x000fe80000100a00 */
[----:B--2---:R-:W-:Y:S04]  /*2b360*/  STL.64 [R1+0x12e8], R14 ;  /* 0x0012e80e01007387 */ /* 0x004fe80000100a00 */
[----:B------:R0:W-:Y:S04]  /*2b370*/  STL.64 [R1+0x12e0], R12 ;  /* 0x0012e00c01007387 */ /* 0x0001e80000100a00 */
[----:B0-----:R-:W2:Y:S04]  /*2b380*/  LDL.LU R12, [R1+0x150] ;  /* 0x00015000010c7983 */ /* 0x001ea80000300800 */
[----:B------:R-:W2:Y:S04]  /*2b390*/  LDL.LU R13, [R1+0x154] ;  /* 0x00015400010d7983 */ /* 0x000ea80000300800 */
[----:B------:R-:W2:Y:S04]  /*2b3a0*/  LDL.LU R14, [R1+0x158] ;  /* 0x00015800010e7983 */ /* 0x000ea80000300800 */
[----:B------:R-:W2:Y:S04]  /*2b3b0*/  LDL.LU R15, [R1+0x15c] ;  /* 0x00015c00010f7983 */ /* 0x000ea80000300800 */
[----:B------:R-:W4:Y:S04]  /*2b3c0*/  LDL R22, [R1+0x388] ;  /* 0x0003880001167983 */ /* 0x000f280000100800 */
[----:B------:R-:W4:Y:S01]  /*2b3d0*/  LDL R23, [R1+0x38c] ;  /* 0x00038c0001177983 */ /* 0x000f220000100800 */
[----:B------:R-:W-:-:S02]  /*2b3e0*/  F2FP.F16.E4M3.UNPACK_B R10, R10 ;  /* 0x0000000aff0a723e */ /* 0x000fc400020006ff */
[----:B------:R-:W-:-:S07]  /*2b3f0*/  F2FP.F16.E4M3.UNPACK_B R11, R11 ;  /* 0x0000000bff0b723e */ /* 0x000fce00020006ff */
[----:B--2---:R-:W-:Y:S01]  /*2b400*/  HMMA.16816.F32 R12, R16, R10, R12 ;  /* 0x0000000a100c723c */ /* 0x004fe2000000180c */
[----:B----4-:R-:W-:Y:S04]  /*2b410*/  STL.64 [R1+0x12d8], R22 ;  /* 0x0012d81601007387 */ /* 0x010fe80000100a00 */
[----:B---3--:R0:W-:Y:S04]  /*2b420*/  STL.64 [R1+0x12d0], R20 ;  /* 0x0012d01401007387 */ /* 0x0081e80000100a00 */
[----:B0-----:R-:W2:Y:S04]  /*2b430*/  LDL.LU R20, [R1+0x180] ;  /* 0x0001800001147983 */ /* 0x001ea80000300800 */
[----:B------:R-:W2:Y:S04]  /*2b440*/  LDL.LU R21, [R1+0x184] ;  /* 0x0001840001157983 */ /* 0x000ea80000300800 */
[----:B------:R-:W2:Y:S04]  /*2b450*/  LDL.LU R22, [R1+0x188] ;  /* 0x0001880001167983 */ /* 0x000ea80000300800 */
[----:B------:R-:W2:Y:S04]  /*2b460*/  LDL.LU R23, [R1+0x18c] ;  /* 0x00018c0001177983 */ /* 0x000ea80000300800 */
[----:B------:R-:W3:Y:S04]  /*2b470*/  LDL.LU R4, [R1+0x1d0] ;  /* 0x0001d00001047983 */ /* 0x000ee80000300800 */
[----:B------:R-:W3:Y:S04]  /*2b480*/  LDL.LU R5, [R1+0x1d4] ;  /* 0x0001d40001057983 */ /* 0x000ee80000300800 */
[----:B------:R-:W3:Y:S04]  /*2b490*/  LDL.LU R6, [R1+0x1d8] ;  /* 0x0001d80001067983 */ /* 0x000ee80000300800 */
[----:B------:R-:W3:Y:S04]  /*2b4a0*/  LDL.LU R7, [R1+0x1dc] ;  /* 0x0001dc0001077983 */ /* 0x000ee80000300800 */
[----:B------:R-:W4:Y:S04]  /*2b4b0*/  LDL.LU R24, [R1+0xecc] ;  /* 0x000ecc0001187983 */ /* 0x000f280000300800 */
[----:B------:R-:W4:Y:S04]  /*2b4c0*/  LDL.LU R25, [R1+0xec8] ;  /* 0x000ec80001197983 */ /* 0x000f280000300800 */
[----:B------:R-:W-:Y:S04]  /*2b4d0*/  STL.64 [R1+0x150], R12 ;  /* 0x0001500c01007387 */ /* 0x000fe80000100a00 */
[----:B------:R0:W-:Y:S01]  /*2b4e0*/  STL [R1+0x158], R14 ;  /* 0x0001580e01007387 */ /* 0x0001e20000100800 */
[----:B------:R-:W-:-:S03]  /*2b4f0*/  IMAD.MOV.U32 R0, RZ, RZ, R15 ;  /* 0x000000ffff007224 */ /* 0x000fc600078e000f */
[----:B0-----:R-:W5:Y:S04]  /*2b500*/  LDL.LU.64 R14, [R1+0x12e8] ;  /* 0x0012e800010e7983 */ /* 0x001f680000300a00 */
[----:B------:R-:W2:Y:S04]  /*2b510*/  LDL.LU.64 R12, [R1+0x12e0] ;  /* 0x0012e000010c7983 */ /* 0x000ea80000300a00 */
[----:B------:R-:W-:Y:S04]  /*2b520*/  STL.64 [R1+0x1230], R10 ;  /* 0x0012300a01007387 */ /* 0x000fe80000100a00 */
[----:B------:R0:W-:Y:S04]  /*2b530*/  STL.64 [R1+0x1228], R8 ;  /* 0x0012280801007387 */ /* 0x0001e80000100a00 */
[----:B0-----:R-:W3:Y:S04]  /*2b540*/  LDL.LU R8, [R1+0x1a0] ;  /* 0x0001a00001087983 */ /* 0x001ee80000300800 */
[----:B------:R-:W3:Y:S04]  /*2b550*/  LDL.LU R9, [R1+0x1a4] ;  /* 0x0001a40001097983 */ /* 0x000ee80000300800 */
[----:B------:R-:W3:Y:S04]  /*2b560*/  LDL.LU R10, [R1+0x1a8] ;  /* 0x0001a800010a7983 */ /* 0x000ee80000300800 */
[----:B------:R-:W3:Y:S04]  /*2b570*/  LDL.LU R11, [R1+0x1ac] ;  /* 0x0001ac00010b7983 */ /* 0x000ee80000300800 */
[----:B------:R-:W-:Y:S01]  /*2b580*/  STL [R1+0x1220], R0 ;  /* 0x0012200001007387 */ /* 0x000fe20000100800 */
[----:B-----5:R-:W-:-:S02]  /*2b590*/  F2FP.F16.E4M3.UNPACK_B R14, R14 ;  /* 0x0000000eff0e723e */ /* 0x020fc400020006ff */
[----:B------:R-:W-:Y:S01]  /*2b5a0*/  F2FP.F16.E4M3.UNPACK_B R15, R15 ;  /* 0x0000000fff0f723e */ /* 0x000fe200020006ff */
[C---:B--2---:R-:W-:Y:S06]  /*2b5b0*/  HMMA.16816.F32 R20, R16.reuse, R12, R20 ;  /* 0x0000000c1014723c */ /* 0x044fec0000001814 */
[----:B---3--:R-:W-:-:S15]  /*2b5c0*/  HMMA.16816.F32 R8, R16, R14, R8 ;  /* 0x0000000e1008723c */ /* 0x008fde0000001808 */
[----:B------:R-:W-:-:S02]  /*2b5d0*/  NOP ;  /* 0x0000000000007918 */ /* 0x000fc40000000000 */
[----:B------:R-:W-:Y:S04]  /*2b5e0*/  STL.64 [R1+0x170], R20 ;  /* 0x0001701401007387 */ /* 0x000fe80000100a00 */
[----:B------:R0:W-:Y:S04]  /*2b5f0*/  STL.64 [R1+0x178], R22 ;  /* 0x0001781601007387 */ /* 0x0001e80000100a00 */
[----:B0-----:R-:W2:Y:S04]  /*2b600*/  LDL.LU.64 R22, [R1+0x12d8] ;  /* 0x0012d80001167983 */ /* 0x001ea80000300a00 */
[----:B------:R-:W3:Y:S04]  /*2b610*/  LDL.LU.64 R20, [R1+0x12d0] ;  /* 0x0012d00001147983 */ /* 0x000ee80000300a00 */
[----:B------:R-:W-:Y:S04]  /*2b620*/  STL.64 [R1+0x190], R8 ;  /* 0x0001900801007387 */ /* 0x000fe80000100a00 */
[----:B------:R-:W-:Y:S04]  /*2b630*/  STL.64 [R1+0x198], R10 ;  /* 0x0001980a01007387 */ /* 0x000fe80000100a00 */
[----:B------:R-:W-:Y:S04]  /*2b640*/  STL.64 [R1+0x1208], R14 ;  /* 0x0012080e01007387 */ /* 0x000fe80000100a00 */
[----:B------:R0:W-:Y:S04]  /*2b650*/  STL.64 [R1+0x1200], R12 ;  /* 0x0012000c01007387 */ /* 0x0001e80000100a00 */
[----:B0-----:R-:W5:Y:S04]  /*2b660*/  LDL.LU R12, [R1+0x270] ;  /* 0x00027000010c7983 */ /* 0x001f680000300800 */
[----:B------:R-:W5:Y:S04]  /*2b670*/  LDL.LU R13, [R1+0x274] ;  /* 0x00027400010d7983 */ /* 0x000f680000300800 */
[----:B------:R-:W4:Y:S04]  /*2b680*/  LDL.LU R14, [R1+0x278] ;  /* 0x00027800010e7983 */ /* 0x000f280000300800 */
[----:B------:R-:W4:Y:S01]  /*2b690*/  LDL.LU R15, [R1+0x27c] ;  /* 0x00027c00010f7983 */ /* 0x000f220000300800 */
[----:B------:R-:W-:-:S02]  /*2b6a0*/  IMAD.MOV.U32 R10, RZ, RZ, R29 ;  /* 0x000000ffff0a7224 */ /* 0x000fc400078e001d */
[----:B------:R-:W-:Y:S02]  /*2b6b0*/  IMAD.MOV.U32 R11, RZ, RZ, R28 ;  /* 0x000000ffff0b7224 */ /* 0x000fe400078e001c */
[----:B------:R-:W-:Y:S02]  /*2b6c0*/  IMAD.MOV.U32 R8, RZ, RZ, R27 ;  /* 0x000000ffff087224 */ /* 0x000fe400078e001b */
[----:B------:R-:W-:Y:S01]  /*2b6d0*/  IMAD.MOV.U32 R9, RZ, RZ, R26 ;  /* 0x000000ffff097224 */ /* 0x000fe200078e001a */
[----:B---3--:R-:W-:Y:S02]  /*2b6e0*/  F2FP.F16.E4M3.UNPACK_B R20, R20 ;  /* 0x00000014ff14723e */ /* 0x008fe400020006ff */
[----:B------:R-:W-:Y:S02]  /*2b6f0*/  F2FP.F16.E4M3.UNPACK_B R21, R21 ;  /* 0x00000015ff15723e */ /* 0x000fe400020006ff */
[----:B--2---:R-:W-:Y:S01]  /*2b700*/  F2FP.F16.E4M3.UNPACK_B R22, R22 ;  /* 0x00000016ff16723e */ /* 0x004fe200020006ff */
[----:B----4-:R-:W-:Y:S04]  /*2b710*/  STL.64 [R1+0x1280], R14 ;  /* 0x0012800e01007387 */ /* 0x010fe80000100a00 */
[----:B-----5:R0:W-:Y:S02]  /*2b720*/  STL.64 [R1+0x1278], R12 ;  /* 0x0012780c01007387 */ /* 0x0201e40000100a00 */
[----:B0-----:R-:W-:Y:S01]  /*2b730*/  HMMA.16816.F32 R12, R16, R20, R4 ;  /* 0x00000014100c723c */ /* 0x001fe20000001804 */
[----:B------:R-:W-:Y:S01]  /*2b740*/  F2FP.F16.E4M3.UNPACK_B R23, R23 ;  /* 0x00000017ff17723e */ /* 0x000fe200020006ff */
[----:B------:R-:W-:Y:S04]  /*2b750*/  STL.64 [R1+0x1290], R10 ;  /* 0x0012900a01007387 */ /* 0x000fe80000100a00 */
[----:B------:R0:W-:Y:S04]  /*2b760*/  STL.64 [R1+0x1288], R8 ;  /* 0x0012880801007387 */ /* 0x0001e80000100a00 */
[----:B------:R-:W-:Y:S04]  /*2b770*/  STL [R1+0x12c8], R22 ;  /* 0x0012c81601007387 */ /* 0x000fe80000100800 */
[----:B------:R1:W-:Y:S04]  /*2b780*/  STL [R1+0x12cc], R23 ;  /* 0x0012cc1701007387 */ /* 0x0003e80000100800 */
[----:B0-----:R-:W2:Y:S05]  /*2b790*/  LDL.LU R8, [R1+0x2b0] ;  /* 0x0002b00001087983 */ /* 0x001eaa0000300800 */
[----:B------:R-:W-:Y:S04]  /*2b7a0*/  STL.64 [R1+0x1b0], R12 ;  /* 0x0001b00c01007387 */ /* 0x000fe80000100a00 */
[----:B------:R-:W-:Y:S04]  /*2b7b0*/  STL.64 [R1+0x1b8], R14 ;  /* 0x0001b80e01007387 */ /* 0x000fe80000100a00 */
[----:B------:R-:W2:Y:S04]  /*2b7c0*/  LDL.LU R9, [R1+0x2b4] ;  /* 0x0002b40001097983 */ /* 0x000ea80000300800 */
[----:B------:R-:W3:Y:S04]  /*2b7d0*/  LDL.LU R10, [R1+0x2b8] ;  /* 0x0002b800010a7983 */ /* 0x000ee80000300800 */
[----:B------:R-:W3:Y:S04]  /*2b7e0*/  LDL.LU R11, [R1+0x2bc] ;  /* 0x0002bc00010b7983 */ /* 0x000ee80000300800 */
[----:B-1----:R-:W4:Y:S04]  /*2b7f0*/  LDL.LU R23, [R1+0xedc] ;  /* 0x000edc0001177983 */ /* 0x002f280000300800 */
[----:B------:R-:W4:Y:S04]  /*2b800*/  LDL.LU R6, [R1+0xed8] ;  /* 0x000ed80001067983 */ /* 0x000f280000300800 */
[----:B------:R-:W5:Y:S01]  /*2b810*/  LDL.LU R22, [R1+0xed4] ;  /* 0x000ed40001167983 */ /* 0x000f620000300800 */
[----:B------:R-:W-:-:S03]  /*2b820*/  IMAD R4, R25, 0x100, R24 ;  /* 0x0000010019047824 */ /* 0x000fc600078e0218 */
[----:B------:R-:W5:Y:S04]  /*2b830*/  LDL.LU R5, [R1+0xed0] ;  /* 0x000ed00001057983 */ /* 0x000f680000300800 */
[----:B------:R-:W5:Y:S04]  /*2b840*/  LDL R24, [R1+0x398] ;  /* 0x0003980001187983 */ /* 0x000f680000100800 */
[----:B------:R-:W5:Y:S04]  /*2b850*/  LDL R25, [R1+0x39c] ;  /* 0x00039c0001197983 */ /* 0x000f680000100800 */
[----:B------:R-:W5:Y:S04]  /*2b860*/  LDL.LU R0, [R1+0xee4] ;  /* 0x000ee40001007983 */ /* 0x000f680000300800 */
[----:B------:R-:W5:Y:S04]  /*2b870*/  LDL.LU R7, [R1+0xee0] ;  /* 0x000ee00001077983 */ /* 0x000f680000300800 */
[----:B------:R-:W5:Y:S04]  /*2b880*/  LDL R26, [R1+0x3a8] ;  /* 0x0003a800011a7983 */ /* 0x000f680000100800 */
[----:B------:R-:W5:Y:S04]  /*2b890*/  LDL R27, [R1+0x3ac] ;  /* 0x0003ac00011b7983 */ /* 0x000f680000100800 */
[----:B------:R-:W5:Y:S04]  /*2b8a0*/  LDL R28, [R1+0x3c8] ;  /* 0x0003c800011c7983 */ /* 0x000f680000100800 */
[----:B------:R-:W5:Y:S04]  /*2b8b0*/  LDL R29, [R1+0x3cc] ;  /* 0x0003cc00011d7983 */ /* 0x000f680000100800 */
[----:B------:R-:W5:Y:S04]  /*2b8c0*/  LDL R2, [R1+0x3b8] ;  /* 0x0003b80001027983 */ /* 0x000f680000100800 */
[----:B------:R-:W5:Y:S04]  /*2b8d0*/  LDL R3, [R1+0x3bc] ;  /* 0x0003bc0001037983 */ /* 0x000f680000100800 */
[----:B---3--:R-:W-:Y:S04]  /*2b8e0*/  STL.64 [R1+0x12a0], R10 ;  /* 0x0012a00a01007387 */ /* 0x008fe80000100a00 */
[----:B--2---:R0:W-:Y:S04]  /*2b8f0*/  STL.64 [R1+0x1298], R8 ;  /* 0x0012980801007387 */ /* 0x0041e80000100a00 */
[----:B0-----:R-:W2:Y:S04]  /*2b900*/  LDL.LU R8, [R1+0x2c0] ;  /* 0x0002c00001087983 */ /* 0x001ea80000300800 */
[----:B------:R-:W2:Y:S04]  /*2b910*/  LDL.LU R9, [R1+0x2c4] ;  /* 0x0002c40001097983 */ /* 0x000ea80000300800 */
[----:B------:R-:W3:Y:S04]  /*2b920*/  LDL.LU R10, [R1+0x2c8] ;  /* 0x0002c800010a7983 */ /* 0x000ee80000300800 */
[----:B------:R-:W3:Y:S04]  /*2b930*/  LDL.LU R11, [R1+0x2cc] ;  /* 0x0002cc00010b7983 */ /* 0x000ee80000300800 */
[----:B---3--:R-:W-:Y:S04]  /*2b940*/  STL.64 [R1+0x12b0], R10 ;  /* 0x0012b00a01007387 */ /* 0x008fe80000100a00 */
[----:B--2---:R0:W-:Y:S04]  /*2b950*/  STL.64 [R1+0x12a8], R8 ;  /* 0x0012a80801007387 */ /* 0x0041e80000100a00 */
[----:B0-----:R-:W2:Y:S04]  /*2b960*/  LDL.LU R8, [R1+0x220] ;  /* 0x0002200001087983 */ /* 0x001ea80000300800 */
[----:B------:R-:W2:Y:S04]  /*2b970*/  LDL.LU R9, [R1+0x224] ;  /* 0x0002240001097983 */ /* 0x000ea80000300800 */
[----:B------:R-:W3:Y:S04]  /*2b980*/  LDL.LU R10, [R1+0x228] ;  /* 0x00022800010a7983 */ /* 0x000ee80000300800 */
[----:B------:R-:W3:Y:S01]  /*2b990*/  LDL.LU R11, [R1+0x22c] ;  /* 0x00022c00010b7983 */ /* 0x000ee20000300800 */
[----:B----4-:R-:W-:-:S02]  /*2b9a0*/  IMAD R6, R6, 0x100, R23 ;  /* 0x0000010006067824 */ /* 0x010fc400078e0217 */
[----:B-----5:R-:W-:Y:S01]  /*2b9b0*/  IMAD R5, R5, 0x100, R22 ;  /* 0x0000010005057824 */ /* 0x020fe200078e0216 */
[----:B---3--:R-:W-:Y:S04]  /*2b9c0*/  STL.64 [R1+0x12c0], R10 ;  /* 0x0012c00a01007387 */ /* 0x008fe80000100a00 */
[----:B--2---:R0:W-:Y:S04]  /*2b9d0*/  STL.64 [R1+0x12b8], R8 ;  /* 0x0012b80801007387 */ /* 0x0041e80000100a00 */
        /* <DEDUP_REMOVED lines=8> */
[----:B------:R-:W2:Y:S04]  /*2ba60*/  LDL.LU R23, [R1+0x12cc] ;  /* 0x0012cc0001177983 */ /* 0x000ea80000300800 */
[----:B------:R-:W2:Y:S02]  /*2ba70*/  LDL.LU R22, [R1+0x12c8] ;  /* 0x0012c80001167983 */ /* 0x000ea40000300800 */
[----:B--2---:R-:W-:-:S15]  /*2ba80*/  HMMA.16816.F32 R8, R16, R22, R8 ;  /* 0x000000161008723c */ /* 0x004fde0000001808 */
[----:B------:R-:W-:-:S08]  /*2ba90*/  NOP ;  /* 0x0000000000007918 */ /* 0x000fd00000000000 */
[----:B------:R-:W-:Y:S04]  /*2baa0*/  STL.64 [R1+0x1d0], R8 ;  /* 0x0001d00801007387 */ /* 0x000fe80000100a00 */
[----:B------:R0:W-:Y:S04]  /*2bab0*/  STL.64 [R1+0x1d8], R10 ;  /* 0x0001d80a01007387 */ /* 0x0001e80000100a00 */
[----:B0-----:R-:W2:Y:S04]  /*2bac0*/  LDL.LU.64 R10, [R1+0x12c0] ;  /* 0x0012c000010a7983 */ /* 0x001ea80000300a00 */
[----:B------:R-:W2:Y:S01]  /*2bad0*/  LDL.LU.64 R8, [R1+0x12b8] ;  /* 0x0012b80001087983 */ /* 0x000ea20000300a00 */
[----:B------:R-:W-:-:S02]  /*2bae0*/  F2FP.F16.E4M3.UNPACK_B R24, R24 ;  /* 0x00000018ff18723e */ /* 0x000fc400020006ff */
[----:B------:R-:W-:Y:S01]  /*2baf0*/  F2FP.F16.E4M3.UNPACK_B R25, R25 ;  /* 0x00000019ff19723e */ /* 0x000fe200020006ff */
[----:B------:R-:W-:Y:S04]  /*2bb00*/  STL.64 [R1+0x11e8], R22 ;  /* 0x0011e81601007387 */ /* 0x000fe80000100a00 */
[----:B------:R0:W-:Y:S04]  /*2bb10*/  STL.64 [R1+0x11e0], R20 ;  /* 0x0011e01401007387 */ /* 0x0001e80000100a00 */
[----:B0-----:R-:W4:Y:S04]  /*2bb20*/  LDL.LU R20, [R1+0x280] ;  /* 0x0002800001147983 */ /* 0x001f280000300800 */
[----:B------:R-:W4:Y:S04]  /*2bb30*/  LDL.LU R21, [R1+0x284] ;  /* 0x0002840001157983 */ /* 0x000f280000300800 */
[----:B------:R-:W4:Y:S04]  /*2bb40*/  LDL.LU R22, [R1+0x288] ;  /* 0x0002880001167983 */ /* 0x000f280000300800 */
[----:B------:R-:W4:Y:S01]  /*2bb50*/  LDL.LU R23, [R1+0x28c] ;  /* 0x00028c0001177983 */ /* 0x000f220000300800 */
[----:B--2---:R-:W-:-:S15]  /*2bb60*/  HMMA.16816.F32 R8, R16, R24, R8 ;  /* 0x000000181008723c */ /* 0x004fde0000001808 */
[----:B------:R-:W-:-:S08]  /*2bb70*/  NOP ;  /* 0x0000000000007918 */ /* 0x000fd00000000000 */
[----:B------:R-:W-:Y:S04]  /*2bb80*/  STL.64 [R1+0x210], R8 ;  /* 0x0002100801007387 */ /* 0x000fe80000100a00 */
[----:B------:R0:W-:Y:S04]  /*2bb90*/  STL.64 [R1+0x218], R10 ;  /* 0x0002180a01007387 */ /* 0x0001e80000100a00 */
[----:B0-----:R-:W2:Y:S04]  /*2bba0*/  LDL.LU.64 R10, [R1+0x12b0] ;  /* 0x0012b000010a7983 */ /* 0x001ea80000300a00 */
[----:B------:R-:W2:Y:S01]  /*2bbb0*/  LDL.LU.64 R8, [R1+0x12a8] ;  /* 0x0012a80001087983 */ /* 0x000ea20000300a00 */
[----:B------:R-:W-:-:S02]  /*2bbc0*/  F2FP.F16.E4M3.UNPACK_B R26, R26 ;  /* 0x0000001aff1a723e */ /* 0x000fc400020006ff */
[----:B------:R-:W-:-:S07]  /*2bbd0*/  F2FP.F16.E4M3.UNPACK_B R27, R27 ;  /* 0x0000001bff1b723e */ /* 0x000fce00020006ff */
[----:B--2---:R-:W-:-:S15]  /*2bbe0*/  HMMA.16816.F32 R8, R16, R26, R8 ;  /* 0x0000001a1008723c */ /* 0x004fde0000001808 */
[----:B------:R-:W-:-:S08]  /*2bbf0*/  NOP ;  /* 0x0000000000007918 */ /* 0x000fd00000000000 */
[----:B------:R-:W-:Y:S04]  /*2bc00*/  STL.64 [R1+0x230], R8 ;  /* 0x0002300801007387 */ /* 0x000fe80000100a00 */
[----:B------:R0:W-:Y:S04]  /*2bc10*/  STL.64 [R1+0x238], R10 ;  /* 0x0002380a01007387 */ /* 0x0001e80000100a00 */
[----:B0-----:R-:W2:Y:S04]  /*2bc20*/  LDL.LU.64 R10, [R1+0x12a0] ;  /* 0x0012a000010a7983 */ /* 0x001ea80000300a00 */
[----:B------:R-:W2:Y:S01]  /*2bc30*/  LDL.LU.64 R8, [R1+0x1298] ;  /* 0x0012980001087983 */ /* 0x000ea20000300a00 */
[----:B------:R-:W-:-:S02]  /*2bc40*/  F2FP.F16.E4M3.UNPACK_B R28, R28 ;  /* 0x0000001cff1c723e */ /* 0x000fc400020006ff */
[----:B------:R-:W-:Y:S02]  /*2bc50*/  F2FP.F16.E4M3.UNPACK_B R29, R29 ;  /* 0x0000001dff1d723e */ /* 0x000fe400020006ff */
[----:B------:R-:W-:Y:S02]  /*2bc60*/  F2FP.F16.E4M3.UNPACK_B R2, R2 ;  /* 0x00000002ff02723e */ /* 0x000fe400020006ff */
[----:B------:R-:W-:Y:S01]  /*2bc70*/  F2FP.F16.E4M3.UNPACK_B R3, R3 ;  /* 0x00000003ff03723e */ /* 0x000fe200020006ff */
[----:B------:R0:W-:Y:S04]  /*2bc80*/  STL.64 [R1+0x11c8], R26 ;  /* 0x0011c81a01007387 */ /* 0x0001e80000100a00 */
[----:B------:R-:W-:Y:S01]  /*2bc90*/  STL [R1+0x20], R2 ;  /* 0x0000200201007387 */ /* 0x000fe20000100800 */
[----:B------:R-:W-:-:S02]  /*2bca0*/  IMAD R7, R7, 0x100, R0 ;  /* 0x0000010007077824 */ /* 0x000fc400078e0200 */
[----:B------:R-:W-:Y:S01]  /*2bcb0*/  IMAD.MOV.U32 R0, RZ, RZ, R3 ;  /* 0x000000ffff007224 */ /* 0x000fe200078e0003 */
[----:B0-----:R-:W5:Y:S04]  /*2bcc0*/  LDL.LU R26, [R1+0x28] ;  /* 0x00002800011a7983 */ /* 0x001f680000300800 */
[----:B------:R-:W5:Y:S04]  /*2bcd0*/  LDL.LU R27, [R1+0x2c] ;  /* 0x00002c00011b7983 */ /* 0x000f680000300800 */
[----:B------:R-:W-:Y:S01]  /*2bce0*/  STL.64 [R1+0x11c0], R24 ;  /* 0x0011c01801007387 */ /* 0x000fe20000100a00 */
[C---:B--2---:R-:W-:Y:S06]  /*2bcf0*/  HMMA.16816.F32 R8, R16.reuse, R28, R8 ;  /* 0x0000001c1008723c */ /* 0x044fec0000001808 */
[----:B---3--:R-:W-:-:S15]  /*2bd00*/  HMMA.16816.F32 R16, R16, R2, R12 ;  /* 0x000000021010723c */ /* 0x008fde000000180c */
[----:B------:R-:W-:-:S02]  /*2bd10*/  NOP ;  /* 0x0000000000007918 */ /* 0x000fc40000000000 */
[----:B------:R-:W-:Y:S04]  /*2bd20*/  STL.64 [R1+0x220], R8 ;  /* 0x0002200801007387 */ /* 0x000fe80000100a00 */
[----:B------:R0:W-:Y:S04]  /*2bd30*/  STL.64 [R1+0x228], R10 ;  /* 0x0002280a01007387 */ /* 0x0001e80000100a00 */
[----:B0-----:R-:W2:Y:S04]  /*2bd40*/  LDL.LU.64 R10, [R1+0x1290] ;  /* 0x00129000010a7983 */ /* 0x001ea80000300a00 */
[----:B------:R-:W4:Y:S04]  /*2bd50*/  LDL.LU.64 R8, [R1+0x1288] ;  /* 0x0012880001087983 */ /* 0x000f280000300a00 */
[----:B------:R-:W2:Y:S04]  /*2bd60*/  LDL.LU.64 R14, [R1+0x1280] ;  /* 0x00128000010e7983 */ /* 0x000ea80000300a00 */
[----:B------:R-:W2:Y:S04]  /*2bd70*/  LDL.LU.64 R12, [R1+0x1278] ;  /* 0x00127800010c7983 */ /* 0x000ea80000300a00 */
[----:B------:R-:W3:Y:S04]  /*2bd80*/  LDL.LU.64 R2, [R1+0x1270] ;  /* 0x0012700001027983 */ /* 0x000ee80000300a00 */
[----:B------:R0:W-:Y:S04]  /*2bd90*/  STL.64 [R1+0x200], R16 ;  /* 0x0002001001007387 */ /* 0x0001e80000100a00 */
[----:B------:R1:W-:Y:S04]  /*2bda0*/  STL.64 [R1+0x208], R18 ;  /* 0x0002081201007387 */ /* 0x0003e80000100a00 */
[----:B0-----:R-:W5:Y:S04]  /*2bdb0*/  LDL.LU R16, [R1+0x290] ;  /* 0x0002900001107983 */ /* 0x001f680000300800 */
[----:B------:R-:W5:Y:S04]  /*2bdc0*/  LDL.LU R17, [R1+0x294] ;  /* 0x0002940001117983 */ /* 0x000f680000300800 */
[----:B-1----:R-:W5:Y:S04]  /*2bdd0*/  LDL.LU R18, [R1+0x298] ;  /* 0x0002980001127983 */ /* 0x002f680000300800 */
[----:B------:R-:W5:Y:S01]  /*2bde0*/  LDL.LU R19, [R1+0x29c] ;  /* 0x00029c0001137983 */ /* 0x000f620000300800 */
[----:B------:R-:W-:-:S02]  /*2bdf0*/  F2FP.F16.E4M3.UNPACK_B R4, R4 ;  /* 0x00000004ff04723e */ /* 0x000fc400020006ff */
[----:B------:R-:W-:Y:S02]  /*2be00*/  F2FP.F16.E4M3.UNPACK_B R6, R6 ;  /* 0x00000006ff06723e */ /* 0x000fe400020006ff */
[----:B------:R-:W-:Y:S02]  /*2be10*/  F2FP.F16.E4M3.UNPACK_B R5, R5 ;  /* 0x00000005ff05723e */ /* 0x000fe400020006ff */
[----:B------:R-:W-:-:S07]  /*2be20*/  F2FP.F16.E4M3.UNPACK_B R7, R7 ;  /* 0x00000007ff07723e */ /* 0x000fce00020006ff */
[C---:B-----5:R-:W-:Y:S06]  /*2be30*/  HMMA.16816.F32 R24, R4.reuse, R26, R16 ;  /* 0x0000001a0418723c */ /* 0x060fec0000001810 */
[C---:B----4-:R-:W-:Y:S06]  /*2be40*/  HMMA.16816.F32 R16, R4.reuse, R8, R20 ;  /* 0x000000080410723c */ /* 0x050fec0000001814 */
[----:B--2---:R-:W-:Y:S11]  /*2be50*/  HMMA.16816.F32 R8, R4, R10, R12 ;  /* 0x0000000a0408723c */ /* 0x004ff6000000180c */
[----:B------:R-:W-:Y:S04]  /*2be60*/  STL.64 [R1+0x1f0], R24 ;  /* 0x0001f01801007387 */ /* 0x000fe80000100a00 */
[----:B------:R-:W-:Y:S08]  /*2be70*/  STL.64 [R1+0x1f8], R26 ;  /* 0x0001f81a01007387 */ /* 0x000ff00000100a00 */
[----:B------:R-:W-:Y:S04]  /*2be80*/  STL.64 [R1+0x1c0], R8 ;  /* 0x0001c00801007387 */ /* 0x000fe80000100a00 */
[----:B------:R-:W-:Y:S04]  /*2be90*/  STL.64 [R1+0x1e0], R16 ;  /* 0x0001e01001007387 */ /* 0x000fe80000100a00 */
[----:B------:R0:W-:Y:S04]  /*2bea0*/  STL.64 [R1+0x1e8], R18 ;  /* 0x0001e81201007387 */ /* 0x0001e80000100a00 */
[----:B------:R-:W-:Y:S01]  /*2beb0*/  STL [R1+0x1c8], R10 ;  /* 0x0001c80a01007387 */ /* 0x000fe20000100800 */
[----:B0-----:R-:W-:-:S05]  /*2bec0*/  IMAD.MOV.U32 R18, RZ, RZ, R11 ;  /* 0x000000ffff127224 */ /* 0x001fca00078e000b */
[----:B------:R0:W-:Y:S04]  /*2bed0*/  STL [R1+0x10e8], R18 ;  /* 0x0010e81201007387 */ /* 0x0001e80000100800 */
[----:B------:R-:W2:Y:S04]  /*2bee0*/  LDL.LU R16, [R1+0x40] ;  /* 0x0000400001107983 */ /* 0x000ea80000300800 */
[----:B------:R-:W2:Y:S04]  /*2bef0*/  LDL.LU R17, [R1+0x44] ;  /* 0x0000440001117983 */ /* 0x000ea80000300800 */
[----:B0-----:R-:W4:Y:S04]  /*2bf00*/  LDL.LU R18, [R1+0x48] ;  /* 0x0000480001127983 */ /* 0x001f280000300800 */
[----:B------:R-:W4:Y:S04]  /*2bf10*/  LDL.LU R19, [R1+0x4c] ;  /* 0x00004c0001137983 */ /* 0x000f280000300800 */
[----:B------:R-:W5:Y:S04]  /*2bf20*/  LDL.LU R24, [R1+0xa0] ;  /* 0x0000a00001187983 */ /* 0x000f680000300800 */
[----:B------:R-:W5:Y:S04]  /*2bf30*/  LDL.LU R25, [R1+0xa4] ;  /* 0x0000a40001197983 */ /* 0x000f680000300800 */
[----:B------:R-:W3:Y:S04]  /*2bf40*/  LDL.LU R26, [R1+0xa8] ;  /* 0x0000a800011a7983 */ /* 0x000ee80000300800 */
[----:B------:R-:W3:Y:S04]  /*2bf50*/  LDL.LU R27, [R1+0xac] ;  /* 0x0000ac00011b7983 */ /* 0x000ee80000300800 */
[----:B------:R-:W2:Y:S04]  /*2bf60*/  LDL.LU R20, [R1+0xe0] ;  /* 0x0000e00001147983 */ /* 0x000ea80000300800 */
[----:B------:R-:W2:Y:S04]  /*2bf70*/  LDL.LU R21, [R1+0xe4] ;  /* 0x0000e40001157983 */ /* 0x000ea80000300800 */
[----:B------:R-:W4:Y:S04]  /*2bf80*/  LDL.LU R22, [R1+0xe8] ;  /* 0x0000e80001167983 */ /* 0x000f280000300800 */
        /* <DEDUP_REMOVED lines=9> */
[----:B----4-:R0:W-:Y:S04]  /*2c020*/  STL.64 [R1+0x1240], R10 ;  /* 0x0012400a01007387 */ /* 0x0101e80000100a00 */
[----:B0-----:R-:W4:Y:S04]  /*2c030*/  LDL.LU R10, [R1] ;  /* 0x00000000010a7983 */ /* 0x001f280000300800 */
[----:B------:R-:W4:Y:S04]  /*2c040*/  LDL.LU R11, [R1+0x4] ;  /* 0x00000400010b7983 */ /* 0x000f280000300800 */
[----:B--2---:R-:W-:Y:S04]  /*2c050*/  STL.64 [R1+0x1238], R8 ;  /* 0x0012380801007387 */ /* 0x004fe80000100a00 */
[----:B----4-:R-:W-:Y:S04]  /*2c060*/  STL.64 [R1+0x1258], R10 ;  /* 0x0012580a01007387 */ /* 0x010fe80000100a00 */
[----:B---3--:R-:W-:Y:S04]  /*2c070*/  STL.64 [R1+0x1218], R14 ;  /* 0x0012180e01007387 */ /* 0x008fe80000100a00 */
[----:B-----5:R0:W-:Y:S04]  /*2c080*/  STL.64 [R1+0x1210], R12 ;  /* 0x0012100c01007387 */ /* 0x0201e80000100a00 */
[----:B0-----:R-:W2:Y:S04]  /*2c090*/  LDL.LU R12, [R1+0x140] ;  /* 0x00014000010c7983 */ /* 0x001ea80000300800 */
[----:B------:R-:W2:Y:S04]  /*2c0a0*/  LDL.LU R13, [R1+0x144] ;  /* 0x00014400010d7983 */ /* 0x000ea80000300800 */
[----:B------:R-:W3:Y:S04]  /*2c0b0*/  LDL.LU R14, [R1+0x148] ;  /* 0x00014800010e7983 */ /* 0x000ee80000300800 */
[----:B------:R-:W3:Y:S04]  /*2c0c0*/  LDL.LU R15, [R1+0x14c] ;  /* 0x00014c00010f7983 */ /* 0x000ee80000300800 */
[----:B------:R-:W4:Y:S04]  /*2c0d0*/  LDL.LU R8, [R1+0x8] ;  /* 0x0000080001087983 */ /* 0x000f280000300800 */
[----:B------:R-:W4:Y:S04]  /*2c0e0*/  LDL.LU R9, [R1+0xc] ;  /* 0x00000c0001097983 */ /* 0x000f280000300800 */
        /* <DEDUP_REMOVED lines=8> */
[----:B0-----:R-:W4:Y:S04]  /*2c170*/  LDL.LU R12, [R1+0x260] ;  /* 0x00026000010c7983 */ /* 0x001f280000300800 */
[----:B------:R-:W4:Y:S04]  /*2c180*/  LDL.LU R13, [R1+0x264] ;  /* 0x00026400010d7983 */ /* 0x000f280000300800 */
[----:B------:R-:W4:Y:S04]  /*2c190*/  LDL.LU R14, [R1+0x268] ;  /* 0x00026800010e7983 */ /* 0x000f280000300800 */
[----:B------:R-:W4:Y:S04]  /*2c1a0*/  LDL.LU R15, [R1+0x26c] ;  /* 0x00026c00010f7983 */ /* 0x000f280000300800 */
[----:B------:R-:W-:Y:S04]  /*2c1b0*/  STL.64 [R1+0x11f8], R22 ;  /* 0x0011f81601007387 */ /* 0x000fe80000100a00 */
[----:B------:R0:W-:Y:S04]  /*2c1c0*/  STL.64 [R1+0x11f0], R20 ;  /* 0x0011f01401007387 */ /* 0x0001e80000100a00 */
[----:B0-----:R-:W2:Y:S04]  /*2c1d0*/  LDL.LU R20, [R1+0x100] ;  /* 0x0001000001147983 */ /* 0x001ea80000300800 */
[----:B------:R-:W2:Y:S04]  /*2c1e0*/  LDL.LU R21, [R1+0x104] ;  /* 0x0001040001157983 */ /* 0x000ea80000300800 */
        /* <DEDUP_REMOVED lines=8> */
[----:B------:R-:W-:Y:S04]  /*2c270*/  STL.64 [R1+0x11a8], R18 ;  /* 0x0011a81201007387 */ /* 0x000fe80000100a00 */
[----:B------:R0:W-:Y:S04]  /*2c280*/  STL.64 [R1+0x11a0], R16 ;  /* 0x0011a01001007387 */ /* 0x0001e80000100a00 */
[----:B0-----:R-:W5:Y:S04]  /*2c290*/  LDL.LU R16, [R1+0x50] ;  /* 0x0000500001107983 */ /* 0x001f680000300800 */
[----:B------:R-:W5:Y:S04]  /*2c2a0*/  LDL.LU R17, [R1+0x54] ;  /* 0x0000540001117983 */ /* 0x000f680000300800 */
[----:B------:R-:W2:Y:S04]  /*2c2b0*/  LDL.LU R18, [R1+0x58] ;  /* 0x0000580001127983 */ /* 0x000ea80000300800 */
[----:B------:R-:W2:Y:S01]  /*2c2c0*/  LDL.LU R19, [R1+0x5c] ;  /* 0x00005c0001137983 */ /* 0x000ea20000300800 */
[C---:B----4-:R-:W-:Y:S03]  /*2c2d0*/  HMMA.16816.F32 R8, R4.reuse, R8, R12 ;  /* 0x000000080408723c */ /* 0x050fe6000000180c */
[----:B--2---:R-:W-:Y:S04]  /*2c2e0*/  STL.64 [R1+0x11b8], R18 ;  /* 0x0011b81201007387 */ /* 0x004fe80000100a00 */
[----:B-----5:R0:W-:Y:S04]  /*2c2f0*/  STL.64 [R1+0x11b0], R16 ;  /* 0x0011b01001007387 */ /* 0x0201e80000100a00 */
[----:B0-----:R-:W2:Y:S04]  /*2c300*/  LDL.LU R16, [R1+0x80] ;  /* 0x0000800001107983 */ /* 0x001ea80000300800 */
[----:B------:R-:W2:Y:S04]  /*2c310*/  LDL.LU R17, [R1+0x84] ;  /* 0x0000840001117983 */ /* 0x000ea80000300800 */
[----:B------:R-:W2:Y:S04]  /*2c320*/  LDL.LU R18, [R1+0x88] ;  /* 0x0000880001127983 */ /* 0x000ea80000300800 */
[----:B------:R-:W2:Y:S04]  /*2c330*/  LDL.LU R19, [R1+0x8c] ;  /* 0x00008c0001137983 */ /* 0x000ea80000300800 */
[----:B------:R-:W4:Y:S04]  /*2c340*/  LDL.LU.64 R14, [R1+0x1268] ;  /* 0x00126800010e7983 */ /* 0x000f280000300a00 */
[----:B------:R-:W4:Y:S04]  /*2c350*/  LDL.LU.64 R12, [R1+0x1260] ;  /* 0x00126000010c7983 */ /* 0x000f280000300a00 */
[----:B------:R-:W-:Y:S04]  /*2c360*/  STL.64 [R1+0x1a0], R8 ;  /* 0x0001a00801007387 */ /* 0x000fe80000100a00 */
[----:B------:R0:W-:Y:S04]  /*2c370*/  STL.64 [R1+0x1a8], R10 ;  /* 0x0001a80a01007387 */ /* 0x0001e80000100a00 */
[----:B0-----:R-:W4:Y:S02]  /*2c380*/  LDL.LU.64 R10, [R1+0x1258] ;  /* 0x00125800010a7983 */ /* 0x001f240000300a00 */
[----:B----4-:R-:W-:Y:S02]  /*2c390*/  HMMA.16816.F32 R8, R4, R10, R12 ;  /* 0x0000000a0408723c */ /* 0x010fe4000000180c */
[----:B------:R-:W4:Y:S04]  /*2c3a0*/  LDL.LU.64 R14, [R1+0x1250] ;  /* 0x00125000010e7983 */ /* 0x000f280000300a00 */
[----:B------:R-:W4:-:S15]  /*2c3b0*/  LDL.LU.64 R12, [R1+0x1248] ;  /* 0x00124800010c7983 */ /* 0x000f1e0000300a00 */
[----:B------:R-:W-:-:S02]  /*2c3c0*/  NOP ;  /* 0x0000000000007918 */ /* 0x000fc40000000000 */
[----:B------:R-:W-:Y:S04]  /*2c3d0*/  STL.64 [R1+0x180], R8 ;  /* 0x0001800801007387 */ /* 0x000fe80000100a00 */
[----:B------:R0:W-:Y:S04]  /*2c3e0*/  STL.64 [R1+0x188], R10 ;  /* 0x0001880a01007387 */ /* 0x0001e80000100a00 */
[----:B0-----:R-:W5:Y:S04]  /*2c3f0*/  LDL.LU.64 R10, [R1+0x1240] ;  /* 0x00124000010a7983 */ /* 0x001f680000300a00 */
[----:B------:R-:W5:Y:S02]  /*2c400*/  LDL.LU.64 R8, [R1+0x1238] ;  /* 0x0012380001087983 */ /* 0x000f640000300a00 */
[----:B-----5:R-:W-:-:S15]  /*2c410*/  HMMA.16816.F32 R8, R4, R2, R8 ;  /* 0x000000020408723c */ /* 0x020fde0000001808 */
[----:B------:R-:W-:-:S08]  /*2c420*/  NOP ;  /* 0x0000000000007918 */ /* 0x000fd00000000000 */
[----:B------:R-:W-:Y:S04]  /*2c430*/  STL.64 [R1+0x160], R8 ;  /* 0x0001600801007387 */ /* 0x000fe80000100a00 */
[----:B------:R0:W-:Y:S04]  /*2c440*/  STL.64 [R1+0x168], R10 ;  /* 0x0001680a01007387 */ /* 0x0001e80000100a00 */
[----:B0-----:R-:W5:Y:S04]  /*2c450*/  LDL.LU.64 R10, [R1+0x1230] ;  /* 0x00123000010a7983 */ /* 0x001f680000300a00 */
[----:B------:R-:W4:Y:S04]  /*2c460*/  LDL.LU.64 R8, [R1+0x1228] ;  /* 0x0012280001087983 */ /* 0x000f280000300a00 */
[----:B------:R-:W2:Y:S01]  /*2c470*/  LDL.LU R2, [R1+0x20] ;  /* 0x0000200001027983 */ /* 0x000ea20000300800 */
[----:B------:R-:W-:-:S03]  /*2c480*/  IMAD.MOV.U32 R3, RZ, RZ, R0 ;  /* 0x000000ffff037224 */ /* 0x000fc600078e0000 */
[----:B------:R-:W2:Y:S01]  /*2c490*/  LDL.LU R0, [R1+0x1220] ;  /* 0x0012200001007983 */ /* 0x000ea20000300800 */
[----:B----4-:R-:W-:-:S15]  /*2c4a0*/  HMMA.16816.F32 R12, R4, R8, R12 ;  /* 0x00000008040c723c */ /* 0x010fde000000180c */
[----:B------:R-:W-:-:S08]  /*2c4b0*/  NOP ;  /* 0x0000000000007918 */ /* 0x000fd00000000000 */
[----:B------:R-:W-:Y:S04]  /*2c4c0*/  STL.64 [R1+0x140], R12 ;  /* 0x0001400c01007387 */ /* 0x000fe80000100a00 */
[----:B------:R0:W-:Y:S04]  /*2c4d0*/  STL.64 [R1+0x148], R14 ;  /* 0x0001480e01007387 */ /* 0x0001e80000100a00 */
[----:B0-----:R-:W5:Y:S04]  /*2c4e0*/  LDL.LU.64 R14, [R1+0x1218] ;  /* 0x00121800010e7983 */ /* 0x001f680000300a00 */
[----:B------:R-:W5:Y:S02]  /*2c4f0*/  LDL.LU.64 R12, [R1+0x1210] ;  /* 0x00121000010c7983 */ /* 0x000f640000300a00 */
[----:B-----5:R-:W-:Y:S02]  /*2c500*/  HMMA.16816.F32 R8, R4, R10, R12 ;  /* 0x0000000a0408723c */ /* 0x020fe4000000180c */
[----:B------:R-:W4:Y:S04]  /*2c510*/  LDL.LU.64 R14, [R1+0x1208] ;  /* 0x00120800010e7983 */ /* 0x000f280000300a00 */
[----:B------:R-:W5:-:S15]  /*2c520*/  LDL.LU.64 R12, [R1+0x1200] ;  /* 0x00120000010c7983 */ /* 0x000f5e0000300a00 */
[----:B------:R-:W-:-:S02]  /*2c530*/  NOP ;  /* 0x0000000000007918 */ /* 0x000fc40000000000 */
[----:B------:R0:W-:Y:S04]  /*2c540*/  STL.64 [R1+0x120], R8 ;  /* 0x0001200801007387 */ /* 0x0001e80000100a00 */
[----:B------:R1:W-:Y:S04]  /*2c550*/  STL.64 [R1+0x128], R10 ;  /* 0x0001280a01007387 */ /* 0x0003e80000100a00 */
[----:B0-----:R-:W2:Y:S04]  /*2c560*/  LDL.LU R8, [R1+0x30] ;  /* 0x0000300001087983 */ /* 0x001ea80000300800 */
[----:B------:R-:W2:Y:S04]  /*2c570*/  LDL.LU R9, [R1+0x34] ;  /* 0x0000340001097983 */ /* 0x000ea80000300800 */
[----:B-1----:R-:W2:Y:S04]  /*2c580*/  LDL.LU R10, [R1+0x38] ;  /* 0x00003800010a7983 */ /* 0x002ea80000300800 */
[----:B------:R-:W2:Y:S01]  /*2c590*/  LDL.LU R11, [R1+0x3c] ;  /* 0x00003c00010b7983 */ /* 0x000ea20000300800 */
[----:B-----5:R-:W-:-:S15]  /*2c5a0*/  HMMA.16816.F32 R20, R4, R12, R20 ;  /* 0x0000000c0414723c */ /* 0x020fde0000001814 */
[----:B------:R-:W-:-:S08]  /*2c5b0*/  NOP ;  /* 0x0000000000007918 */ /* 0x000fd00000000000 */
[----:B------:R-:W-:Y:S04]  /*2c5c0*/  STL.64 [R1+0x100], R20 ;  /* 0x0001001401007387 */ /* 0x000fe80000100a00 */
[----:B------:R0:W-:Y:S04]  /*2c5d0*/  STL.64 [R1+0x108], R22 ;  /* 0x0001081601007387 */ /* 0x0001e80000100a00 */
[----:B0-----:R-:W4:Y:S04]  /*2c5e0*/  LDL.LU.64 R22, [R1+0x11f8] ;  /* 0x0011f80001167983 */ /* 0x001f280000300a00 */
[----:B------:R-:W4:Y:S04]  /*2c5f0*/  LDL.LU.64 R20, [R1+0x11f0] ;  /* 0x0011f00001147983 */ /* 0x000f280000300a00 */
[----:B------:R-:W5:Y:S04]  /*2c600*/  LDL.LU R12, [R1+0xee8] ;  /* 0x000ee800010c7983 */ /* 0x000f680000300800 */
[----:B------:R-:W5:Y:S01]  /*2c610*/  LDL.LU R13, [R1+0xef8] ;  /* 0x000ef800010d7983 */ /* 0x000f620000300800 */
[----:B----4-:R-:W-:-:S15]  /*2c620*/  HMMA.16816.F32 R20, R4, R14, R20 ;  /* 0x0000000e0414723c */ /* 0x010fde0000001814 */
[----:B------:R-:W-:-:S08]  /*2c630*/  NOP ;  /* 0x0000000000007918 */ /* 0x000fd00000000000 */
[----:B------:R-:W-:Y:S04]  /*2c640*/  STL.64 [R1+0xe0], R20 ;  /* 0x0000e01401007387 */ /* 0x000fe80000100a00 */
[----:B------:R0:W-:Y:S04]  /*2c650*/  STL.64 [R1+0xe8], R22 ;  /* 0x0000e81601007387 */ /* 0x0001e80000100a00 */
[----:B0-----:R-:W4:Y:S04]  /*2c660*/  LDL.LU.64 R22, [R1+0x11e8] ;  /* 0x0011e80001167983 */ /* 0x001f280000300a00 */
[----:B------:R-:W3:Y:S04]  /*2c670*/  LDL.LU.64 R20, [R1+0x11e0] ;  /* 0x0011e00001147983 */ /* 0x000ee80000300a00 */
[----:B------:R-:W5:Y:S04]  /*2c680*/  LDL.LU R14, [R1+0xef0] ;  /* 0x000ef000010e7983 */ /* 0x000f680000300800 */
[----:B------:R-:W5:Y:S01]  /*2c690*/  LDL.LU R15, [R1+0xef4] ;  /* 0x000ef400010f7983 */ /* 0x000f620000300800 */
[----:B---3--:R-:W-:-:S15]  /*2c6a0*/  HMMA.16816.F32 R24, R4, R20, R24 ;  /* 0x000000140418723c */ /* 0x008fde0000001818 */
[----:B------:R-:W-:-:S08]  /*2c6b0*/  NOP ;  /* 0x0000000000007918 */ /* 0x000fd00000000000 */
[----:B------:R-:W-:Y:S04]  /*2c6c0*/  STL.64 [R1+0xc0], R24 ;  /* 0x0000c01801007387 */ /* 0x000fe80000100a00 */
[----:B------:R0:W-:Y:S04]  /*2c6d0*/  STL.64 [R1+0xc8], R26 ;  /* 0x0000c81a01007387 */ /* 0x0001e80000100a00 */
[----:B0-----:R-:W4:Y:S04]  /*2c6e0*/  LDL.LU.64 R26, [R1+0x11d8] ;  /* 0x0011d800011a7983 */ /* 0x001f280000300a00 */
[----:B------:R-:W4:Y:S04]  /*2c6f0*/  LDL.LU.64 R24, [R1+0x11d0] ;  /* 0x0011d00001187983 */ /* 0x000f280000300a00 */
[----:B------:R-:W3:Y:S04]  /*2c700*/  LDL.LU R20, [R1+0x2d8] ;  /* 0x0002d80001147983 */ /* 0x000ee80000300800 */
[----:B------:R-:W3:Y:S01]  /*2c710*/  LDL.LU R21, [R1+0x2dc] ;  /* 0x0002dc0001157983 */ /* 0x000ee20000300800 */
[----:B----4-:R-:W-:-:S15]  /*2c720*/  HMMA.16816.F32 R24, R4, R22, R24 ;  /* 0x000000160418723c */ /* 0x010fde0000001818 */
[----:B------:R-:W-:-:S08]  /*2c730*/  NOP ;  /* 0x0000000000007918 */ /* 0x000fd00000000000 */
[----:B------:R-:W-:Y:S04]  /*2c740*/  STL.64 [R1+0xa0], R24 ;  /* 0x0000a01801007387 */ /* 0x000fe80000100a00 */
[----:B------:R0:W-:Y:S04]  /*2c750*/  STL.64 [R1+0xa8], R26 ;  /* 0x0000a81a01007387 */ /* 0x0001e80000100a00 */
[----:B0-----:R-:W4:Y:S04]  /*2c760*/  LDL.LU.64 R26, [R1+0x11c8] ;  /* 0x0011c800011a7983 */ /* 0x001f280000300a00 */
[----:B------:R-:W2:Y:S04]  /*2c770*/  LDL.LU.64 R24, [R1+0x11c0] ;  /* 0x0011c00001187983 */ /* 0x000ea80000300a00 */
[----:B------:R-:W3:Y:S04]  /*2c780*/  LDL.LU R22, [R1+0xefc] ;  /* 0x000efc0001167983 */ /* 0x000ee80000300800 */
[----:B------:R-:W3:Y:S01]  /*2c790*/  LDL.LU R23, [R1+0xf04] ;  /* 0x000f040001177983 */ /* 0x000ee20000300800 */
[----:B--2---:R-:W-:-:S15]  /*2c7a0*/  HMMA.16816.F32 R16, R4, R24, R16 ;  /* 0x000000180410723c */ /* 0x004fde0000001810 */
[----:B------:R-:W-:-:S08]  /*2c7b0*/  NOP ;  /* 0x0000000000007918 */ /* 0x000fd00000000000 */
[----:B------:R-:W-:Y:S04]  /*2c7c0*/  STL.64 [R1+0x70], R16 ;  /* 0x0000701001007387 */ /* 0x000fe80000100a00 */
[----:B------:R0:W-:Y:S04]  /*2c7d0*/  STL.64 [R1+0x78], R18 ;  /* 0x0000781201007387 */ /* 0x0001e80000100a00 */
[----:B0-----:R-:W4:Y:S04]  /*2c7e0*/  LDL.LU.64 R18, [R1+0x11b8] ;  /* 0x0011b80001127983 */ /* 0x001f280000300a00 */
[----:B------:R-:W4:Y:S04]  /*2c7f0*/  LDL.LU.64 R16, [R1+0x11b0] ;  /* 0x0011b00001107983 */ /* 0x000f280000300a00 */
[----:B------:R-:W5:Y:S04]  /*2c800*/  LDL.LU R24, [R1+0xeec] ;  /* 0x000eec0001187983 */ /* 0x000f680000300800 */
[----:B------:R-:W2:Y:S01]  /*2c810*/  LDL.LU R25, [R1+0xf00] ;  /* 0x000f000001197983 */ /* 0x000ea20000300800 */
[----:B----4-:R-:W-:-:S15]  /*2c820*/  HMMA.16816.F32 R16, R4, R26, R16 ;  /* 0x0000001a0410723c */ /* 0x010fde0000001810 */
[----:B------:R-:W-:-:S08]  /*2c830*/  NOP ;  /* 0x0000000000007918 */ /* 0x000fd00000000000 */
[----:B------:R-:W-:Y:S04]  /*2c840*/  STL.64 [R1+0x50], R16 ;  /* 0x0000501001007387 */ /* 0x000fe80000100a00 */
[----:B------:R0:W-:Y:S04]  /*2c850*/  STL.64 [R1+0x58], R18 ;  /* 0x0000581201007387 */ /* 0x0001e80000100a00 */
[----:B0-----:R-:W4:Y:S04]  /*2c860*/  LDL.LU.64 R18, [R1+0x11a8] ;  /* 0x0011a80001127983 */ /* 0x001f280000300a00 */
[----:B------:R-:W4:Y:S01]  /*2c870*/  LDL.LU.64 R16, [R1+0x11a0] ;  /* 0x0011a00001107983 */ /* 0x000f220000300a00 */
[----:B-----5:R-:W-:-:S02]  /*2c880*/  IMAD R12, R12, 0x100, R24 ;  /* 0x000001000c0c7824 */ /* 0x020fc400078e0218 */
[----:B--2---:R-:W-:Y:S02]  /*2c890*/  IMAD R14, R14, 0x100, R25 ;  /* 0x000001000e0e7824 */ /* 0x004fe400078e0219 */
[----:B---3--:R-:W-:Y:S02]  /*2c8a0*/  IMAD R13, R13, 0x100, R22 ;  /* 0x000001000d0d7824 */ /* 0x008fe400078e0216 */
[----:B------:R-:W-:Y:S01]  /*2c8b0*/  IMAD R15, R15, 0x100, R23 ;  /* 0x000001000f0f7824 */ /* 0x000fe200078e0217 */
[----:B------:R-:W-:Y:S02]  /*2c8c0*/  F2FP.F16.E4M3.UNPACK_B R24, R20.H1 ;  /* 0x00000014ff18723e */ /* 0x000fe400030006ff */
[----:B------:R-:W-:Y:S02]  /*2c8d0*/  F2FP.F16.E4M3.UNPACK_B R25, R21.H1 ;  /* 0x00000015ff19723e */ /* 0x000fe400030006ff */
[C---:B----4-:R-:W-:Y:S06]  /*2c8e0*/  HMMA.16816.F32 R20, R4.reuse, R28, R16 ;  /* 0x0000001c0414723c */ /* 0x050fec0000001810 */
[----:B------:R-:W-:Y:S01]  /*2c8f0*/  HMMA.16816.F32 R4, R4, R2, R8 ;  /* 0x000000020404723c */ /* 0x000fe20000001808 */
[----:B------:R-:W2:Y:S04]  /*2c900*/  LDL.LU R17, [R1+0x2e8] ;  /* 0x0002e80001117983 */ /* 0x000ea80000300800 */
[----:B------:R-:W3:-:S12]  /*2c910*/  LDL.LU R19, [R1+0x2ec] ;  /* 0x0002ec0001137983 */ /* 0x000ed80000300800 */
[----:B------:R-:W-:Y:S04]  /*2c920*/  STL.64 [R1+0x40], R20 ;  /* 0x0000401401007387 */ /* 0x000fe80000100a00 */
[----:B------:R0:W-:Y:S04]  /*2c930*/  STL.64 [R1+0x48], R22 ;  /* 0x0000481601007387 */ /* 0x0001e80000100a00 */
[----:B0-----:R-:W4:Y:S04]  /*2c940*/  LDL.LU R22, [R1+0x2f8] ;  /* 0x0002f80001167983 */ /* 0x001f280000300800 */
[----:B------:R-:W5:Y:S04]  /*2c950*/  LDL.LU R23, [R1+0x2fc] ;  /* 0x0002fc0001177983 */ /* 0x000f680000300800 */
[----:B------:R-:W5:Y:S04]  /*2c960*/  LDL.LU R20, [R1+0x308] ;  /* 0x0003080001147983 */ /* 0x000f680000300800 */
[----:B------:R-:W5:Y:S04]  /*2c970*/  LDL.LU R18, [R1+0x30c] ;  /* 0x00030c0001127983 */ /* 0x000f680000300800 */
[----:B------:R-:W2:Y:S04]  /*2c980*/  LDL.LU R8, [R1+0xf0] ;  /* 0x0000f00001087983 */ /* 0x000ea80000300800 */
[----:B------:R-:W-:Y:S04]  /*2c990*/  STL.64 [R1+0x30], R4 ;  /* 0x0000300401007387 */ /* 0x000fe80000100a00 */
[----:B------:R-:W-:Y:S04]  /*2c9a0*/  STL.64 [R1+0x38], R6 ;  /* 0x0000380601007387 */ /* 0x000fe80000100a00 */
        /* <DEDUP_REMOVED lines=9> */
[----:B------:R-:W-:-:S02]  /*2ca40*/  F2FP.F16.E4M3.UNPACK_B R12, R12 ;  /* 0x0000000cff0c723e */ /* 0x000fc400020006ff */
[----:B------:R-:W-:Y:S01]  /*2ca50*/  F2FP.F16.E4M3.UNPACK_B R14, R14 ;  /* 0x0000000eff0e723e */ /* 0x000fe200020006ff */
[----:B---3--:R-:W-:Y:S04]  /*2ca60*/  STL.64 [R1+0x1198], R10 ;  /* 0x0011980a01007387 */ /* 0x008fe80000100a00 */
[----:B--2---:R0:W-:Y:S04]  /*2ca70*/  STL.64 [R1+0x1190], R8 ;  /* 0x0011900801007387 */ /* 0x0041e80000100a00 */
[----:B0-----:R-:W2:Y:S04]  /*2ca80*/  LDL.LU R8, [R1+0x60] ;  /* 0x0000600001087983 */ /* 0x001ea80000300800 */
[----:B------:R-:W2:Y:S04]  /*2ca90*/  LDL.LU R9, [R1+0x64] ;  /* 0x0000640001097983 */ /* 0x000ea80000300800 */
[----:B------:R-:W2:Y:S04]  /*2caa0*/  LDL.LU R10, [R1+0x68] ;  /* 0x00006800010a7983 */ /* 0x000ea80000300800 */
[----:B------:R-:W2:Y:S01]  /*2cab0*/  LDL.LU R11, [R1+0x6c] ;  /* 0x00006c00010b7983 */ /* 0x000ea20000300800 */
[----:B------:R-:W-:-:S02]  /*2cac0*/  F2FP.F16.E4M3.UNPACK_B R13, R13 ;  /* 0x0000000dff0d723e */ /* 0x000fc400020006ff */
[----:B------:R-:W-:Y:S01]  /*2cad0*/  F2FP.F16.E4M3.UNPACK_B R15, R15 ;  /* 0x0000000fff0f723e */ /* 0x000fe200020006ff */
[----:B------:R-:W3:Y:S04]  /*2cae0*/  LDL.LU R2, [R1+0x318] ;  /* 0x0003180001027983 */ /* 0x000ee80000300800 */
[----:B------:R-:W3:Y:S04]  /*2caf0*/  LDL.LU R3, [R1+0x31c] ;  /* 0x00031c0001037983 */ /* 0x000ee80000300800 */
[----:B------:R-:W3:Y:S04]  /*2cb00*/  LDL.LU R21, [R1+0x328] ;  /* 0x0003280001157983 */ /* 0x000ee80000300800 */
[----:B------:R-:W3:Y:S01]  /*2cb10*/  LDL.LU R16, [R1+0x32c] ;  /* 0x00032c0001107983 */ /* 0x000ee20000300800 */
[----:B------:R-:W-:-:S02]  /*2cb20*/  F2FP.F16.E4M3.UNPACK_B R4, R17.H1 ;  /* 0x00000011ff04723e */ /* 0x000fc400030006ff */
[----:B------:R-:W-:Y:S01]  /*2cb30*/  F2FP.F16.E4M3.UNPACK_B R5, R19.H1 ;  /* 0x00000013ff05723e */ /* 0x000fe200030006ff */
[----:B------:R-:W3:Y:S04]  /*2cb40*/  LDL.LU R17, [R1+0x378] ;  /* 0x0003780001117983 */ /* 0x000ee80000300800 */
[----:B------:R-:W3:Y:S01]  /*2cb50*/  LDL.LU R19, [R1+0x37c] ;  /* 0x00037c0001137983 */ /* 0x000ee20000300800 */
[----:B------:R-:W-:Y:S02]  /*2cb60*/  IMAD.MOV.U32 R26, RZ, RZ, R25 ;  /* 0x000000ffff1a7224 */ /* 0x000fe400078e0019 */
[----:B------:R-:W-:Y:S01]  /*2cb70*/  IMAD.MOV.U32 R27, RZ, RZ, R24 ;  /* 0x000000ffff1b7224 */ /* 0x000fe200078e0018 */
[----:B--2---:R-:W-:-:S15]  /*2cb80*/  HMMA.16816.F32 R8, R12, R24, R8 ;  /* 0x000000180c08723c */ /* 0x004fde0000001808 */
[----:B------:R-:W-:-:S08]  /*2cb90*/  NOP ;  /* 0x0000000000007918 */ /* 0x000fd00000000000 */
[----:B------:R-:W-:Y:S04]  /*2cba0*/  STL.64 [R1+0x240], R8 ;  /* 0x0002400801007387 */ /* 0x000fe80000100a00 */
[----:B------:R0:W-:Y:S04]  /*2cbb0*/  STL.64 [R1+0x248], R10 ;  /* 0x0002480a01007387 */ /* 0x0001e80000100a00 */
[----:B0-----:R-:W2:Y:S04]  /*2cbc0*/  LDL.LU.64 R10, [R1+0x1198] ;  /* 0x00119800010a7983 */ /* 0x001ea80000300a00 */
[----:B------:R-:W2:Y:S04]  /*2cbd0*/  LDL.LU.64 R8, [R1+0x1190] ;  /* 0x0011900001087983 */ /* 0x000ea80000300a00 */
[----:B------:R0:W-:Y:S04]  /*2cbe0*/  STL [R1+0x10f0], R26 ;  /* 0x0010f01a01007387 */ /* 0x0001e80000100800 */
[----:B------:R1:W-:Y:S04]  /*2cbf0*/  STL [R1+0x10ec], R27 ;  /* 0x0010ec1b01007387 */ /* 0x0003e80000100800 */
[----:B------:R-:W3:Y:S04]  /*2cc00*/  LDL.LU R24, [R1+0xb0] ;  /* 0x0000b00001187983 */ /* 0x000ee80000300800 */
[----:B------:R-:W3:Y:S04]  /*2cc10*/  LDL.LU R25, [R1+0xb4] ;  /* 0x0000b40001197983 */ /* 0x000ee80000300800 */
[----:B0-----:R-:W3:Y:S04]  /*2cc20*/  LDL.LU R26, [R1+0xb8] ;  /* 0x0000b800011a7983 */ /* 0x001ee80000300800 */
[----:B-1----:R-:W3:Y:S01]  /*2cc30*/  LDL.LU R27, [R1+0xbc] ;  /* 0x0000bc00011b7983 */ /* 0x002ee20000300800 */
[----:B----4-:R-:W-:-:S02]  /*2cc40*/  F2FP.F16.E4M3.UNPACK_B R6, R22.H1 ;  /* 0x00000016ff06723e */ /* 0x010fc400030006ff */
[----:B-----5:R-:W-:Y:S01]  /*2cc50*/  F2FP.F16.E4M3.UNPACK_B R7, R23.H1 ;  /* 0x00000017ff07723e */ /* 0x020fe200030006ff */
[----:B------:R-:W-:Y:S02]  /*2cc60*/  IMAD.MOV.U32 R28, RZ, RZ, R5 ;  /* 0x000000ffff1c7224 */ /* 0x000fe400078e0005 */
[----:B------:R-:W-:Y:S01]  /*2cc70*/  IMAD.MOV.U32 R29, RZ, RZ, R4 ;  /* 0x000000ffff1d7224 */ /* 0x000fe200078e0004 */
[C---:B--2---:R-:W-:Y:S06]  /*2cc80*/  HMMA.16816.F32 R8, R12.reuse, R4, R8 ;  /* 0x000000040c08723c */ /* 0x044fec0000001808 */
[----:B---3--:R-:W-:Y:S01]  /*2cc90*/  HMMA.16816.F32 R24, R12, R6, R24 ;  /* 0x000000060c18723c */ /* 0x008fe20000001818 */
[----:B------:R-:W-:-:S05]  /*2cca0*/  F2FP.F16.E4M3.UNPACK_B R5, R18.H1 ;  /* 0x00000012ff05723e */ /* 0x000fca00030006ff */
[----:B------:R-:W-:-:S11]  /*2ccb0*/  IMAD.MOV.U32 R18, RZ, RZ, R7 ;  /* 0x000000ffff127224 */ /* 0x000fd600078e0007 */
[----:B------:R-:W-:Y:S04]  /*2ccc0*/  STL.64 [R1+0x250], R8 ;  /* 0x0002500801007387 */ /* 0x000fe80000100a00 */
[----:B------:R0:W-:Y:S04]  /*2ccd0*/  STL.64 [R1+0x258], R10 ;  /* 0x0002580a01007387 */ /* 0x0001e80000100a00 */
[----:B0-----:R-:W2:Y:S04]  /*2cce0*/  LDL.LU.64 R10, [R1+0x1188] ;  /* 0x00118800010a7983 */ /* 0x001ea80000300a00 */
[----:B------:R-:W2:Y:S04]  /*2ccf0*/  LDL.LU.64 R8, [R1+0x1180] ;  /* 0x0011800001087983 */ /* 0x000ea80000300a00 */
[----:B------:R-:W-:Y:S04]  /*2cd00*/  STL [R1+0x10f8], R28 ;  /* 0x0010f81c01007387 */ /* 0x000fe80000100800 */
[----:B------:R-:W-:Y:S04]  /*2cd10*/  STL [R1+0x10f4], R29 ;  /* 0x0010f41d01007387 */ /* 0x000fe80000100800 */
[----:B------:R-:W-:Y:S04]  /*2cd20*/  STL.64 [R1+0x260], R24 ;  /* 0x0002601801007387 */ /* 0x000fe80000100a00 */
[----:B------:R0:W-:Y:S04]  /*2cd30*/  STL.64 [R1+0x268], R26 ;  /* 0x0002681a01007387 */ /* 0x0001e80000100a00 */
[----:B------:R-:W-:Y:S01]  /*2cd40*/  STL [R1+0x1100], R18 ;  /* 0x0011001201007387 */ /* 0x000fe20000100800 */
[----:B0-----:R-:W-:-:S05]  /*2cd50*/  IMAD.MOV.U32 R27, RZ, RZ, R6 ;  /* 0x000000ffff1b7224 */ /* 0x001fca00078e0006 */
[----:B------:R0:W-:Y:S04]  /*2cd60*/  STL [R1+0x10fc], R27 ;  /* 0x0010fc1b01007387 */ /* 0x0001e80000100800 */
[----:B------:R-:W3:Y:S04]  /*2cd70*/  LDL.LU R24, [R1+0xd0] ;  /* 0x0000d00001187983 */ /* 0x000ee80000300800 */
[----:B------:R-:W3:Y:S04]  /*2cd80*/  LDL.LU R25, [R1+0xd4] ;  /* 0x0000d40001197983 */ /* 0x000ee80000300800 */
[----:B------:R-:W3:Y:S04]  /*2cd90*/  LDL.LU R26, [R1+0xd8] ;  /* 0x0000d800011a7983 */ /* 0x000ee80000300800 */
[----:B0-----:R-:W3:Y:S01]  /*2cda0*/  LDL.LU R27, [R1+0xdc] ;  /* 0x0000dc00011b7983 */ /* 0x001ee20000300800 */
[----:B------:R-:W-:-:S02]  /*2cdb0*/  F2FP.F16.E4M3.UNPACK_B R4, R20.H1 ;  /* 0x00000014ff04723e */ /* 0x000fc400030006ff */
[----:B------:R-:W-:Y:S02]  /*2cdc0*/  F2FP.F16.E4M3.UNPACK_B R2, R2.H1 ;  /* 0x00000002ff02723e */ /* 0x000fe400030006ff */
[----:B------:R-:W-:Y:S01]  /*2cdd0*/  F2FP.F16.E4M3.UNPACK_B R3, R3.H1 ;  /* 0x00000003ff03723e */ /* 0x000fe200030006ff */
[----:B------:R-:W-:Y:S01]  /*2cde0*/  IMAD.MOV.U32 R29, RZ, RZ, R4 ;  /* 0x000000ffff1d7224 */ /* 0x000fe200078e0004 */
[----:B------:R-:W-:Y:S02]  /*2cdf0*/  F2FP.F16.E4M3.UNPACK_B R18, R21.H1 ;  /* 0x00000015ff12723e */ /* 0x000fe400030006ff */
[----:B------:R-:W-:Y:S01]  /*2ce00*/  F2FP.F16.E4M3.UNPACK_B R16, R16.H1 ;  /* 0x00000010ff10723e */ /* 0x000fe200030006ff */
[----:B------:R-:W-:Y:S01]  /*2ce10*/  IMAD.MOV.U32 R28, RZ, RZ, R3 ;  /* 0x000000ffff1c7224 */ /* 0x000fe200078e0003 */
[----:B---3--:R-:W-:-:S15]  /*2ce20*/  HMMA.16816.F32 R24, R12, R4, R24 ;  /* 0x000000040c18723c */ /* 0x008fde0000001818 */
[----:B------:R-:W-:-:S08]  /*2ce30*/  NOP ;  /* 0x0000000000007918 */ /* 0x000fd00000000000 */
[----:B------:R-:W-:Y:S04]  /*2ce40*/  STL.64 [R1+0x270], R24 ;  /* 0x0002701801007387 */ /* 0x000fe80000100a00 */
[----:B------:R0:W-:Y:S02]  /*2ce50*/  STL.64 [R1+0x278], R26 ;  /* 0x0002781a01007387 */ /* 0x0001e40000100a00 */
[----:B0-----:R-:W-:Y:S02]  /*2ce60*/  IMAD.MOV.U32 R26, RZ, RZ, R5 ;  /* 0x000000ffff1a7224 */ /* 0x001fe400078e0005 */
[----:B--2---:R-:W-:Y:S01]  /*2ce70*/  HMMA.16816.F32 R4, R12, R2, R8 ;  /* 0x000000020c04723c */ /* 0x004fe20000001808 */
[----:B------:R-:W-:Y:S05]  /*2ce80*/  STL [R1+0x1104], R29 ;  /* 0x0011041d01007387 */ /* 0x000fea0000100800 */
[----:B------:R-:W-:Y:S01]  /*2ce90*/  IMAD.MOV.U32 R27, RZ, RZ, R2 ;  /* 0x000000ffff1b7224 */ /* 0x000fe200078e0002 */
[----:B------:R-:W-:Y:S04]  /*2cea0*/  STL [R1], R18 ;  /* 0x0000001201007387 */ /* 0x000fe80000100800 */
[----:B------:R-:W-:Y:S01]  /*2ceb0*/  STL [R1+0x4], R16 ;  /* 0x0000041001007387 */ /* 0x000fe20000100800 */
[----:B------:R-:W-:-:S02]  /*2cec0*/  F2FP.F16.E4M3.UNPACK_B R2, R17.H1 ;  /* 0x00000011ff02723e */ /* 0x000fc400030006ff */
[----:B------:R-:W-:-:S09]  /*2ced0*/  F2FP.F16.E4M3.UNPACK_B R3, R19.H1 ;  /* 0x00000013ff03723e */ /* 0x000fd200030006ff */
[----:B------:R-:W-:Y:S04]  /*2cee0*/  STL.64 [R1+0x280], R4 ;  /* 0x0002800401007387 */ /* 0x000fe80000100a00 */
[----:B------:R-:W-:Y:S04]  /*2cef0*/  STL.64 [R1+0x288], R6 ;  /* 0x0002880601007387 */ /* 0x000fe80000100a00 */
[----:B------:R-:W-:Y:S04]  /*2cf00*/  STL [R1+0x1118], R28 ;  /* 0x0011181c01007387 */ /* 0x000fe80000100800 */
[----:B------:R-:W-:Y:S04]  /*2cf10*/  STL.64 [R1+0x1160], R2 ;  /* 0x0011600201007387 */ /* 0x000fe80000100a00 */
[----:B------:R-:W2:Y:S04]  /*2cf20*/  LDL.LU R8, [R1+0x358] ;  /* 0x0003580001087983 */ /* 0x000ea80000300800 */
[----:B------:R-:W2:Y:S04]  /*2cf30*/  LDL.LU R9, [R1+0x35c] ;  /* 0x00035c0001097983 */ /* 0x000ea80000300800 */
[----:B------:R-:W3:Y:S04]  /*2cf40*/  LDL.LU R10, [R1+0x368] ;  /* 0x00036800010a7983 */ /* 0x000ee80000300800 */
[----:B------:R-:W3:Y:S04]  /*2cf50*/  LDL.LU R11, [R1+0x36c] ;  /* 0x00036c00010b7983 */ /* 0x000ee80000300800 */
[----:B---3--:R-:W-:Y:S04]  /*2cf60*/  STL.64 [R1+0x1148], R10 ;  /* 0x0011480a01007387 */ /* 0x008fe80000100a00 */
[----:B--2---:R0:W-:Y:S04]  /*2cf70*/  STL.64 [R1+0x1140], R8 ;  /* 0x0011400801007387 */ /* 0x0041e80000100a00 */
[----:B0-----:R-:W2:Y:S04]  /*2cf80*/  LDL.LU R8, [R1+0x150] ;  /* 0x0001500001087983 */ /* 0x001ea80000300800 */
[----:B------:R-:W2:Y:S04]  /*2cf90*/  LDL.LU R9, [R1+0x154] ;  /* 0x0001540001097983 */ /* 0x000ea80000300800 */
[----:B------:R-:W3:Y:S01]  /*2cfa0*/  LDL.LU R10, [R1+0x158] ;  /* 0x00015800010a7983 */ /* 0x000ee20000300800 */
[----:B------:R-:W-:-:S03]  /*2cfb0*/  IMAD.MOV.U32 R11, RZ, RZ, R0 ;  /* 0x000000ffff0b7224 */ /* 0x000fc600078e0000 */
        /* <DEDUP_REMOVED lines=11> */
[----:B------:R-:W2:Y:S04]  /*2d070*/  LDL.LU R10, [R1+0x118] ;  /* 0x00011800010a7983 */ /* 0x000ea80000300800 */
[----:B------:R-:W2:Y:S04]  /*2d080*/  LDL.LU.64 R2, [R1] ;  /* 0x0000000001027983 */ /* 0x000ea80000300a00 */
[----:B------:R-:W3:Y:S04]  /*2d090*/  LDL.LU R4, [R1+0x348] ;  /* 0x0003480001047983 */ /* 0x000ee80000300800 */
[----:B------:R-:W5:Y:S04]  /*2d0a0*/  LDL.LU R5, [R1+0x34c] ;  /* 0x00034c0001057983 */ /* 0x000f680000300800 */
[----:B------:R-:W5:Y:S04]  /*2d0b0*/  LDL.LU R6, [R1+0x338] ;  /* 0x0003380001067983 */ /* 0x000f680000300800 */
[----:B------:R-:W5:Y:S04]  /*2d0c0*/  LDL.LU R7, [R1+0x33c] ;  /* 0x00033c0001077983 */ /* 0x000f680000300800 */
[----:B------:R-:W5:Y:S04]  /*2d0d0*/  LDL.LU R28, [R1+0xf0c] ;  /* 0x000f0c00011c7983 */ /* 0x000f680000300800 */
[----:B------:R-:W5:Y:S04]  /*2d0e0*/  LDL.LU R16, [R1+0xf08] ;  /* 0x000f080001107983 */ /* 0x000f680000300800 */
[----:B------:R-:W2:Y:S01]  /*2d0f0*/  LDL.LU R20, [R1+0x388] ;  /* 0x0003880001147983 */ /* 0x000ea20000300800 */
[----:B----4-:R-:W-:-:S03]  /*2d100*/  IMAD.MOV.U32 R11, RZ, RZ, R0 ;  /* 0x000000ffff0b7224 */ /* 0x010fc600078e0000 */
[----:B------:R-:W2:Y:S04]  /*2d110*/  LDL.LU R21, [R1+0x38c] ;  /* 0x00038c0001157983 */ /* 0x000ea80000300800 */
[----:B------:R-:W4:Y:S04]  /*2d120*/  LDL.LU R0, [R1+0xf10] ;  /* 0x000f100001007983 */ /* 0x000f280000300800 */
[----:B------:R-:W4:Y:S04]  /*2d130*/  LDL.LU R17, [R1+0xf18] ;  /* 0x000f180001117983 */ /* 0x000f280000300800 */
[----:B------:R-:W4:Y:S04]  /*2d140*/  LDL.LU R19, [R1+0xf14] ;  /* 0x000f140001137983 */ /* 0x000f280000300800 */
        /* <DEDUP_REMOVED lines=8> */
[----:B------:R-:W-:Y:S03]  /*2d1d0*/  HMMA.16816.F32 R8, R12, R2, R8 ;  /* 0x000000020c08723c */ /* 0x000fe60000001808 */
        /* <DEDUP_REMOVED lines=8> */
[----:B------:R-:W-:Y:S01]  /*2d260*/  STL.64 [R1+0x1110], R26 ;  /* 0x0011101a01007387 */ /* 0x000fe20000100a00 */
[----:B------:R-:W-:-:S02]  /*2d270*/  IMAD.MOV.U32 R29, RZ, RZ, R2 ;  /* 0x000000ffff1d7224 */ /* 0x000fc400078e0002 */
[----:B------:R-:W-:Y:S01]  /*2d280*/  IMAD.MOV.U32 R18, RZ, RZ, R3 ;  /* 0x000000ffff127224 */ /* 0x000fe200078e0003 */
[----:B---3--:R0:W-:Y:S04]  /*2d290*/  STL.64 [R1+0x1108], R24 ;  /* 0x0011081801007387 */ /* 0x0081e80000100a00 */
[----:B0-----:R-:W3:Y:S04]  /*2d2a0*/  LDL.LU R24, [R1+0x1b0] ;  /* 0x0001b00001187983 */ /* 0x001ee80000300800 */
[----:B------:R-:W3:Y:S04]  /*2d2b0*/  LDL.LU R25, [R1+0x1b4] ;  /* 0x0001b40001197983 */ /* 0x000ee80000300800 */
[----:B------:R-:W3:Y:S04]  /*2d2c0*/  LDL.LU R26, [R1+0x1b8] ;  /* 0x0001b800011a7983 */ /* 0x000ee80000300800 */
[----:B------:R-:W3:Y:S04]  /*2d2d0*/  LDL.LU R27, [R1+0x1bc] ;  /* 0x0001bc00011b7983 */ /* 0x000ee80000300800 */
[----:B------:R-:W-:Y:S04]  /*2d2e0*/  STL.64 [R1+0x290], R8 ;  /* 0x0002900801007387 */ /* 0x000fe80000100a00 */
[----:B------:R0:W-:Y:S04]  /*2d2f0*/  STL.64 [R1+0x298], R10 ;  /* 0x0002980a01007387 */ /* 0x0001e80000100a00 */
[----:B0-----:R-:W5:Y:S04]  /*2d300*/  LDL.LU.64 R10, [R1+0x1170] ;  /* 0x00117000010a7983 */ /* 0x001f680000300a00 */
[----:B------:R-:W5:Y:S04]  /*2d310*/  LDL.LU.64 R8, [R1+0x1168] ;  /* 0x0011680001087983 */ /* 0x000f680000300a00 */
[----:B------:R-:W5:Y:S02]  /*2d320*/  LDL.LU.64 R2, [R1+0x1160] ;  /* 0x0011600001027983 */ /* 0x000f640000300a00 */
[----:B-----5:R-:W-:-:S15]  /*2d330*/  HMMA.16816.F32 R8, R12, R2, R8 ;  /* 0x000000020c08723c */ /* 0x020fde0000001808 */
[----:B------:R-:W-:-:S08]  /*2d340*/  NOP ;  /* 0x0000000000007918 */ /* 0x000fd00000000000 */
[----:B------:R-:W-:Y:S04]  /*2d350*/  STL.64 [R1+0x130], R8 ;  /* 0x0001300801007387 */ /* 0x000fe80000100a00 */
[----:B------:R0:W-:Y:S04]  /*2d360*/  STL.64 [R1+0x138], R10 ;  /* 0x0001380a01007387 */ /* 0x0001e80000100a00 */
[----:B0-----:R-:W5:Y:S04]  /*2d370*/  LDL.LU.64 R10, [R1+0x1158] ;  /* 0x00115800010a7983 */ /* 0x001f680000300a00 */
[----:B------:R-:W5:Y:S01]  /*2d380*/  LDL.LU.64 R8, [R1+0x1150] ;  /* 0x0011500001087983 */ /* 0x000f620000300a00 */
[----:B------:R-:W-:-:S02]  /*2d390*/  F2FP.F16.E4M3.UNPACK_B R4, R4.H1 ;  /* 0x00000004ff04723e */ /* 0x000fc400030006ff */
[----:B------:R-:W-:Y:S02]  /*2d3a0*/  F2FP.F16.E4M3.UNPACK_B R5, R5.H1 ;  /* 0x00000005ff05723e */ /* 0x000fe400030006ff */
[----:B------:R-:W-:Y:S02]  /*2d3b0*/  F2FP.F16.E4M3.UNPACK_B R6, R6.H1 ;  /* 0x00000006ff06723e */ /* 0x000fe400030006ff */
[----:B------:R-:W-:-:S07]  /*2d3c0*/  F2FP.F16.E4M3.UNPACK_B R7, R7.H1 ;  /* 0x00000007ff07723e */ /* 0x000fce00030006ff */
[C---:B--2---:R-:W-:Y:S06]  /*2d3d0*/  HMMA.16816.F32 R20, R12.reuse, R6, R20 ;  /* 0x000000060c14723c */ /* 0x044fec0000001814 */
[----:B-----5:R-:W-:-:S15]  /*2d3e0*/  HMMA.16816.F32 R8, R12, R4, R8 ;  /* 0x000000040c08723c */ /* 0x020fde0000001808 */
[----:B------:R-:W-:-:S08]  /*2d3f0*/  NOP ;  /* 0x0000000000007918 */ /* 0x000fd00000000000 */
[----:B------:R-:W-:Y:S04]  /*2d400*/  STL.64 [R1+0x150], R8 ;  /* 0x0001500801007387 */ /* 0x000fe80000100a00 */
[----:B------:R0:W-:Y:S04]  /*2d410*/  STL.64 [R1+0x158], R10 ;  /* 0x0001580a01007387 */ /* 0x0001e80000100a00 */
[----:B0-----:R-:W2:Y:S04]  /*2d420*/  LDL.LU.64 R10, [R1+0x1148] ;  /* 0x00114800010a7983 */ /* 0x001ea80000300a00 */
[----:B------:R-:W5:Y:S04]  /*2d430*/  LDL.LU.64 R8, [R1+0x1140] ;  /* 0x0011400001087983 */ /* 0x000f680000300a00 */
[----:B------:R-:W-:Y:S04]  /*2d440*/  STL.64 [R1+0x2a0], R20 ;  /* 0x0002a01401007387 */ /* 0x000fe80000100a00 */
[----:B------:R0:W-:Y:S04]  /*2d450*/  STL.64 [R1+0x2a8], R22 ;  /* 0x0002a81601007387 */ /* 0x0001e80000100a00 */
[----:B0-----:R-:W4:Y:S04]  /*2d460*/  LDL.LU.64 R22, [R1+0x1138] ;  /* 0x0011380001167983 */ /* 0x001f280000300a00 */
[----:B------:R-:W4:Y:S04]  /*2d470*/  LDL.LU.64 R20, [R1+0x1130] ;  /* 0x0011300001147983 */ /* 0x000f280000300a00 */
[----:B------:R-:W-:Y:S04]  /*2d480*/  STL.64 [R1+0x1010], R6 ;  /* 0x0010100601007387 */ /* 0x000fe80000100a00 */
[----:B------:R0:W-:Y:S04]  /*2d490*/  STL.64 [R1+0x1008], R4 ;  /* 0x0010080401007387 */ /* 0x0001e80000100a00 */
[----:B0-----:R-:W3:Y:S04]  /*2d4a0*/  LDL.LU R4, [R1+0x1d0] ;  /* 0x0001d00001047983 */ /* 0x001ee80000300800 */
[----:B------:R-:W3:Y:S04]  /*2d4b0*/  LDL.LU R5, [R1+0x1d4] ;  /* 0x0001d40001057983 */ /* 0x000ee80000300800 */
[----:B------:R-:W3:Y:S04]  /*2d4c0*/  LDL.LU R6, [R1+0x1d8] ;  /* 0x0001d80001067983 */ /* 0x000ee80000300800 */
[----:B------:R-:W3:Y:S01]  /*2d4d0*/  LDL.LU R7, [R1+0x1dc] ;  /* 0x0001dc0001077983 */ /* 0x000ee20000300800 */
[----:B------:R-:W-:Y:S01]  /*2d4e0*/  IMAD R16, R16, 0x100, R28 ;  /* 0x0000010010107824 */ /* 0x000fe200078e021c */
[----:B-----5:R-:W-:-:S02]  /*2d4f0*/  F2FP.F16.E4M3.UNPACK_B R8, R8.H1 ;  /* 0x00000008ff08723e */ /* 0x020fc400030006ff */
[----:B------:R-:W-:-:S07]  /*2d500*/  F2FP.F16.E4M3.UNPACK_B R9, R9.H1 ;  /* 0x00000009ff09723e */ /* 0x000fce00030006ff */
[----:B----4-:R-:W-:Y:S01]  /*2d510*/  HMMA.16816.F32 R20, R12, R8, R20 ;  /* 0x000000080c14723c */ /* 0x010fe20000001814 */
[----:B--2---:R-:W-:Y:S02]  /*2d520*/  F2FP.F16.E4M3.UNPACK_B R10, R10.H1 ;  /* 0x0000000aff0a723e */ /* 0x004fe400030006ff */
[----:B------:R-:W-:-:S07]  /*2d530*/  F2FP.F16.E4M3.UNPACK_B R11, R11.H1 ;  /* 0x0000000bff0b723e */ /* 0x000fce00030006ff */
[----:B---3--:R-:W-:-:S13]  /*2d540*/  HMMA.16816.F32 R24, R12, R10, R24 ;  /* 0x0000000a0c18723c */ /* 0x008fda0000001818 */
[----:B------:R-:W-:Y:S04]  /*2d550*/  STL.64 [R1+0x2b0], R20 ;  /* 0x0002b01401007387 */ /* 0x000fe80000100a00 */
[----:B------:R0:W-:Y:S04]  /*2d560*/  STL.64 [R1+0x2b8], R22 ;  /* 0x0002b81601007387 */ /* 0x0001e80000100a00 */
[----:B0-----:R-:W2:Y:S04]  /*2d570*/  LDL.LU.64 R22, [R1+0x1128] ;  /* 0x0011280001167983 */ /* 0x001ea80000300a00 */
[----:B------:R-:W3:Y:S04]  /*2d580*/  LDL.LU.64 R20, [R1+0x1120] ;  /* 0x0011200001147983 */ /* 0x000ee80000300a00 */
[----:B------:R-:W4:Y:S04]  /*2d590*/  LDL.LU R28, [R1+0x1118] ;  /* 0x00111800011c7983 */ /* 0x000f280000300800 */
[----:B------:R-:W-:Y:S04]  /*2d5a0*/  STL.64 [R1+0x3d0], R24 ;  /* 0x0003d01801007387 */ /* 0x000fe80000100a00 */
[----:B------:R0:W-:Y:S04]  /*2d5b0*/  STL.64 [R1+0x3d8], R26 ;  /* 0x0003d81a01007387 */ /* 0x0001e80000100a00 */
[----:B0-----:R-:W5:Y:S04]  /*2d5c0*/  LDL.LU.64 R26, [R1+0x1110] ;  /* 0x00111000011a7983 */ /* 0x001f680000300a00 */
[----:B------:R-:W2:Y:S04]  /*2d5d0*/  LDL.LU.64 R24, [R1+0x1108] ;  /* 0x0011080001187983 */ /* 0x000ea80000300a00 */
[----:B------:R0:W-:Y:S04]  /*2d5e0*/  STL.64 [R1+0xff0], R10 ;  /* 0x000ff00a01007387 */ /* 0x0001e80000100a00 */
[----:B0-----:R-:W4:Y:S04]  /*2d5f0*/  LDL.LU R10, [R1+0xf1c] ;  /* 0x000f1c00010a7983 */ /* 0x001f280000300800 */
[----:B------:R-:W5:Y:S04]  /*2d600*/  LDL.LU R11, [R1+0xf24] ;  /* 0x000f2400010b7983 */ /* 0x000f680000300800 */
[----:B------:R0:W-:Y:S04]  /*2d610*/  STL.64 [R1+0xfe8], R8 ;  /* 0x000fe80801007387 */ /* 0x0001e80000100a00 */
[----:B0-----:R-:W2:Y:S01]  /*2d620*/  LDL.LU R9, [R1+0xf20] ;  /* 0x000f200001097983 */ /* 0x001ea20000300800 */
[----:B---3--:R-:W-:-:S02]  /*2d630*/  F2FP.F16.E4M3.UNPACK_B R20, R20.H1 ;  /* 0x00000014ff14723e */ /* 0x008fc400030006ff */
[----:B------:R-:W-:-:S07]  /*2d640*/  F2FP.F16.E4M3.UNPACK_B R21, R21.H1 ;  /* 0x00000015ff15723e */ /* 0x000fce00030006ff */
[----:B------:R-:W-:-:S15]  /*2d650*/  HMMA.16816.F32 R4, R12, R20, R4 ;  /* 0x000000140c04723c */ /* 0x000fde0000001804 */
[----:B------:R-:W-:-:S08]  /*2d660*/  NOP ;  /* 0x0000000000007918 */ /* 0x000fd00000000000 */
[----:B------:R0:W-:Y:S04]  /*2d670*/  STL.64 [R1+0x3f0], R4 ;  /* 0x0003f00401007387 */ /* 0x0001e80000100a00 */
[----:B------:R1:W-:Y:S04]  /*2d680*/  STL.64 [R1+0x3f8], R6 ;  /* 0x0003f80601007387 */ /* 0x0003e80000100a00 */
[----:B------:R-:W3:Y:S01]  /*2d690*/  LDL.LU R8, [R1+0x100] ;  /* 0x0001000001087983 */ /* 0x000ee20000300800 */
[----:B----4-:R-:W-:Y:S02]  /*2d6a0*/  IMAD R17, R17, 0x100, R10 ;  /* 0x0000010011117824 */ /* 0x010fe400078e020a */
[----:B-----5:R-:W-:-:S02]  /*2d6b0*/  IMAD R19, R19, 0x100, R11 ;  /* 0x0000010013137824 */ /* 0x020fc400078e020b */
[----:B--2---:R-:W-:Y:S02]  /*2d6c0*/  IMAD R0, R0, 0x100, R9 ;  /* 0x0000010000007824 */ /* 0x004fe400078e0209 */
[----:B------:R-:W3:Y:S04]  /*2d6d0*/  LDL.LU R9, [R1+0x104] ;  /* 0x0001040001097983 */ /* 0x000ee80000300800 */
[----:B------:R-:W2:Y:S04]  /*2d6e0*/  LDL.LU R10, [R1+0x108] ;  /* 0x00010800010a7983 */ /* 0x000ea80000300800 */
[----:B------:R-:W2:Y:S04]  /*2d6f0*/  LDL.LU R11, [R1+0x10c] ;  /* 0x00010c00010b7983 */ /* 0x000ea80000300800 */
[----:B0-----:R-:W4:Y:S04]  /*2d700*/  LDL.LU R4, [R1+0x140] ;  /* 0x0001400001047983 */ /* 0x001f280000300800 */
[----:B------:R-:W4:Y:S04]  /*2d710*/  LDL.LU R5, [R1+0x144] ;  /* 0x0001440001057983 */ /* 0x000f280000300800 */
[----:B-1----:R-:W5:Y:S04]  /*2d720*/  LDL.LU R6, [R1+0x148] ;  /* 0x0001480001067983 */ /* 0x002f680000300800 */
[----:B------:R-:W5:Y:S04]  /*2d730*/  LDL.LU R7, [R1+0x14c] ;  /* 0x00014c0001077983 */ /* 0x000f680000300800 */
[----:B-----5:R0:W-:Y:S02]  /*2d740*/  STL.64 [R1+0x1020], R6 ;  /* 0x0010200601007387 */ /* 0x0201e40000100a00 */
[----:B0-----:R-:W-:-:S02]  /*2d750*/  IMAD.MOV.U32 R6, RZ, RZ, R29 ;  /* 0x000000ffff067224 */ /* 0x001fc400078e001d */
[----:B------:R-:W-:Y:S01]  /*2d760*/  IMAD.MOV.U32 R7, RZ, RZ, R18 ;  /* 0x000000ffff077224 */ /* 0x000fe200078e0012 */
[----:B------:R-:W5:Y:S04]  /*2d770*/  LDL.LU R29, [R1+0x1104] ;  /* 0x00110400011d7983 */ /* 0x000f680000300800 */
[----:B------:R-:W5:Y:S04]  /*2d780*/  LDL.LU R18, [R1+0x1100] ;  /* 0x0011000001127983 */ /* 0x000f680000300800 */
[----:B----4-:R-:W-:Y:S04]  /*2d790*/  STL.64 [R1+0x1018], R4 ;  /* 0x0010180401007387 */ /* 0x010fe80000100a00 */
[----:B------:R-:W-:Y:S04]  /*2d7a0*/  STL.64 [R1+0x1038], R6 ;  /* 0x0010380601007387 */ /* 0x000fe80000100a00 */
[----:B--2---:R-:W-:Y:S04]  /*2d7b0*/  STL.64 [R1+0x1000], R10 ;  /* 0x0010000a01007387 */ /* 0x004fe80000100a00 */
[----:B---3--:R0:W-:Y:S04]  /*2d7c0*/  STL.64 [R1+0xff8], R8 ;  /* 0x000ff80801007387 */ /* 0x0081e80000100a00 */
[----:B0-----:R-:W2:Y:S04]  /*2d7d0*/  LDL.LU R8, [R1+0x120] ;  /* 0x0001200001087983 */ /* 0x001ea80000300800 */
[----:B------:R-:W2:Y:S04]  /*2d7e0*/  LDL.LU R9, [R1+0x124] ;  /* 0x0001240001097983 */ /* 0x000ea80000300800 */
[----:B------:R-:W3:Y:S04]  /*2d7f0*/  LDL.LU R10, [R1+0x128] ;  /* 0x00012800010a7983 */ /* 0x000ee80000300800 */
[----:B------:R-:W3:Y:S01]  /*2d800*/  LDL.LU R11, [R1+0x12c] ;  /* 0x00012c00010b7983 */ /* 0x000ee20000300800 */
[----:B------:R-:W-:-:S02]  /*2d810*/  IMAD.MOV.U32 R4, RZ, RZ, R27 ;  /* 0x000000ffff047224 */ /* 0x000fc400078e001b */
[----:B------:R-:W-:Y:S01]  /*2d820*/  IMAD.MOV.U32 R5, RZ, RZ, R28 ;  /* 0x000000ffff057224 */ /* 0x000fe200078e001c */
[----:B------:R-:W4:Y:S04]  /*2d830*/  LDL.LU R27, [R1+0x10fc] ;  /* 0x0010fc00011b7983 */ /* 0x000f280000300800 */
[----:B------:R-:W4:Y:S04]  /*2d840*/  LDL.LU R28, [R1+0x10f8] ;  /* 0x0010f800011c7983 */ /* 0x000f280000300800 */
[----:B------:R-:W-:Y:S04]  /*2d850*/  STL.64 [R1+0x1050], R4 ;  /* 0x0010500401007387 */ /* 0x000fe80000100a00 */
[----:B---3--:R-:W-:Y:S04]  /*2d860*/  STL.64 [R1+0x1030], R10 ;  /* 0x0010300a01007387 */ /* 0x008fe80000100a00 */
[----:B--2---:R0:W-:Y:S04]  /*2d870*/  STL.64 [R1+0x1028], R8 ;  /* 0x0010280801007387 */ /* 0x0041e80000100a00 */
[----:B0-----:R-:W2:Y:S04]  /*2d880*/  LDL.LU R8, [R1+0x160] ;  /* 0x0001600001087983 */ /* 0x001ea80000300800 */
[----:B------:R-:W2:Y:S04]  /*2d890*/  LDL.LU R9, [R1+0x164] ;  /* 0x0001640001097983 */ /* 0x000ea80000300800 */
[----:B------:R-:W3:Y:S04]  /*2d8a0*/  LDL.LU R10, [R1+0x168] ;  /* 0x00016800010a7983 */ /* 0x000ee80000300800 */
[----:B------:R-:W3:Y:S01]  /*2d8b0*/  LDL.LU R11, [R1+0x16c] ;  /* 0x00016c00010b7983 */ /* 0x000ee20000300800 */
[----:B-----5:R-:W-:-:S02]  /*2d8c0*/  IMAD.MOV.U32 R6, RZ, RZ, R29 ;  /* 0x000000ffff067224 */ /* 0x020fc400078e001d */
[----:B------:R-:W-:Y:S01]  /*2d8d0*/  IMAD.MOV.U32 R7, RZ, RZ, R26 ;  /* 0x000000ffff077224 */ /* 0x000fe200078e001a */
[----:B------:R-:W5:Y:S04]  /*2d8e0*/  LDL.LU R29, [R1+0x10f4] ;  /* 0x0010f400011d7983 */ /* 0x000f680000300800 */
[----:B------:R-:W5:Y:S04]  /*2d8f0*/  LDL.LU R26, [R1+0x10f0] ;  /* 0x0010f000011a7983 */ /* 0x000f680000300800 */
[----:B------:R-:W-:Y:S04]  /*2d900*/  STL.64 [R1+0x1068], R6 ;  /* 0x0010680601007387 */ /* 0x000fe80000100a00 */
[----:B---3--:R-:W-:Y:S04]  /*2d910*/  STL.64 [R1+0x1048], R10 ;  /* 0x0010480a01007387 */ /* 0x008fe80000100a00 */
[----:B--2---:R0:W-:Y:S04]  /*2d920*/  STL.64 [R1+0x1040], R8 ;  /* 0x0010400801007387 */ /* 0x0041e80000100a00 */
[----:B0-----:R-:W2:Y:S04]  /*2d930*/  LDL.LU R8, [R1+0x180] ;  /* 0x0001800001087983 */ /* 0x001ea80000300800 */
[----:B------:R-:W2:Y:S04]  /*2d940*/  LDL.LU R9, [R1+0x184] ;  /* 0x0001840001097983 */ /* 0x000ea80000300800 */
[----:B------:R-:W3:Y:S04]  /*2d950*/  LDL.LU R10, [R1+0x188] ;  /* 0x00018800010a7983 */ /* 0x000ee80000300800 */
[----:B------:R-:W3:Y:S01]  /*2d960*/  LDL.LU R11, [R1+0x18c] ;  /* 0x00018c00010b7983 */ /* 0x000ee20000300800 */
[----:B----4-:R-:W-:-:S02]  /*2d970*/  IMAD.MOV.U32 R4, RZ, RZ, R27 ;  /* 0x000000ffff047224 */ /* 0x010fc400078e001b */
        /* <DEDUP_REMOVED lines=11> */
[----:B------:R-:W-:Y:S02]  /*2da30*/  IMAD.MOV.U32 R7, RZ, RZ, R28 ;  /* 0x000000ffff077224 */ /* 0x000fe400078e001c */
[----:B----4-:R-:W-:Y:S02]  /*2da40*/  IMAD.MOV.U32 R4, RZ, RZ, R27 ;  /* 0x000000ffff047224 */ /* 0x010fe400078e001b */
[----:B------:R-:W-:Y:S01]  /*2da50*/  IMAD.MOV.U32 R5, RZ, RZ, R26 ;  /* 0x000000ffff057224 */ /* 0x000fe200078e001a */
[----:B------:R-:W-:Y:S04]  /*2da60*/  STL.64 [R1+0x1098], R6 ;  /* 0x0010980601007387 */ /* 0x000fe80000100a00 */
[----:B------:R-:W-:Y:S04]  /*2da70*/  STL.64 [R1+0x10b0], R4 ;  /* 0x0010b00401007387 */ /* 0x000fe80000100a00 */
[----:B---3--:R-:W-:Y:S04]  /*2da80*/  STL.64 [R1+0x1078], R10 ;  /* 0x0010780a01007387 */ /* 0x008fe80000100a00 */
[----:B--2---:R0:W-:Y:S04]  /*2da90*/  STL.64 [R1+0x1070], R8 ;  /* 0x0010700801007387 */ /* 0x0041e80000100a00 */
[----:B0-----:R-:W2:Y:S04]  /*2daa0*/  LDL.LU R8, [R1+0x1c0] ;  /* 0x0001c00001087983 */ /* 0x001ea80000300800 */
[----:B------:R-:W2:Y:S04]  /*2dab0*/  LDL.LU R9, [R1+0x1c4] ;  /* 0x0001c40001097983 */ /* 0x000ea80000300800 */
[----:B------:R-:W3:Y:S01]  /*2dac0*/  LDL.LU R10, [R1+0x1c8] ;  /* 0x0001c800010a7983 */ /* 0x000ee20000300800 */
[----:B------:R-:W-:-:S03]  /*2dad0*/  IMAD.MOV.U32 R11, RZ, RZ, R18 ;  /* 0x000000ffff0b7224 */ /* 0x000fc600078e0012 */
[----:B------:R-:W4:Y:S04]  /*2dae0*/  LDL.LU R18, [R1+0x3bc] ;  /* 0x0003bc0001127983 */ /* 0x000f280000300800 */
[----:B----4-:R-:W-:Y:S04]  /*2daf0*/  STL.64 [R1+0x10e0], R18 ;  /* 0x0010e01201007387 */ /* 0x010fe80000100a00 */
[----:B------:R0:W-:Y:S04]  /*2db00*/  STL.64 [R1+0x10d8], R16 ;  /* 0x0010d81001007387 */ /* 0x0001e80000100a00 */
[----:B0-----:R-:W4:Y:S04]  /*2db10*/  LDL.LU R16, [R1+0x210] ;  /* 0x0002100001107983 */ /* 0x001f280000300800 */
[----:B------:R-:W4:Y:S04]  /*2db20*/  LDL.LU R17, [R1+0x214] ;  /* 0x0002140001117983 */ /* 0x000f280000300800 */
[----:B------:R-:W4:Y:S04]  /*2db30*/  LDL.LU R18, [R1+0x218] ;  /* 0x0002180001127983 */ /* 0x000f280000300800 */
[----:B------:R-:W4:Y:S04]  /*2db40*/  LDL.LU R19, [R1+0x21c] ;  /* 0x00021c0001137983 */ /* 0x000f280000300800 */
[----:B------:R-:W5:Y:S04]  /*2db50*/  LDL.LU R26, [R1+0x3c8] ;  /* 0x0003c800011a7983 */ /* 0x000f680000300800 */
[----:B------:R-:W5:Y:S04]  /*2db60*/  LDL.LU R27, [R1+0x3cc] ;  /* 0x0003cc00011b7983 */ /* 0x000f680000300800 */
[----:B------:R-:W5:Y:S04]  /*2db70*/  LDL.LU R29, [R1+0x3b8] ;  /* 0x0003b800011d7983 */ /* 0x000f680000300800 */
        /* <DEDUP_REMOVED lines=10> */
[----:B------:R-:W-:-:S02]  /*2dc20*/  F2FP.F16.E4M3.UNPACK_B R22, R22.H1 ;  /* 0x00000016ff16723e */ /* 0x000fc400030006ff */
[----:B------:R-:W-:Y:S01]  /*2dc30*/  F2FP.F16.E4M3.UNPACK_B R23, R23.H1 ;  /* 0x00000017ff17723e */ /* 0x000fe200030006ff */
[----:B---3--:R-:W-:Y:S04]  /*2dc40*/  STL.64 [R1+0x10d0], R6 ;  /* 0x0010d00601007387 */ /* 0x008fe80000100a00 */
[----:B--2---:R0:W-:Y:S04]  /*2dc50*/  STL.64 [R1+0x10c8], R4 ;  /* 0x0010c80401007387 */ /* 0x0041e80000100a00 */
        /* <DEDUP_REMOVED lines=8> */
[----:B------:R-:W5:Y:S04]  /*2dce0*/  LDL.LU R10, [R1+0x1e8] ;  /* 0x0001e800010a7983 */ /* 0x000f680000300800 */
[----:B------:R-:W5:Y:S01]  /*2dcf0*/  LDL.LU R11, [R1+0x1ec] ;  /* 0x0001ec00010b7983 */ /* 0x000f620000300800 */
[----:B------:R-:W-:-:S02]  /*2dd00*/  F2FP.F16.E4M3.UNPACK_B R24, R24.H1 ;  /* 0x00000018ff18723e */ /* 0x000fc400030006ff */
[----:B------:R-:W-:Y:S01]  /*2dd10*/  F2FP.F16.E4M3.UNPACK_B R25, R25.H1 ;  /* 0x00000019ff19723e */ /* 0x000fe200030006ff */
[C---:B----4-:R-:W-:Y:S06]  /*2dd20*/  HMMA.16816.F32 R16, R12.reuse, R22, R16 ;  /* 0x000000160c10723c */ /* 0x050fec0000001810 */
[----:B--2---:R-:W-:Y:S01]  /*2dd30*/  HMMA.16816.F32 R4, R12, R24, R4 ;  /* 0x000000180c04723c */ /* 0x004fe20000001804 */
[----:B-----5:R-:W-:Y:S04]  /*2dd40*/  STL.64 [R1+0x10a8], R10 ;  /* 0x0010a80a01007387 */ /* 0x020fe80000100a00 */
[----:B---3--:R0:W-:Y:S04]  /*2dd50*/  STL.64 [R1+0x10a0], R8 ;  /* 0x0010a00801007387 */ /* 0x0081e80000100a00 */
[----:B0-----:R-:W2:Y:S04]  /*2dd60*/  LDL.LU R8, [R1+0x1f0] ;  /* 0x0001f00001087983 */ /* 0x001ea80000300800 */
[----:B------:R-:W2:Y:S04]  /*2dd70*/  LDL.LU R9, [R1+0x1f4] ;  /* 0x0001f40001097983 */ /* 0x000ea80000300800 */
[----:B------:R-:W2:Y:S04]  /*2dd80*/  LDL.LU R10, [R1+0x1f8] ;  /* 0x0001f800010a7983 */ /* 0x000ea80000300800 */
[----:B------:R-:W2:Y:S04]  /*2dd90*/  LDL.LU R11, [R1+0x1fc] ;  /* 0x0001fc00010b7983 */ /* 0x000ea80000300800 */
[----:B------:R-:W-:Y:S04]  /*2dda0*/  STL.64 [R1+0x410], R16 ;  /* 0x0004101001007387 */ /* 0x000fe80000100a00 */
[----:B------:R0:W-:Y:S04]  /*2ddb0*/  STL.64 [R1+0x418], R18 ;  /* 0x0004181201007387 */ /* 0x0001e80000100a00 */
[----:B0-----:R-:W3:Y:S04]  /*2ddc0*/  LDL.LU.64 R18, [R1+0x10e0] ;  /* 0x0010e00001127983 */ /* 0x001ee80000300a00 */
[----:B------:R-:W4:Y:S04]  /*2ddd0*/  LDL.LU.64 R16, [R1+0x10d8] ;  /* 0x0010d80001107983 */ /* 0x000f280000300a00 */
[----:B------:R-:W-:Y:S04]  /*2dde0*/  STL.64 [R1+0x400], R4 ;  /* 0x0004000401007387 */ /* 0x000fe80000100a00 */
[----:B------:R0:W-:Y:S04]  /*2ddf0*/  STL.64 [R1+0x408], R6 ;  /* 0x0004080601007387 */ /* 0x0001e80000100a00 */
[----:B0-----:R-:W5:Y:S04]  /*2de00*/  LDL.LU.64 R6, [R1+0x10d0] ;  /* 0x0010d00001067983 */ /* 0x001f680000300a00 */
[----:B------:R-:W5:Y:S01]  /*2de10*/  LDL.LU.64 R4, [R1+0x10c8] ;  /* 0x0010c80001047983 */ /* 0x000f620000300a00 */
[----:B------:R-:W-:-:S02]  /*2de20*/  F2FP.F16.E4M3.UNPACK_B R26, R26.H1 ;  /* 0x0000001aff1a723e */ /* 0x000fc400030006ff */
[----:B------:R-:W-:-:S07]  /*2de30*/  F2FP.F16.E4M3.UNPACK_B R27, R27.H1 ;  /* 0x0000001bff1b723e */ /* 0x000fce00030006ff */
[----:B-----5:R-:W-:-:S15]  /*2de40*/  HMMA.16816.F32 R4, R12, R26, R4 ;  /* 0x0000001a0c04723c */ /* 0x020fde0000001804 */
[----:B------:R-:W-:-:S08]  /*2de50*/  NOP ;  /* 0x0000000000007918 */ /* 0x000fd00000000000 */
[----:B------:R-:W-:Y:S04]  /*2de60*/  STL.64 [R1+0x3e0], R4 ;  /* 0x0003e00401007387 */ /* 0x000fe80000100a00 */
[----:B------:R0:W-:Y:S04]  /*2de70*/  STL.64 [R1+0x3e8], R6 ;  /* 0x0003e80601007387 */ /* 0x0001e80000100a00 */
[----:B0-----:R-:W5:Y:S04]  /*2de80*/  LDL.LU.64 R6, [R1+0x10c0] ;  /* 0x0010c00001067983 */ /* 0x001f680000300a00 */
[----:B------:R-:W5:Y:S01]  /*2de90*/  LDL.LU.64 R4, [R1+0x10b8] ;  /* 0x0010b80001047983 */ /* 0x000f620000300a00 */
[----:B------:R-:W-:-:S02]  /*2dea0*/  F2FP.F16.E4M3.UNPACK_B R28, R29.H1 ;  /* 0x0000001dff1c723e */ /* 0x000fc400030006ff */
[----:B---3--:R-:W-:Y:S01]  /*2deb0*/  F2FP.F16.E4M3.UNPACK_B R29, R18.H1 ;  /* 0x00000012ff1d723e */ /* 0x008fe200030006ff */
[----:B------:R-:W-:Y:S04]  /*2dec0*/  STL.64 [R1+0xfe0], R26 ;  /* 0x000fe01a01007387 */ /* 0x000fe80000100a00 */
[----:B------:R0:W-:Y:S04]  /*2ded0*/  STL.64 [R1+0xfd8], R24 ;  /* 0x000fd81801007387 */ /* 0x0001e80000100a00 */
[----:B0-----:R-:W3:Y:S04]  /*2dee0*/  LDL.LU R24, [R1+0xe0] ;  /* 0x0000e00001187983 */ /* 0x001ee80000300800 */
[----:B------:R-:W3:Y:S04]  /*2def0*/  LDL.LU R25, [R1+0xe4] ;  /* 0x0000e40001197983 */ /* 0x000ee80000300800 */
[----:B------:R-:W3:Y:S04]  /*2df00*/  LDL.LU R26, [R1+0xe8] ;  /* 0x0000e800011a7983 */ /* 0x000ee80000300800 */
[----:B------:R-:W3:Y:S01]  /*2df10*/  LDL.LU R27, [R1+0xec] ;  /* 0x0000ec00011b7983 */ /* 0x000ee20000300800 */
[----:B-----5:R-:W-:Y:S03]  /*2df20*/  HMMA.16816.F32 R12, R12, R28, R4 ;  /* 0x0000001c0c0c723c */ /* 0x020fe60000001804 */
[----:B------:R-:W2:Y:S01]  /*2df30*/  LDL.LU.64 R4, [R1+0x10b0] ;  /* 0x0010b00001047983 */ /* 0x000ea20000300a00 */
[----:B----4-:R-:W-:-:S02]  /*2df40*/  F2FP.F16.E4M3.UNPACK_B R16, R16 ;  /* 0x00000010ff10723e */ /* 0x010fc400020006ff */
[----:B------:R-:W-:Y:S02]  /*2df50*/  F2FP.F16.E4M3.UNPACK_B R18, R0 ;  /* 0x00000000ff12723e */ /* 0x000fe400020006ff */
[----:B------:R-:W-:Y:S02]  /*2df60*/  F2FP.F16.E4M3.UNPACK_B R17, R17 ;  /* 0x00000011ff11723e */ /* 0x000fe400020006ff */
[----:B------:R-:W-:Y:S01]  /*2df70*/  F2FP.F16.E4M3.UNPACK_B R19, R19 ;  /* 0x00000013ff13723e */ /* 0x000fe200020006ff */
[----:B------:R-:W0:-:S12]  /*2df80*/  LDC R0, c[0x0][0x230] ;  /* 0x00008c00ff007b82 */ /* 0x000e180000000800 */
[----:B------:R1:W-:Y:S04]  /*2df90*/  STL.64 [R1+0x2c0], R12 ;  /* 0x0002c00c01007387 */ /* 0x0003e80000100a00 */
[----:B------:R4:W-:Y:S04]  /*2dfa0*/  STL.64 [R1+0x2c8], R14 ;  /* 0x0002c80e01007387 */ /* 0x0009e80000100a00 */
[----:B-1----:R-:W5:Y:S04]  /*2dfb0*/  LDL.LU R12, [R1+0xa0] ;  /* 0x0000a000010c7983 */ /* 0x002f680000300800 */
[----:B------:R-:W5:Y:S04]  /*2dfc0*/  LDL.LU R13, [R1+0xa4] ;  /* 0x0000a400010d7983 */ /* 0x000f680000300800 */
[----:B----4-:R-:W5:Y:S04]  /*2dfd0*/  LDL.LU R14, [R1+0xa8] ;  /* 0x0000a800010e7983 */ /* 0x010f680000300800 */
[----:B------:R-:W5:Y:S01]  /*2dfe0*/  LDL.LU R15, [R1+0xac] ;  /* 0x0000ac00010f7983 */ /* 0x000f620000300800 */
[----:B--2---:R-:W-:Y:S03]  /*2dff0*/  HMMA.16816.F32 R4, R16, R4, R8 ;  /* 0x000000041004723c */ /* 0x004fe60000001808 */
[----:B------:R-:W2:Y:S04]  /*2e000*/  LDL.LU.64 R10, [R1+0x10a8] ;  /* 0x0010a800010a7983 */ /* 0x000ea80000300a00 */
[----:B------:R-:W2:-:S15]  /*2e010*/  LDL.LU.64 R8, [R1+0x10a0] ;  /* 0x0010a00001087983 */ /* 0x000e9e0000300a00 */
[----:B------:R-:W-:-:S01]  /*2e020*/  NOP ;  /* 0x0000000000007918 */ /* 0x000fc20000000000 */
[----:B------:R-:W-:Y:S04]  /*2e030*/  STL.64 [R1+0x210], R4 ;  /* 0x0002100401007387 */ /* 0x000fe80000100a00 */
[----:B------:R1:W-:Y:S04]  /*2e040*/  STL.64 [R1+0x218], R6 ;  /* 0x0002180601007387 */ /* 0x0003e80000100a00 */
[----:B-1----:R-:W2:Y:S02]  /*2e050*/  LDL.LU.64 R6, [R1+0x1098] ;  /* 0x0010980001067983 */ /* 0x002ea40000300a00 */
[----:B--2---:R-:W-:Y:S02]  /*2e060*/  HMMA.16816.F32 R4, R16, R6, R8 ;  /* 0x000000061004723c */ /* 0x004fe40000001808 */
[----:B------:R-:W2:Y:S04]  /*2e070*/  LDL.LU.64 R10, [R1+0x1090] ;  /* 0x00109000010a7983 */ /* 0x000ea80000300a00 */
[----:B------:R-:W2:-:S15]  /*2e080*/  LDL.LU.64 R8, [R1+0x1088] ;  /* 0x0010880001087983 */ /* 0x000e9e0000300a00 */
[----:B------:R-:W-:-:S02]  /*2e090*/  NOP ;  /* 0x0000000000007918 */ /* 0x000fc40000000000 */
[----:B------:R1:W-:Y:S04]  /*2e0a0*/  STL.64 [R1+0x200], R4 ;  /* 0x0002000401007387 */ /* 0x0003e80000100a00 */
[----:B------:R2:W-:Y:S04]  /*2e0b0*/  STL.64 [R1+0x208], R6 ;  /* 0x0002080601007387 */ /* 0x0005e80000100a00 */
[----:B-1----:R-:W2:Y:S02]  /*2e0c0*/  LDL.LU.64 R4, [R1+0x1080] ;  /* 0x0010800001047983 */ /* 0x002ea40000300a00 */
[----:B--2---:R-:W-:Y:S02]  /*2e0d0*/  HMMA.16816.F32 R4, R16, R4, R8 ;  /* 0x000000041004723c */ /* 0x004fe40000001808 */
[----:B------:R-:W2:Y:S04]  /*2e0e0*/  LDL.LU.64 R10, [R1+0x1078] ;  /* 0x00107800010a7983 */ /* 0x000ea80000300a00 */
[----:B------:R-:W2:-:S15]  /*2e0f0*/  LDL.LU.64 R8, [R1+0x1070] ;  /* 0x0010700001087983 */ /* 0x000e9e0000300a00 */
[----:B------:R-:W-:-:S02]  /*2e100*/  NOP ;  /* 0x0000000000007918 */ /* 0x000fc40000000000 */
        /* <DEDUP_REMOVED lines=23> */
[----:B-1----:R-:W4:Y:S04]  /*2e280*/  LDL.LU.64 R6, [R1+0x1020] ;  /* 0x0010200001067983 */ /* 0x002f280000300a00 */
[----:B------:R-:W4:Y:S02]  /*2e290*/  LDL.LU.64 R4, [R1+0x1018] ;  /* 0x0010180001047983 */ /* 0x000f240000300a00 */
[----:B----4-:R-:W-:-:S15]  /*2e2a0*/  HMMA.16816.F32 R4, R16, R2, R4 ;  /* 0x000000021004723c */ /* 0x010fde0000001804 */
[----:B------:R-:W-:-:S08]  /*2e2b0*/  NOP ;  /* 0x0000000000007918 */ /* 0x000fd00000000000 */
[----:B------:R-:W-:Y:S04]  /*2e2c0*/  STL.64 [R1+0x140], R4 ;  /* 0x0001400401007387 */ /* 0x000fe80000100a00 */
[----:B------:R1:W-:Y:S04]  /*2e2d0*/  STL.64 [R1+0x148], R6 ;  /* 0x0001480601007387 */ /* 0x0003e80000100a00 */
[----:B-1----:R-:W4:Y:S04]  /*2e2e0*/  LDL.LU.64 R6, [R1+0x1010] ;  /* 0x0010100001067983 */ /* 0x002f280000300a00 */
[----:B------:R-:W2:Y:S02]  /*2e2f0*/  LDL.LU.64 R4, [R1+0x1008] ;  /* 0x0010080001047983 */ /* 0x000ea40000300a00 */
[----:B--2---:R-:W-:-:S15]  /*2e300*/  HMMA.16816.F32 R8, R16, R4, R8 ;  /* 0x000000041008723c */ /* 0x004fde0000001808 */
[----:B------:R-:W-:-:S08]  /*2e310*/  NOP ;  /* 0x0000000000007918 */ /* 0x000fd00000000000 */
[----:B------:R-:W-:Y:S04]  /*2e320*/  STL.64 [R1+0x120], R8 ;  /* 0x0001200801007387 */ /* 0x000fe80000100a00 */
[----:B------:R1:W-:Y:S04]  /*2e330*/  STL.64 [R1+0x128], R10 ;  /* 0x0001280a01007387 */ /* 0x0003e80000100a00 */
[----:B-1----:R-:W4:Y:S04]  /*2e340*/  LDL.LU.64 R10, [R1+0x1000] ;  /* 0x00100000010a7983 */ /* 0x002f280000300a00 */
[----:B------:R-:W4:Y:S02]  /*2e350*/  LDL.LU.64 R8, [R1+0xff8] ;  /* 0x000ff80001087983 */ /* 0x000f240000300a00 */
[----:B----4-:R-:W-:Y:S02]  /*2e360*/  HMMA.16816.F32 R4, R16, R6, R8 ;  /* 0x000000061004723c */ /* 0x010fe40000001808 */
[----:B------:R-:W2:Y:S04]  /*2e370*/  LDL.LU.64 R10, [R1+0xff0] ;  /* 0x000ff000010a7983 */ /* 0x000ea80000300a00 */
[----:B------:R-:W3:-:S15]  /*2e380*/  LDL.LU.64 R8, [R1+0xfe8] ;  /* 0x000fe80001087983 */ /* 0x000ede0000300a00 */
[----:B------:R-:W-:-:S02]  /*2e390*/  NOP ;  /* 0x0000000000007918 */ /* 0x000fc40000000000 */
[----:B------:R1:W-:Y:S04]  /*2e3a0*/  STL.64 [R1+0x230], R4 ;  /* 0x0002300401007387 */ /* 0x0003e80000100a00 */
[----:B------:R4:W-:Y:S04]  /*2e3b0*/  STL.64 [R1+0x238], R6 ;  /* 0x0002380601007387 */ /* 0x0009e80000100a00 */
[----:B-1----:R-:W2:Y:S04]  /*2e3c0*/  LDL.LU R4, [R1+0xc0] ;  /* 0x0000c00001047983 */ /* 0x002ea80000300800 */
[----:B------:R-:W2:Y:S04]  /*2e3d0*/  LDL.LU R5, [R1+0xc4] ;  /* 0x0000c40001057983 */ /* 0x000ea80000300800 */
[----:B----4-:R-:W2:Y:S04]  /*2e3e0*/  LDL.LU R6, [R1+0xc8] ;  /* 0x0000c80001067983 */ /* 0x010ea80000300800 */
[----:B------:R-:W2:Y:S01]  /*2e3f0*/  LDL.LU R7, [R1+0xcc] ;  /* 0x0000cc0001077983 */ /* 0x000ea20000300800 */
[C---:B---3--:R-:W-:Y:S06]  /*2e400*/  HMMA.16816.F32 R24, R16.reuse, R8, R24 ;  /* 0x000000081018723c */ /* 0x048fec0000001818 */
[C---:B--2---:R-:W-:Y:S06]  /*2e410*/  HMMA.16816.F32 R8, R16.reuse, R10, R4 ;  /* 0x0000000a1008723c */ /* 0x044fec0000001804 */
[C---:B-----5:R-:W-:Y:S11]  /*2e420*/  HMMA.16816.F32 R4, R16.reuse, R20, R12 ;  /* 0x000000141004723c */ /* 0x060ff6000000180c */
[----:B------:R1:W-:Y:S04]  /*2e430*/  STL.64 [R1+0x1b0], R24 ;  /* 0x0001b01801007387 */ /* 0x0003e80000100a00 */
[----:B------:R2:W-:Y:S04]  /*2e440*/  STL.64 [R1+0x1b8], R26 ;  /* 0x0001b81a01007387 */ /* 0x0005e80000100a00 */
[----:B-1----:R-:W3:Y:S04]  /*2e450*/  LDL.LU R24, [R1+0x70] ;  /* 0x0000700001187983 */ /* 0x002ee80000300800 */
[----:B------:R-:W3:Y:S04]  /*2e460*/  LDL.LU R25, [R1+0x74] ;  /* 0x0000740001197983 */ /* 0x000ee80000300800 */
[----:B--2---:R-:W3:Y:S04]  /*2e470*/  LDL.LU R26, [R1+0x78] ;  /* 0x00007800011a7983 */ /* 0x004ee80000300800 */
[----:B------:R-:W3:Y:S04]  /*2e480*/  LDL.LU R27, [R1+0x7c] ;  /* 0x00007c00011b7983 */ /* 0x000ee80000300800 */
[----:B------:R-:W2:Y:S04]  /*2e490*/  LDL.LU R20, [R1+0xe48] ;  /* 0x000e480001147983 */ /* 0x000ea80000300800 */
[----:B------:R-:W-:Y:S04]  /*2e4a0*/  STL.64 [R1+0x160], R8 ;  /* 0x0001600801007387 */ /* 0x000fe80000100a00 */
[----:B------:R1:W-:Y:S04]  /*2e4b0*/  STL.64 [R1+0x168], R10 ;  /* 0x0001680a01007387 */ /* 0x0003e80000100a00 */
[----:B------:R-:W4:Y:S04]  /*2e4c0*/  LDL.LU R21, [R1+0xe44] ;  /* 0x000e440001157983 */ /* 0x000f280000300800 */
[----:B------:R-:W-:Y:S04]  /*2e4d0*/  STL.64 [R1+0xa0], R4 ;  /* 0x0000a00401007387 */ /* 0x000fe80000100a00 */
[----:B------:R-:W-:Y:S04]  /*2e4e0*/  STL.64 [R1+0xa8], R6 ;  /* 0x0000a80601007387 */ /* 0x000fe80000100a00 */
[----:B-1----:R-:W5:Y:S04]  /*2e4f0*/  LDL.LU R10, [R1+0xe40] ;  /* 0x000e4000010a7983 */ /* 0x002f680000300800 */
[----:B------:R-:W5:Y:S04]  /*2e500*/  LDL.LU R11, [R1+0xe3c] ;  /* 0x000e3c00010b7983 */ /* 0x000f680000300800 */
[----:B------:R-:W3:Y:S04]  /*2e510*/  LDL.LU R8, [R1+0xe4c] ;  /* 0x000e4c0001087983 */ /* 0x000ee80000300800 */
[----:B------:R-:W3:Y:S04]  /*2e520*/  LDL.LU R9, [R1+0xe38] ;  /* 0x000e380001097983 */ /* 0x000ee80000300800 */
[----:B-----5:R-:W-:Y:S04]  /*2e530*/  STL.64 [R1+0xfc0], R10 ;  /* 0x000fc00a01007387 */ /* 0x020fe80000100a00 */
[----:B---3--:R1:W-:Y:S04]  /*2e540*/  STL.64 [R1+0xfb8], R8 ;  /* 0x000fb80801007387 */ /* 0x0083e80000100a00 */
[----:B-1----:R-:W3:Y:S04]  /*2e550*/  LDL.LU R8, [R1+0x40] ;  /* 0x0000400001087983 */ /* 0x002ee80000300800 */
[----:B------:R-:W3:Y:S04]  /*2e560*/  LDL.LU R9, [R1+0x44] ;  /* 0x0000440001097983 */ /* 0x000ee80000300800 */
[----:B------:R-:W5:Y:S04]  /*2e570*/  LDL.LU R10, [R1+0x48] ;  /* 0x00004800010a7983 */ /* 0x000f680000300800 */
[----:B------:R-:W5:Y:S01]  /*2e580*/  LDL.LU R11, [R1+0x4c] ;  /* 0x00004c00010b7983 */ /* 0x000f620000300800 */
[C---:B------:R-:W-:Y:S03]  /*2e590*/  HMMA.16816.F32 R24, R16.reuse, R22, R24 ;  /* 0x000000161018723c */ /* 0x040fe60000001818 */
[----:B-----5:R-:W-:Y:S04]  /*2e5a0*/  STL.64 [R1+0xfd0], R10 ;  /* 0x000fd00a01007387 */ /* 0x020fe80000100a00 */
[----:B---3--:R1:W-:Y:S04]  /*2e5b0*/  STL.64 [R1+0xfc8], R8 ;  /* 0x000fc80801007387 */ /* 0x0083e80000100a00 */
[----:B-1----:R-:W3:Y:S04]  /*2e5c0*/  LDL.LU R8, [R1+0x50] ;  /* 0x0000500001087983 */ /* 0x002ee80000300800 */
[----:B------:R-:W3:Y:S04]  /*2e5d0*/  LDL.LU R9, [R1+0x54] ;  /* 0x0000540001097983 */ /* 0x000ee80000300800 */
[----:B------:R-:W3:Y:S04]  /*2e5e0*/  LDL.LU R10, [R1+0x58] ;  /* 0x00005800010a7983 */ /* 0x000ee80000300800 */
        /* <DEDUP_REMOVED lines=10> */
[----:B------:R-:W-:Y:S04]  /*2e690*/  STL.64 [R1+0x80], R24 ;  /* 0x0000801801007387 */ /* 0x000fe80000100a00 */
[----:B------:R1:W-:Y:S04]  /*2e6a0*/  STL.64 [R1+0x88], R26 ;  /* 0x0000881a01007387 */ /* 0x0003e80000100a00 */
[----:B-1----:R-:W2:Y:S04]  /*2e6b0*/  LDL.LU.64 R26, [R1+0xfe0] ;  /* 0x000fe000011a7983 */ /* 0x002ea80000300a00 */
[----:B------:R-:W3:Y:S04]  /*2e6c0*/  LDL.LU.64 R24, [R1+0xfd8] ;  /* 0x000fd80001187983 */ /* 0x000ee80000300a00 */
[----:B------:R-:W4:Y:S04]  /*2e6d0*/  LDL.LU R22, [R1+0xe50] ;  /* 0x000e500001167983 */ /* 0x000f280000300800 */
[----:B------:R-:W5:Y:S01]  /*2e6e0*/  LDL.LU R23, [R1+0x6e4] ;  /* 0x0006e40001177983 */ /* 0x000f620000300800 */
[----:B---3--:R-:W-:-:S15]  /*2e6f0*/  HMMA.16816.F32 R8, R16, R24, R8 ;  /* 0x000000181008723c */ /* 0x008fde0000001808 */
[----:B------:R-:W-:-:S08]  /*2e700*/  NOP ;  /* 0x0000000000007918 */ /* 0x000fd00000000000 */
[----:B------:R-:W-:Y:S04]  /*2e710*/  STL.64 [R1+0x50], R8 ;  /* 0x0000500801007387 */ /* 0x000fe80000100a00 */
[----:B------:R1:W-:Y:S04]  /*2e720*/  STL.64 [R1+0x58], R10 ;  /* 0x0000580a01007387 */ /* 0x0003e80000100a00 */
[----:B-1----:R-:W2:Y:S04]  /*2e730*/  LDL.LU.64 R10, [R1+0xfd0] ;  /* 0x000fd000010a7983 */ /* 0x002ea80000300a00 */
[----:B------:R-:W2:Y:S02]  /*2e740*/  LDL.LU.64 R8, [R1+0xfc8] ;  /* 0x000fc80001087983 */ /* 0x000ea40000300a00 */
[----:B--2---:R-:W-:Y:S02]  /*2e750*/  HMMA.16816.F32 R24, R16, R26, R8 ;  /* 0x0000001a1018723c */ /* 0x004fe40000001808 */
[----:B------:R-:W2:Y:S04]  /*2e760*/  LDL.LU.64 R10, [R1+0xfc0] ;  /* 0x000fc000010a7983 */ /* 0x000ea80000300a00 */
[----:B------:R-:W3:-:S15]  /*2e770*/  LDL.LU.64 R8, [R1+0xfb8] ;  /* 0x000fb80001087983 */ /* 0x000ede0000300a00 */
[----:B------:R-:W-:-:S02]  /*2e780*/  NOP ;  /* 0x0000000000007918 */ /* 0x000fc40000000000 */
[----:B------:R1:W-:Y:S04]  /*2e790*/  STL.64 [R1+0x40], R24 ;  /* 0x0000401801007387 */ /* 0x0003e80000100a00 */
[----:B------:R0:W-:Y:S04]  /*2e7a0*/  STL.64 [R1+0x48], R26 ;  /* 0x0000481a01007387 */ /* 0x0001e80000100a00 */
[----:B-1----:R-:W3:Y:S04]  /*2e7b0*/  LDL.LU R24, [R1+0x30] ;  /* 0x0000300001187983 */ /* 0x002ee80000300800 */
[----:B------:R-:W3:Y:S04]  /*2e7c0*/  LDL.LU R25, [R1+0x34] ;  /* 0x0000340001197983 */ /* 0x000ee80000300800 */
[----:B0-----:R-:W3:Y:S04]  /*2e7d0*/  LDL.LU R26, [R1+0x38] ;  /* 0x00003800011a7983 */ /* 0x001ee80000300800 */
[----:B------:R-:W3:Y:S01]  /*2e7e0*/  LDL.LU R27, [R1+0x3c] ;  /* 0x00003c00011b7983 */ /* 0x000ee20000300800 */
[----:B------:R-:W-:Y:S01]  /*2e7f0*/  USHF.L.U32 UR12, UR11, 0x6, URZ ;  /* 0x000000060b0c7899 */ /* 0x000fe2000800063f */
[----:B------:R-:W-:-:S03]  /*2e800*/  VIADD R0, R0, 0x3f ;  /* 0x0000003f00007836 */ /* 0x000fc60000000000 */
[----:B------:R-:W-:Y:S02]  /*2e810*/  USHF.R.S32.HI UR13, URZ, 0x1f, UR12 ;  /* 0x0000001f3f0d7899 */ /* 0x000fe4000801140c */
[----:B----4-:R-:W-:Y:S02]  /*2e820*/  IADD3 R22, P4, R22, UR12, RZ ;  /* 0x0000000c16167c10 */ /* 0x010fe4000ff9e0ff */
[----:B-----5:R-:W-:Y:S02]  /*2e830*/  IADD3 R23, P6, R23, UR12, RZ ;  /* 0x0000000c17177c10 */ /* 0x020fe4000ffde0ff */
[----:B------:R-:W-:Y:S02]  /*2e840*/  IADD3 R20, P5, R20, UR12, RZ ;  /* 0x0000000c14147c10 */ /* 0x000fe4000ffbe0ff */
[----:B------:R-:W-:Y:S02]  /*2e850*/  IADD3 R21, P3, R21, UR12, RZ ;  /* 0x0000000c15157c10 */ /* 0x000fe4000ff7e0ff */
[----:B------:R-:W-:-:S02]  /*2e860*/  SHF.R.S32.HI R2, RZ, 0x1f, R0 ;  /* 0x0000001fff027819 */ /* 0x000fc40000011400 */
[----:B------:R-:W-:Y:S02]  /*2e870*/  IADD3.X R6, R6, UR13, RZ, P6, !PT ;  /* 0x0000000d06067c10 */ /* 0x000fe4000b7fe4ff */
[----:B------:R-:W-:Y:S02]  /*2e880*/  IADD3 R7, P6, R7, UR12, RZ ;  /* 0x0000000c07077c10 */ /* 0x000fe4000ffde0ff */
[----:B------:R-:W-:Y:S02]  /*2e890*/  IADD3.X R4, R4, UR13, RZ, P5, !PT ;  /* 0x0000000d04047c10 */ /* 0x000fe4000affe4ff */
[----:B------:R-:W-:Y:S02]  /*2e8a0*/  LEA.HI R0, R2, R0, RZ, 0x6 ;  /* 0x0000000002007211 */ /* 0x000fe400078f30ff */
[----:B------:R-:W-:Y:S01]  /*2e8b0*/  IADD3 R5, P5, R5, UR12, RZ ;  /* 0x0000000c05057c10 */ /* 0x000fe2000ffbe0ff */
[----:B------:R-:W-:Y:S01]  /*2e8c0*/  UIADD3 UR4, UR4, 0x1, URZ ;  /* 0x0000000104047890 */ /* 0x000fe2000fffe03f */
[----:B------:R-:W-:-:S02]  /*2e8d0*/  IADD3.X R3, R3, UR13, RZ, P3, !PT ;  /* 0x0000000d03037c10 */ /* 0x000fc40009ffe4ff */
[----:B------:R-:W-:Y:S02]  /*2e8e0*/  SHF.R.S32.HI R0, RZ, 0x6, R0 ;  /* 0x00000006ff007819 */ /* 0x000fe40000011400 */
[----:B------:R-:W-:Y:S02]  /*2e8f0*/  IADD3 R12, P3, R12, UR12, RZ ;  /* 0x0000000c0c0c7c10 */ /* 0x000fe4000ff7e0ff */
[----:B------:R-:W-:Y:S02]  /*2e900*/  ISETP.NE.U32.AND P0, PT, R0, UR4, PT ;  /* 0x0000000400007c0c */ /* 0x000fe4000bf05070 */
[----:B--2---:R-:W-:Y:S02]  /*2e910*/  IADD3 R10, P1, R10, UR12, RZ ;  /* 0x0000000c0a0a7c10 */ /* 0x004fe4000ff3e0ff */
[----:B------:R-:W-:Y:S02]  /*2e920*/  IADD3 R11, P2, R11, UR12, RZ ;  /* 0x0000000c0b0b7c10 */ /* 0x000fe4000ff5e0ff */
[----:B---3--:R-:W-:-:S02]  /*2e930*/  IADD3.X R8, R8, UR13, RZ, P4, !PT ;  /* 0x0000000d08087c10 */ /* 0x008fc4000a7fe4ff */
[----:B------:R-:W-:Y:S01]  /*2e940*/  IADD3 R9, P4, R9, UR12, RZ ;  /* 0x0000000c09097c10 */ /* 0x000fe2000ff9e0ff */
[----:B------:R-:W-:-:S15]  /*2e950*/  HMMA.16816.F32 R16, R16, R28, R24 ;  /* 0x0000001c1010723c */ /* 0x000fde0000001818 */
[----:B------:R-:W-:-:S08]  /*2e960*/  NOP ;  /* 0x0000000000007918 */ /* 0x000fd00000000000 */
[----:B------:R-:W-:Y:S04]  /*2e970*/  STL.64 [R1+0x70], R16 ;  /* 0x0000701001007387 */ /* 0x000fe80000100a00 */
[----:B------:R-:W-:Y:S04]  /*2e980*/  STL.64 [R1+0x78], R18 ;  /* 0x0000781201007387 */ /* 0x000fe80000100a00 */
        /* <DEDUP_REMOVED lines=14> */
[----:B------:R-:W2:Y:S01]  /*2ea70*/  LDL.LU R0, [R1+0xe10] ;  /* 0x000e100001007983 */ /* 0x000ea20000300800 */
[----:B------:R-:W-:-:S02]  /*2ea80*/  IADD3.X R13, R13, UR13, RZ, P1, !PT ;  /* 0x0000000d0d0d7c10 */ /* 0x000fc40008ffe4ff */
[----:B------:R-:W-:-:S03]  /*2ea90*/  IADD3 R14, P1, R14, UR12, RZ ;  /* 0x0000000c0e0e7c10 */ /* 0x000fc6000ff3e0ff */
[----:B------:R-:W-:Y:S04]  /*2eaa0*/  STL [R1+0x6d8], R13 ;  /* 0x0006d80d01007387 */ /* 0x000fe80000100800 */
[----:B--2---:R0:W-:Y:S04]  /*2eab0*/  STL [R1+0xfac], R0 ;  /* 0x000fac0001007387 */ /* 0x0041e80000100800 */
[----:B------:R-:W-:Y:S04]  /*2eac0*/  STL [R1+0xe20], R14 ;  /* 0x000e200e01007387 */ /* 0x000fe80000100800 */
[----:B0-----:R-:W2:Y:S01]  /*2ead0*/  LDL.LU R0, [R1+0x6d0] ;  /* 0x0006d00001007983 */ /* 0x001ea20000300800 */
[----:B------:R-:W-:-:S05]  /*2eae0*/  IADD3.X R15, R15, UR13, RZ, P2, !PT ;  /* 0x0000000d0f0f7c10 */ /* 0x000fca00097fe4ff */
[----:B------:R-:W-:Y:S04]  /*2eaf0*/  STL [R1+0x6d4], R15 ;  /* 0x0006d40f01007387 */ /* 0x000fe80000100800 */
        /* <DEDUP_REMOVED lines=30> */
[----:B--2---:R-:W-:-:S05]  /*2ece0*/  IADD3 R0, P2, R0, UR12, RZ ;  /* 0x0000000c00007c10 */ /* 0x004fca000ff5e0ff */
[----:B------:R0:W-:Y:S04]  /*2ecf0*/  STL [R1+0xe18], R0 ;  /* 0x000e180001007387 */ /* 0x0001e80000100800 */
[----:B0-----:R-:W2:Y:S02]  /*2ed00*/  LDL.LU R0, [R1+0xfb0] ;  /* 0x000fb00001007983 */ /* 0x001ea40000300800 */
[----:B--2---:R-:W-:-:S05]  /*2ed10*/  IADD3.X R0, R0, UR13, RZ, P4, !PT ;  /* 0x0000000d00007c10 */ /* 0x004fca000a7fe4ff */
[----:B------:R0:W-:Y:S04]  /*2ed20*/  STL [R1+0x6d0], R0 ;  /* 0x0006d00001007387 */ /* 0x0001e80000100800 */
[----:B0-----:R-:W2:Y:S01]  /*2ed30*/  LDL.LU R0, [R1+0xfac] ;  /* 0x000fac0001007983 */ /* 0x001ea20000300800 */
[----:B---3--:R-:W-:Y:S02]  /*2ed40*/  IADD3.X R16, R16, UR13, RZ, P6, !PT ;  /* 0x0000000d10107c10 */ /* 0x008fe4000b7fe4ff */
[----:B----4-:R-:W-:Y:S02]  /*2ed50*/  IADD3 R17, P6, R17, UR12, RZ ;  /* 0x0000000c11117c10 */ /* 0x010fe4000ffde0ff */
[----:B-----5:R-:W-:Y:S02]  /*2ed60*/  IADD3.X R18, R18, UR13, RZ, P5, !PT ;  /* 0x0000000d12127c10 */ /* 0x020fe4000affe4ff */
[----:B------:R-:W-:-:S02]  /*2ed70*/  IADD3 R19, P5, R19, UR12, RZ ;  /* 0x0000000c13137c10 */ /* 0x000fc4000ffbe0ff */
[----:B------:R-:W-:Y:S02]  /*2ed80*/  IADD3.X R28, R28, UR13, RZ, P3, !PT ;  /* 0x0000000d1c1c7c10 */ /* 0x000fe40009ffe4ff */
[----:B------:R-:W-:Y:S02]  /*2ed90*/  IADD3 R29, P3, R29, UR12, RZ ;  /* 0x0000000c1d1d7c10 */ /* 0x000fe4000ff7e0ff */
[----:B------:R-:W-:Y:S02]  /*2eda0*/  IADD3.X R2, R2, UR13, RZ, P1, !PT ;  /* 0x0000000d02027c10 */ /* 0x000fe40008ffe4ff */
[----:B------:R-:W-:Y:S02]  /*2edb0*/  IADD3 R26, P1, R26, UR12, RZ ;  /* 0x0000000c1a1a7c10 */ /* 0x000fe4000ff3e0ff */
[----:B------:R-:W-:Y:S02]  /*2edc0*/  IADD3.X R27, R27, UR13, RZ, P2, !PT ;  /* 0x0000000d1b1b7c10 */ /* 0x000fe400097fe4ff */
        /* <DEDUP_REMOVED lines=12> */
[----:B--2---:R-:W-:-:S05]  /*2ee90*/  IADD3 R0, P4, R0, UR12, RZ ;  /* 0x0000000c00007c10 */ /* 0x004fca000ff9e0ff */
[----:B------:R0:W-:Y:S04]  /*2eea0*/  STL [R1+0xe10], R0 ;  /* 0x000e100001007387 */ /* 0x0001e80000100800 */
[----:B------:R-:W-:Y:S04]  /*2eeb0*/  STL [R1+0x6cc], R16 ;  /* 0x0006cc1001007387 */ /* 0x000fe80000100800 */
[----:B------:R-:W-:Y:S04]  /*2eec0*/  STL [R1+0xe08], R17 ;  /* 0x000e081101007387 */ /* 0x000fe80000100800 */
[----:B------:R-:W-:Y:S04]  /*2eed0*/  STL [R1+0xe2c], R18 ;  /* 0x000e2c1201007387 */ /* 0x000fe80000100800 */
[----:B------:R-:W-:Y:S04]  /*2eee0*/  STL [R1+0xe00], R19 ;  /* 0x000e001301007387 */ /* 0x000fe80000100800 */
[----:B------:R-:W-:Y:S04]  /*2eef0*/  STL [R1+0xe24], R28 ;  /* 0x000e241c01007387 */ /* 0x000fe80000100800 */
[----:B------:R-:W-:Y:S01]  /*2ef00*/  STL [R1+0xdf8], R29 ;  /* 0x000df81d01007387 */ /* 0x000fe20000100800 */
[----:B------:R-:W-:-:S03]  /*2ef10*/  IADD3.X R25, R25, UR13, RZ, P4, !PT ;  /* 0x0000000d19197c10 */ /* 0x000fc6000a7fe4ff */
[----:B------:R-:W-:Y:S01]  /*2ef20*/  STL [R1+0xe1c], R2 ;  /* 0x000e1c0201007387 */ /* 0x000fe20000100800 */
[----:B------:R-:W-:-:S03]  /*2ef30*/  IADD3 R22, P4, R22, UR12, RZ ;  /* 0x0000000c16167c10 */ /* 0x000fc6000ff9e0ff */
        /* <DEDUP_REMOVED lines=20> */
[----:B0-----:R-:W2:Y:S01]  /*2f080*/  LDL.LU R0, [R1+0xdbc] ;  /* 0x000dbc0001007983 */ /* 0x001ea20000300800 */
[----:B------:R-:W-:-:S02]  /*2f090*/  IADD3 R13, P6, R13, UR12, RZ ;  /* 0x0000000c0d0d7c10 */ /* 0x000fc4000ffde0ff */
[----:B------:R-:W-:-:S03]  /*2f0a0*/  IADD3.X R14, R14, UR13, RZ, P5, !PT ;  /* 0x0000000d0e0e7c10 */ /* 0x000fc6000affe4ff */
[----:B------:R-:W-:Y:S04]  /*2f0b0*/  STL [R1+0xda8], R13 ;  /* 0x000da80d01007387 */ /* 0x000fe80000100800 */
[----:B--2---:R0:W-:Y:S04]  /*2f0c0*/  STL [R1+0xfa4], R0 ;  /* 0x000fa40001007387 */ /* 0x0041e80000100800 */
[----:B------:R-:W-:Y:S04]  /*2f0d0*/  STL [R1+0xdcc], R14 ;  /* 0x000dcc0e01007387 */ /* 0x000fe80000100800 */
[----:B0-----:R-:W2:Y:S01]  /*2f0e0*/  LDL.LU R0, [R1+0xd98] ;  /* 0x000d980001007983 */ /* 0x001ea20000300800 */
[----:B------:R-:W-:-:S05]  /*2f0f0*/  IADD3 R15, P5, R15, UR12, RZ ;  /* 0x0000000c0f0f7c10 */ /* 0x000fca000ffbe0ff */
[----:B------:R-:W-:Y:S04]  /*2f100*/  STL [R1+0xda0], R15 ;  /* 0x000da00f01007387 */ /* 0x000fe80000100800 */
[----:B--2---:R0:W-:Y:S04]  /*2f110*/  STL [R1+0xfa8], R0 ;  /* 0x000fa80001007387 */ /* 0x0041e80000100800 */
[----:B0-----:R-:W2:Y:S04]  /*2f120*/  LDL.LU R0, [R1+0xdc4] ;  /* 0x000dc40001007983 */ /* 0x001ea80000300800 */
[----:B------:R-:W3:Y:S04]  /*2f130*/  LDL.LU R16, [R1+0xd90] ;  /* 0x000d900001107983 */ /* 0x000ee80000300800 */
[----:B------:R-:W4:Y:S04]  /*2f140*/  LDL.LU R17, [R1+0xdb4] ;  /* 0x000db40001117983 */ /* 0x000f280000300800 */
[----:B------:R-:W5:Y:S04]  /*2f150*/  LDL.LU R18, [R1+0xd88] ;  /* 0x000d880001127983 */ /* 0x000f680000300800 */
        /* <DEDUP_REMOVED lines=24> */
[----:B------:R-:W3:Y:S01]  /*2f2e0*/  LDL.LU R15, [R1+0xd4c] ;  /* 0x000d4c00010f7983 */ /* 0x000ee20000300800 */
[----:B--2---:R-:W-:-:S05]  /*2f2f0*/  IADD3.X R0, R0, UR13, RZ, P3, !PT ;  /* 0x0000000d00007c10 */ /* 0x004fca0009ffe4ff */
[----:B------:R0:W-:Y:S04]  /*2f300*/  STL [R1+0xdc4], R0 ;  /* 0x000dc40001007387 */ /* 0x0001e80000100800 */
[----:B0-----:R-:W2:Y:S02]  /*2f310*/  LDL.LU R0, [R1+0xfa8] ;  /* 0x000fa80001007983 */ /* 0x001ea40000300800 */
[----:B--2---:R-:W-:-:S05]  /*2f320*/  IADD3 R0, P3, R0, UR12, RZ ;  /* 0x0000000c00007c10 */ /* 0x004fca000ff7e0ff */
[----:B------:R0:W-:Y:S04]  /*2f330*/  STL [R1+0xd98], R0 ;  /* 0x000d980001007387 */ /* 0x0001e80000100800 */
[----:B0-----:R-:W2:Y:S01]  /*2f340*/  LDL.LU R0, [R1+0xfa4] ;  /* 0x000fa40001007983 */ /* 0x001ea20000300800 */
[----:B----4-:R-:W-:Y:S02]  /*2f350*/  IADD3.X R17, R17, UR13, RZ, P2, !PT ;  /* 0x0000000d11117c10 */ /* 0x010fe400097fe4ff */
[----:B-----5:R-:W-:Y:S02]  /*2f360*/  IADD3 R18, P2, R18, UR12, RZ ;  /* 0x0000000c12127c10 */ /* 0x020fe4000ff5e0ff */
[----:B---3--:R-:W-:Y:S02]  /*2f370*/  IADD3.X R19, R19, UR13, RZ, P4, !PT ;  /* 0x0000000d13137c10 */ /* 0x008fe4000a7fe4ff */
        /* <DEDUP_REMOVED lines=17> */
[----:B--2---:R-:W-:Y:S02]  /*2f490*/  IADD3.X R0, R0, UR13, RZ, P1, !PT ;  /* 0x0000000d00007c10 */ /* 0x004fe40008ffe4ff */
[----:B------:R-:W-:-:S03]  /*2f4a0*/  IADD3 R16, P1, R16, UR12, RZ ;  /* 0x0000000c10107c10 */ /* 0x000fc6000ff3e0ff */
[----:B------:R0:W-:Y:S04]  /*2f4b0*/  STL [R1+0xdbc], R0 ;  /* 0x000dbc0001007387 */ /* 0x0001e80000100800 */
        /* <DEDUP_REMOVED lines=29> */
[----:B0-----:R-:W2:Y:S01]  /*2f690*/  LDL.LU R0, [R1+0xd18] ;  /* 0x000d180001007983 */ /* 0x001ea20000300800 */
        /* <DEDUP_REMOVED lines=1317> */
[----:B------:R-:W-:Y:S01]  /*348f0*/  IADD3.X R10, R10, UR13, RZ, P6, !PT ;  /* 0x0000000d0a0a7c10 */ /* 0x000fe2000b7fe4ff */
[----:B------:R-:W-:Y:S01]  /*34900*/  USHF.L.U32 UR5, UR10, 0x6, URZ ;  /* 0x000000060a057899 */ /* 0x000fe2000800063f */
        /* <DEDUP_REMOVED lines=8> */
[----:B--2---:R-:W-:-:S02]  /*34990*/  IADD3.X R0, R0, UR13, RZ, P2, !PT ;  /* 0x0000000d00007c10 */ /* 0x004fc400097fe4ff */
        /* <DEDUP_REMOVED lines=24> */
[----:B------:R-:W-:Y:S04]  /*34b20*/  STL [R1+0xe74], R6 ;  /* 0x000e740601007387 */ /* 0x000fe80000100800 */
[----:B------:R-:W-:Y:S04]  /*34b30*/  STL [R1+0xeac], R7 ;  /* 0x000eac0701007387 */ /* 0x000fe80000100800 */
[----:B------:R-:W-:Y:S04]  /*34b40*/  STL [R1+0xe7c], R4 ;  /* 0x000e7c0401007387 */ /* 0x000fe80000100800 */
[----:B------:R-:W-:Y:S04]  /*34b50*/  STL [R1+0x6c4], R5 ;  /* 0x0006c40501007387 */ /* 0x000fe80000100800 */
[----:B------:R-:W-:Y:S04]  /*34b60*/  STL [R1+0xe84], R3 ;  /* 0x000e840301007387 */ /* 0x000fe80000100800 */
[----:B------:R-:W-:Y:S04]  /*34b70*/  STL [R1+0xe8c], R12 ;  /* 0x000e8c0c01007387 */ /* 0x000fe80000100800 */
[----:B0-----:R-:W2:Y:S01]  /*34b80*/  LDL.LU R0, [R1+0x6b0] ;  /* 0x0006b00001007983 */ /* 0x001ea20000300800 */
[----:B------:R-:W-:-:S02]  /*34b90*/  IADD3.X R13, R13, UR13, RZ, P6, !PT ;  /* 0x0000000d0d0d7c10 */ /* 0x000fc4000b7fe4ff */
[----:B------:R-:W-:-:S03]  /*34ba0*/  IADD3.X R14, R14, UR13, RZ, P5, !PT ;  /* 0x0000000d0e0e7c10 */ /* 0x000fc6000affe4ff */
[----:B------:R-:W-:Y:S01]  /*34bb0*/  STL [R1+0xe94], R13 ;  /* 0x000e940d01007387 */ /* 0x000fe20000100800 */
[----:B------:R-:W-:-:S03]  /*34bc0*/  USHF.R.S32.HI UR6, URZ, 0x1f, UR5 ;  /* 0x0000001f3f067899 */ /* 0x000fc60008011405 */
        /* <DEDUP_REMOVED lines=38> */
[----:B--2---:R-:W-:-:S05]  /*34e30*/  IADD3 R0, P5, R0, UR5, RZ ;  /* 0x0000000500007c10 */ /* 0x004fca000ffbe0ff */
[----:B------:R0:W-:Y:S04]  /*34e40*/  STL [R1+0x6bc], R0 ;  /* 0x0006bc0001007387 */ /* 0x0001e80000100800 */
[----:B0-----:R-:W2:Y:S01]  /*34e50*/  LDL.LU R0, [R1+0xf2c] ;  /* 0x000f2c0001007983 */ /* 0x001ea20000300800 */
[----:B---3--:R-:W-:Y:S02]  /*34e60*/  IADD3 R16, P1, R16, UR5, RZ ;  /* 0x0000000510107c10 */ /* 0x008fe4000ff3e0ff */
[----:B----4-:R-:W-:Y:S02]  /*34e70*/  IADD3.X R17, R17, UR6, RZ, P4, !PT ;  /* 0x0000000611117c10 */ /* 0x010fe4000a7fe4ff */
[----:B-----5:R-:W-:Y:S02]  /*34e80*/  IADD3 R18, P4, R18, UR5, RZ ;  /* 0x0000000512127c10 */ /* 0x020fe4000ff9e0ff */
[----:B------:R-:W-:-:S02]  /*34e90*/  IADD3.X R19, R19, UR6, RZ, P5, !PT ;  /* 0x0000000613137c10 */ /* 0x000fc4000affe4ff */
[----:B------:R-:W-:Y:S02]  /*34ea0*/  IADD3 R28, P5, R28, UR5, RZ ;  /* 0x000000051c1c7c10 */ /* 0x000fe4000ffbe0ff */
[----:B------:R-:W-:Y:S02]  /*34eb0*/  IADD3.X R26, R26, UR6, RZ, P1, !PT ;  /* 0x000000061a1a7c10 */ /* 0x000fe40008ffe4ff */
[----:B------:R-:W-:Y:S02]  /*34ec0*/  IADD3 R27, P1, R27, UR5, RZ ;  /* 0x000000051b1b7c10 */ /* 0x000fe4000ff3e0ff */
[----:B------:R-:W-:Y:S02]  /*34ed0*/  IADD3.X R24, R24, UR6, RZ, P4, !PT ;  /* 0x0000000618187c10 */ /* 0x000fe4000a7fe4ff */
[----:B------:R-:W-:Y:S02]  /*34ee0*/  IADD3 R25, P4, R25, UR5, RZ ;  /* 0x0000000519197c10 */ /* 0x000fe4000ff9e0ff */
        /* <DEDUP_REMOVED lines=8> */
[----:B------:R-:W-:Y:S02]  /*34f70*/  IADD3 R4, P6, R4, UR5, RZ ;  /* 0x0000000504047c10 */ /* 0x000fe4000ffde0ff */
[----:B------:R-:W-:Y:S02]  /*34f80*/  IADD3.X R5, R5, UR13, RZ, P3, !PT ;  /* 0x0000000d05057c10 */ /* 0x000fe40009ffe4ff */
[----:B------:R-:W-:Y:S02]  /*34f90*/  IADD3.X R12, R12, UR6, RZ, P1, !PT ;  /* 0x000000060c0c7c10 */ /* 0x000fe40008ffe4ff */
[----:B------:R-:W-:Y:S02]  /*34fa0*/  IADD3.X R13, R13, UR6, RZ, P4, !PT ;  /* 0x000000060d0d7c10 */ /* 0x000fe4000a7fe4ff */
[----:B------:R-:W-:-:S02]  /*34fb0*/  IADD3.X R15, R15, UR6, RZ, P6, !PT ;  /* 0x000000060f0f7c10 */ /* 0x000fc4000b7fe4ff */
[----:B------:R-:W-:Y:S02]  /*34fc0*/  IADD3.X R14, R14, UR6, RZ, P5, !PT ;  /* 0x000000060e0e7c10 */ /* 0x000fe4000affe4ff */
[----:B--2---:R-:W-:-:S04]  /*34fd0*/  IADD3 R0, P2, R0, UR5, RZ ;  /* 0x0000000500007c10 */ /* 0x004fc8000ff5e0ff */
[----:B------:R-:W-:Y:S01]  /*34fe0*/  IADD3.X R29, R29, UR6, RZ, P2, !PT ;  /* 0x000000061d1d7c10 */ /* 0x000fe200097fe4ff */
[----:B------:R1:W-:Y:S04]  /*34ff0*/  STL [R1+0x6b0], R0 ;  /* 0x0006b00001007387 */ /* 0x0003e80000100800 */
[----:B------:R1:W-:Y:S04]  /*35000*/  STL [R1+0x6a8], R16 ;  /* 0x0006a81001007387 */ /* 0x0003e80000100800 */
[----:B------:R1:W-:Y:S01]  /*35010*/  STL [R1+0x6c0], R17 ;  /* 0x0006c01101007387 */ /* 0x0003e20000100800 */
[----:B------:R-:W-:-:S03]  /*35020*/  IADD3 R2, P2, R2, UR5, RZ ;  /* 0x0000000502027c10 */ /* 0x000fc6000ff5e0ff */
[----:B------:R1:W-:Y:S04]  /*35030*/  STL [R1+0x6a0], R18 ;  /* 0x0006a01201007387 */ /* 0x0003e80000100800 */
[----:B------:R1:W-:Y:S04]  /*35040*/  STL [R1+0x6b8], R19 ;  /* 0x0006b81301007387 */ /* 0x0003e80000100800 */
[----:B------:R1:W-:Y:S04]  /*35050*/  STL [R1+0x698], R28 ;  /* 0x0006981c01007387 */ /* 0x0003e80000100800 */
[----:B------:R1:W-:Y:S04]  /*35060*/  STL [R1+0x6ac], R29 ;  /* 0x0006ac1d01007387 */ /* 0x0003e80000100800 */
[----:B------:R1:W-:Y:S04]  /*35070*/  STL [R1+0x690], R2 ;  /* 0x0006900201007387 */ /* 0x0003e80000100800 */
[----:B------:R1:W-:Y:S04]  /*35080*/  STL [R1+0x6a4], R26 ;  /* 0x0006a41a01007387 */ /* 0x0003e80000100800 */
[----:B------:R1:W-:Y:S01]  /*35090*/  STL [R1+0x688], R27 ;  /* 0x0006881b01007387 */ /* 0x0003e20000100800 */
[----:B------:R-:W-:-:S03]  /*350a0*/  IADD3.X R20, R20, UR6, RZ, P2, !PT ;  /* 0x0000000614147c10 */ /* 0x000fc600097fe4ff */
        /* <DEDUP_REMOVED lines=21> */
[----:B------:R-:W-:Y:S05]  /*35200*/  @P0 BRA `(.L_x_1) ;  /* 0xfffffe5000980947 */ /* 0x000fea000383ffff */
.L_x_0:
[----:B01----:R-:W2:Y:S01]  /*35210*/  LDL.LU R29, [R1+0x264] ;  /* 0x00026400011d7983 */ /* 0x003ea20000300800 */
[----:B------:R-:W0:Y:S01]  /*35220*/  S2UR UR5, SR_CgaCtaId ;  /* 0x00000000000579c3 */ /* 0x000e220000008800 */
[----:B------:R-:W-:Y:S01]  /*35230*/  UMOV UR4, 0x400 ;  /* 0x0000040000047882 */ /* 0x000fe20000000000 */
[----:B------:R-:W-:Y:S01]  /*35240*/  ULDC.64 UR12, c[0x0][0x220] ;  /* 0x00008800000c7ab9 */ /* 0x000fe20000000a00 */
[----:B------:R-:W-:Y:S01]  /*35250*/  ULDC.64 UR14, c[0x0][0x228] ;  /* 0x00008a00000e7ab9 */ /* 0x000fe20000000a00 */
[----:B------:R-:W-:-:S04]  /*35260*/  ULDC UR6, c[0x0][0x248] ;  /* 0x0000920000067ab9 */ /* 0x000fc80000000800 */
[----:B------:R-:W-:Y:S06]  /*35270*/  BAR.SYNC.DEFER_BLOCKING 0x0 ;  /* 0x0000000000007b1d */ /* 0x000fec0000010000 */
[----:B--2---:R1:W-:Y:S04]  /*35280*/  STL [R1+0x1070], R29 ;  /* 0x0010701d01007387 */ /* 0x0043e80000100800 */
[----:B-1----:R-:W2:Y:S04]  /*35290*/  LDL.LU R29, [R1+0x258] ;  /* 0x00025800011d7983 */ /* 0x002ea80000300800 */
[----:B--2---:R1:W-:Y:S04]  /*352a0*/  STL [R1+0x1074], R29 ;  /* 0x0010741d01007387 */ /* 0x0043e80000100800 */
[----:B-1----:R-:W2:Y:S04]  /*352b0*/  LDL.LU R29, [R1+0x254] ;  /* 0x00025400011d7983 */ /* 0x002ea80000300800 */
[----:B--2---:R1:W-:Y:S04]  /*352c0*/  STL [R1+0x107c], R29 ;  /* 0x00107c1d01007387 */ /* 0x0043e80000100800 */
[----:B-1----:R-:W2:Y:S04]  /*352d0*/  LDL.LU R29, [R1+0x24c] ;  /* 0x00024c00011d7983 */ /* 0x002ea80000300800 */
[----:B--2---:R1:W-:Y:S04]  /*352e0*/  STL [R1+0x1084], R29 ;  /* 0x0010841d01007387 */ /* 0x0043e80000100800 */
[----:B-1----:R-:W2:Y:S04]  /*352f0*/  LDL.LU R29, [R1+0x244] ;  /* 0x00024400011d7983 */ /* 0x002ea80000300800 */
[----:B------:R-:W3:Y:S04]  /*35300*/  LDL.LU R28, [R1+0x268] ;  /* 0x00026800011c7983 */ /* 0x000ee80000300800 */
[----:B---3--:R1:W-:Y:S04]  /*35310*/  STL [R1+0x1078], R28 ;  /* 0x0010781c01007387 */ /* 0x0083e80000100800 */
[----:B-1----:R-:W3:Y:S04]  /*35320*/  LDL.LU R28, [R1+0x250] ;  /* 0x00025000011c7983 */ /* 0x002ee80000300800 */
[----:B---3--:R1:W-:Y:S04]  /*35330*/  STL [R1+0x1080], R28 ;  /* 0x0010801c01007387 */ /* 0x0083e80000100800 */
[----:B-1----:R-:W3:Y:S04]  /*35340*/  LDL.LU R28, [R1+0x248] ;  /* 0x00024800011c7983 */ /* 0x002ee80000300800 */
[----:B---3--:R1:W-:Y:S04]  /*35350*/  STL [R1+0x1088], R28 ;  /* 0x0010881c01007387 */ /* 0x0083e80000100800 */
[----:B-1----:R-:W2:Y:S04]  /*35360*/  LDL.LU R28, [R1+0x240] ;  /* 0x00024000011c7983 */ /* 0x002ea80000300800 */
[----:B------:R-:W3:Y:S04]  /*35370*/  LDL.LU R27, [R1+0x26c] ;  /* 0x00026c00011b7983 */ /* 0x000ee80000300800 */
[----:B------:R-:W4:Y:S04]  /*35380*/  LDL.LU R26, [R1+0x270] ;  /* 0x00027000011a7983 */ /* 0x000f280000300800 */
[----:B------:R-:W4:Y:S04]  /*35390*/  LDL.LU R25, [R1+0x274] ;  /* 0x0002740001197983 */ /* 0x000f280000300800 */
[----:B------:R-:W5:Y:S04]  /*353a0*/  LDL.LU R24, [R1+0x278] ;  /* 0x0002780001187983 */ /* 0x000f680000300800 */
[----:B------:R-:W5:Y:S04]  /*353b0*/  LDL.LU R23, [R1+0x27c] ;  /* 0x00027c0001177983 */ /* 0x000f680000300800 */
[----:B------:R-:W4:Y:S04]  /*353c0*/  LDL.LU R22, [R1+0x280] ;  /* 0x0002800001167983 */ /* 0x000f280000300800 */
        /* <DEDUP_REMOVED lines=19> */
[----:B------:R1:W-:Y:S04]  /*35500*/  STL [R1+0xfc4], R12 ;  /* 0x000fc40c01007387 */ /* 0x0003e80000100800 */
[----:B-1----:R-:W5:Y:S04]  /*35510*/  LDL.LU R12, [R1+0x260] ;  /* 0x00026000010c7983 */ /* 0x002f680000300800 */
[----:B------:R1:W-:Y:S04]  /*35520*/  STL [R1+0xfc0], R13 ;  /* 0x000fc00d01007387 */ /* 0x0003e80000100800 */
[----:B-1----:R-:W3:Y:S01]  /*35530*/  LDL.LU R13, [R1+0x25c] ;  /* 0x00025c00010d7983 */ /* 0x002ee20000300800 */
[----:B--2---:R-:W-:-:S03]  /*35540*/  F2FP.SATFINITE.E4M3.F32.PACK_AB_MERGE_C R29, R29, R28, RZ ;  /* 0x0000001c1d1d723e */ /* 0x004fc600048070ff */
[----:B------:R-:W2:Y:S04]  /*35550*/  LDL.LU R28, [R1+0x1088] ;  /* 0x00108800011c7983 */ /* 0x000ea80000300800 */
[----:B------:R1:W-:Y:S04]  /*35560*/  STL [R1+0x14], R29 ;  /* 0x0000141d01007387 */ /* 0x0003e80000100800 */
[----:B-1----:R-:W2:Y:S02]  /*35570*/  LDL.LU R29, [R1+0x1084] ;  /* 0x00108400011d7983 */ /* 0x002ea40000300800 */
[----:B--2---:R-:W-:-:S02]  /*35580*/  F2FP.SATFINITE.E4M3.F32.PACK_AB_MERGE_C R29, R29, R28, RZ ;  /* 0x0000001c1d1d723e */ /* 0x004fc400048070ff */
[----:B------:R-:W2:Y:S04]  /*35590*/  LDL.LU R28, [R1+0x1080] ;  /* 0x00108000011c7983 */ /* 0x000ea80000300800 */
[----:B------:R1:W-:Y:S04]  /*355a0*/  STL [R1+0x98], R29 ;  /* 0x0000981d01007387 */ /* 0x0003e80000100800 */
[----:B-1----:R-:W2:Y:S02]  /*355b0*/  LDL.LU R29, [R1+0x107c] ;  /* 0x00107c00011d7983 */ /* 0x002ea40000300800 */
[----:B--2---:R-:W-:-:S02]  /*355c0*/  F2FP.SATFINITE.E4M3.F32.PACK_AB_MERGE_C R29, R29, R28, RZ ;  /* 0x0000001c1d1d723e */ /* 0x004fc400048070ff */
[----:B------:R-:W2:Y:S04]  /*355d0*/  LDL.LU R28, [R1+0x1078] ;  /* 0x00107800011c7983 */ /* 0x000ea80000300800 */
[----:B------:R1:W-:Y:S04]  /*355e0*/  STL [R1+0x10], R29 ;  /* 0x0000101d01007387 */ /* 0x0003e80000100800 */
[----:B-1----:R-:W3:Y:S02]  /*355f0*/  LDL.LU R29, [R1+0x1074] ;  /* 0x00107400011d7983 */ /* 0x002ee40000300800 */
[----:B---3--:R-:W-:-:S02]  /*35600*/  F2FP.SATFINITE.E4M3.F32.PACK_AB_MERGE_C R13, R13, R29, RZ ;  /* 0x0000001d0d0d723e */ /* 0x008fc400048070ff */
[----:B------:R-:W3:Y:S01]  /*35610*/  LDL.LU R29, [R1+0x1070] ;  /* 0x00107000011d7983 */ /* 0x000ee20000300800 */
[----:B--2---:R-:W-:Y:S02]  /*35620*/  F2FP.SATFINITE.E4M3.F32.PACK_AB_MERGE_C R27, R27, R28, RZ ;  /* 0x0000001c1b1b723e */ /* 0x004fe400048070ff */
[----:B----4-:R-:W-:Y:S01]  /*35630*/  F2FP.SATFINITE.E4M3.F32.PACK_AB_MERGE_C R22, R21, R22, RZ ;  /* 0x000000161516723e */ /* 0x010fe200048070ff */
[----:B------:R1:W-:Y:S01]  /*35640*/  STL [R1+0x94], R13 ;  /* 0x0000940d01007387 */ /* 0x0003e20000100800 */
[----:B-----5:R-:W-:Y:S02]  /*35650*/  F2FP.SATFINITE.E4M3.F32.PACK_AB_MERGE_C R21, R17, R18, RZ ;  /* 0x000000121115723e */ /* 0x020fe400048070ff */
[----:B------:R-:W-:Y:S02]  /*35660*/  F2FP.SATFINITE.E4M3.F32.PACK_AB_MERGE_C R7, R7, R8, RZ ;  /* 0x000000080707723e */ /* 0x000fe400048070ff */
[----:B------:R-:W-:Y:S02]  /*35670*/  F2FP.SATFINITE.E4M3.F32.PACK_AB_MERGE_C R5, R5, R6, RZ ;  /* 0x000000060505723e */ /* 0x000fe400048070ff */
[----:B-1----:R-:W-:-:S02]  /*35680*/  F2FP.SATFINITE.E4M3.F32.PACK_AB_MERGE_C R13, R25, R26, RZ ;  /* 0x0000001a190d723e */ /* 0x002fc400048070ff */
[----:B---3--:R-:W-:-:S05]  /*35690*/  F2FP.SATFINITE.E4M3.F32.PACK_AB_MERGE_C R12, R29, R12, RZ ;  /* 0x0000000c1d0c723e */ /* 0x008fca00048070ff */
[----:B------:R1:W-:Y:S04]  /*356a0*/  STL [R1+0xc], R12 ;  /* 0x00000c0c01007387 */ /* 0x0003e80000100800 */
[----:B------:R-:W-:Y:S04]  /*356b0*/  STL [R1+0x90], R27 ;  /* 0x0000901b01007387 */ /* 0x000fe80000100800 */
[----:B------:R2:W-:Y:S01]  /*356c0*/  STL [R1+0x184], R13 ;  /* 0x0001840d01007387 */ /* 0x0005e20000100800 */
[----:B-1----:R-:W-:-:S03]  /*356d0*/  F2FP.SATFINITE.E4M3.F32.PACK_AB_MERGE_C R12, R23, R24, RZ ;  /* 0x00000018170c723e */ /* 0x002fc600048070ff */
[----:B------:R-:W-:Y:S04]  /*356e0*/  STL [R1+0xfe0], R22 ;  /* 0x000fe01601007387 */ /* 0x000fe80000100800 */
[----:B------:R1:W-:Y:S01]  /*356f0*/  STL [R1+0x180], R12 ;  /* 0x0001800c01007387 */ /* 0x0003e20000100800 */
[----:B--2---:R-:W-:-:S03]  /*35700*/  F2FP.SATFINITE.E4M3.F32.PACK_AB_MERGE_C R13, R0, R2, RZ ;  /* 0x00000002000d723e */ /* 0x004fc600048070ff */
[----:B------:R-:W-:Y:S01]  /*35710*/  STL [R1+0xfe4], R21 ;  /* 0x000fe41501007387 */ /* 0x000fe20000100800 */
[----:B-1----:R-:W-:Y:S02]  /*35720*/  F2FP.SATFINITE.E4M3.F32.PACK_AB_MERGE_C R12, R19, R20, RZ ;  /* 0x00000014130c723e */ /* 0x002fe400048070ff */
[----:B------:R-:W-:Y:S02]  /*35730*/  F2FP.SATFINITE.E4M3.F32.PACK_AB_MERGE_C R20, R11, R14, RZ ;  /* 0x0000000e0b14723e */ /* 0x000fe400048070ff */
[----:B------:R-:W-:Y:S01]  /*35740*/  F2FP.SATFINITE.E4M3.F32.PACK_AB_MERGE_C R19, R3, R4, RZ ;  /* 0x000000040313723e */ /* 0x000fe200048070ff */
[----:B------:R1:W-:Y:S04]  /*35750*/  STL [R1+0x6c], R12 ;  /* 0x00006c0c01007387 */ /* 0x0003e80000100800 */
[----:B------:R-:W-:Y:S01]  /*35760*/  STL [R1+0xfe8], R20 ;  /* 0x000fe81401007387 */ /* 0x000fe20000100800 */
[----:B-1----:R-:W-:-:S05]  /*35770*/  F2FP.SATFINITE.E4M3.F32.PACK_AB_MERGE_C R12, R15, R16, RZ ;  /* 0x000000100f0c723e */ /* 0x002fca00048070ff */
[----:B------:R1:W-:Y:S02]  /*35780*/  STL [R1+0x68], R12 ;  /* 0x0000680c01007387 */ /* 0x0003e40000100800 */
[----:B-1----:R-:W-:-:S05]  /*35790*/  F2FP.SATFINITE.E4M3.F32.PACK_AB_MERGE_C R12, R9, R10, RZ ;  /* 0x0000000a090c723e */ /* 0x002fca00048070ff */
[----:B------:R-:W-:Y:S04]  /*357a0*/  STL [R1+0xfc8], R12 ;  /* 0x000fc80c01007387 */ /* 0x000fe80000100800 */
[----:B------:R-:W-:Y:S04]  /*357b0*/  STL [R1+0x130], R7 ;  /* 0x0001300701007387 */ /* 0x000fe80000100800 */
[----:B------:R-:W-:Y:S04]  /*357c0*/  STL [R1+0xfec], R19 ;  /* 0x000fec1301007387 */ /* 0x000fe80000100800 */
[----:B------:R-:W-:Y:S04]  /*357d0*/  STL [R1+0x11c], R5 ;  /* 0x00011c0501007387 */ /* 0x000fe80000100800 */
[----:B------:R-:W2:Y:S04]  /*357e0*/  LDL.LU R18, [R1+0x2b4] ;  /* 0x0002b40001127983 */ /* 0x000ea80000300800 */
[----:B------:R-:W3:Y:S04]  /*357f0*/  LDL.LU R17, [R1+0x3d4] ;  /* 0x0003d40001117983 */ /* 0x000ee80000300800 */
[----:B---3--:R1:W-:Y:S04]  /*35800*/  STL [R1+0x1064], R17 ;  /* 0x0010641101007387 */ /* 0x0083e80000100800 */
[----:B-1----:R-:W3:Y:S04]  /*35810*/  LDL.LU R17, [R1+0x2bc] ;  /* 0x0002bc0001117983 */ /* 0x002ee80000300800 */
[----:B---3--:R1:W-:Y:S04]  /*35820*/  STL [R1+0x106c], R17 ;  /* 0x00106c1101007387 */ /* 0x0083e80000100800 */
[----:B-1----:R-:W2:Y:S04]  /*35830*/  LDL.LU R17, [R1+0x2b0] ;  /* 0x0002b00001117983 */ /* 0x002ea80000300800 */
[----:B------:R-:W3:Y:S04]  /*35840*/  LDL.LU R24, [R1+0x3dc] ;  /* 0x0003dc0001187983 */ /* 0x000ee80000300800 */
[----:B---3--:R1:W-:Y:S04]  /*35850*/  STL [R1+0x1060], R24 ;  /* 0x0010601801007387 */ /* 0x0083e80000100800 */
[----:B-1----:R-:W3:Y:S04]  /*35860*/  LDL.LU R24, [R1+0x3d0] ;  /* 0x0003d00001187983 */ /* 0x002ee80000300800 */
[----:B---3--:R1:W-:Y:S04]  /*35870*/  STL [R1+0x1068], R24 ;  /* 0x0010681801007387 */ /* 0x0083e80000100800 */
[----:B-1----:R-:W3:Y:S04]  /*35880*/  LDL.LU R24, [R1+0x2b8] ;  /* 0x0002b80001187983 */ /* 0x002ee80000300800 */
[----:B------:R-:W4:Y:S04]  /*35890*/  LDL.LU R16, [R1+0x414] ;  /* 0x0004140001107983 */ /* 0x000f280000300800 */
[----:B----4-:R1:W-:Y:S04]  /*358a0*/  STL [R1+0x104c], R16 ;  /* 0x00104c1001007387 */ /* 0x0103e80000100800 */
[----:B-1----:R-:W4:Y:S04]  /*358b0*/  LDL.LU R16, [R1+0x3fc] ;  /* 0x0003fc0001107983 */ /* 0x002f280000300800 */
[----:B----4-:R1:W-:Y:S04]  /*358c0*/  STL [R1+0x1054], R16 ;  /* 0x0010541001007387 */ /* 0x0103e80000100800 */
[----:B-1----:R-:W4:Y:S04]  /*358d0*/  LDL.LU R16, [R1+0x3f4] ;  /* 0x0003f40001107983 */ /* 0x002f280000300800 */
[----:B----4-:R1:W-:Y:S04]  /*358e0*/  STL [R1+0x105c], R16 ;  /* 0x00105c1001007387 */ /* 0x0103e80000100800 */
[----:B-1----:R-:W4:Y:S04]  /*358f0*/  LDL.LU R16, [R1+0x3d8] ;  /* 0x0003d80001107983 */ /* 0x002f280000300800 */
[----:B------:R-:W5:Y:S04]  /*35900*/  LDL.LU R14, [R1+0x404] ;  /* 0x00040400010e7983 */ /* 0x000f680000300800 */
[----:B-----5:R1:W-:Y:S04]  /*35910*/  STL [R1+0x1040], R14 ;  /* 0x0010400e01007387 */ /* 0x0203e80000100800 */
[----:B-1----:R-:W5:Y:S04]  /*35920*/  LDL.LU R14, [R1+0x41c] ;  /* 0x00041c00010e7983 */ /* 0x002f680000300800 */
[----:B-----5:R1:W-:Y:S04]  /*35930*/  STL [R1+0x1048], R14 ;  /* 0x0010480e01007387 */ /* 0x0203e80000100800 */
[----:B-1----:R-:W5:Y:S04]  /*35940*/  LDL.LU R14, [R1+0x410] ;  /* 0x00041000010e7983 */ /* 0x002f680000300800 */
[----:B-----5:R1:W-:Y:S04]  /*35950*/  STL [R1+0x1050], R14 ;  /* 0x0010500e01007387 */ /* 0x0203e80000100800 */
[----:B-1----:R-:W5:Y:S04]  /*35960*/  LDL.LU R14, [R1+0x3f8] ;  /* 0x0003f800010e7983 */ /* 0x002f680000300800 */
[----:B-----5:R1:W-:Y:S04]  /*35970*/  STL [R1+0x1058], R14 ;  /* 0x0010580e01007387 */ /* 0x0203e80000100800 */
[----:B-1----:R-:W5:Y:S04]  /*35980*/  LDL.LU R14, [R1+0x3f0] ;  /* 0x0003f000010e7983 */ /* 0x002f680000300800 */
[----:B------:R-:W2:Y:S04]  /*35990*/  LDL.LU R11, [R1+0x3e4] ;  /* 0x0003e400010b7983 */ /* 0x000ea80000300800 */
[----:B--2---:R1:W-:Y:S04]  /*359a0*/  STL [R1+0x1038], R11 ;  /* 0x0010380b01007387 */ /* 0x0043e80000100800 */
[----:B-1----:R-:W2:Y:S04]  /*359b0*/  LDL.LU R11, [R1+0x408] ;  /* 0x00040800010b7983 */ /* 0x002ea80000300800 */
[----:B--2---:R1:W-:Y:S04]  /*359c0*/  STL [R1+0x103c], R11 ;  /* 0x00103c0b01007387 */ /* 0x0043e80000100800 */
[----:B-1----:R-:W2:Y:S01]  /*359d0*/  LDL.LU R11, [R1+0x400] ;  /* 0x00040000010b7983 */ /* 0x002ea20000300800 */
[----:B------:R-:W-:-:S03]  /*359e0*/  F2FP.SATFINITE.E4M3.F32.PACK_AB_MERGE_C R18, R18, R17, RZ ;  /* 0x000000111212723e */ /* 0x000fc600048070ff */
[----:B--2---:R1:W-:Y:S04]  /*359f0*/  STL [R1+0x1044], R11 ;  /* 0x0010440b01007387 */ /* 0x0043e80000100800 */
[----:B-1----:R-:W2:Y:S04]  /*35a00*/  LDL.LU R11, [R1+0x418] ;  /* 0x00041800010b7983 */ /* 0x002ea80000300800 */
        /* <DEDUP_REMOVED lines=22> */
[----:B------:R1:W-:Y:S04]  /*35b70*/  STL [R1+0xfcc], R13 ;  /* 0x000fcc0d01007387 */ /* 0x0003e80000100800 */
[----:B-1----:R-:W2:Y:S04]  /*35b80*/  LDL.LU R13, [R1+0x2c4] ;  /* 0x0002c400010d7983 */ /* 0x002ea80000300800 */
[----:B------:R-:W3:Y:S04]  /*35b90*/  LDL.LU R17, [R1+0x106c] ;  /* 0x00106c0001117983 */ /* 0x000ee80000300800 */
[----:B------:R1:W-:Y:S04]  /*35ba0*/  STL [R1+0xff0], R18 ;  /* 0x000ff01201007387 */ /* 0x0003e80000100800 */
[----:B-1----:R-:W2:Y:S01]  /*35bb0*/  LDL.LU R18, [R1+0x2c0] ;  /* 0x0002c00001127983 */ /* 0x002ea20000300800 */
[----:B---3--:R-:W-:-:S03]  /*35bc0*/  F2FP.SATFINITE.E4M3.F32.PACK_AB_MERGE_C R17, R17, R24, RZ ;  /* 0x000000181111723e */ /* 0x008fc600048070ff */
[----:B------:R-:W3:Y:S04]  /*35bd0*/  LDL.LU R24, [R1+0x1068] ;  /* 0x0010680001187983 */ /* 0x000ee80000300800 */
[----:B------:R1:W-:Y:S04]  /*35be0*/  STL [R1+0x3c], R17 ;  /* 0x00003c1101007387 */ /* 0x0003e80000100800 */
[----:B-1----:R-:W3:Y:S02]  /*35bf0*/  LDL.LU R17, [R1+0x1064] ;  /* 0x0010640001117983 */ /* 0x002ee40000300800 */
[----:B---3--:R-:W-:-:S02]  /*35c00*/  F2FP.SATFINITE.E4M3.F32.PACK_AB_MERGE_C R17, R17, R24, RZ ;  /* 0x000000181111723e */ /* 0x008fc400048070ff */
[----:B------:R-:W4:Y:S04]  /*35c10*/  LDL.LU R24, [R1+0x1060] ;  /* 0x0010600001187983 */ /* 0x000f280000300800 */
[----:B------:R1:W-:Y:S04]  /*35c20*/  STL [R1+0xff4], R17 ;  /* 0x000ff41101007387 */ /* 0x0003e80000100800 */
[----:B-1----:R-:W3:Y:S01]  /*35c30*/  LDL.LU R17, [R1+0x3ec] ;  /* 0x0003ec0001117983 */ /* 0x002ee20000300800 */
[----:B----4-:R-:W-:-:S03]  /*35c40*/  F2FP.SATFINITE.E4M3.F32.PACK_AB_MERGE_C R24, R24, R16, RZ ;  /* 0x000000101818723e */ /* 0x010fc600048070ff */
[----:B------:R-:W5:Y:S04]  /*35c50*/  LDL.LU R16, [R1+0x105c] ;  /* 0x00105c0001107983 */ /* 0x000f680000300800 */
[----:B------:R1:W-:Y:S04]  /*35c60*/  STL [R1+0xfd0], R24 ;  /* 0x000fd01801007387 */ /* 0x0003e80000100800 */
[----:B-1----:R-:W3:Y:S01]  /*35c70*/  LDL.LU R24, [R1+0x3e8] ;  /* 0x0003e80001187983 */ /* 0x002ee20000300800 */
[----:B-----5:R-:W-:-:S03]  /*35c80*/  F2FP.SATFINITE.E4M3.F32.PACK_AB_MERGE_C R16, R16, R14, RZ ;  /* 0x0000000e1010723e */ /* 0x020fc600048070ff */
[----:B------:R-:W4:Y:S04]  /*35c90*/  LDL.LU R14, [R1+0x1058] ;  /* 0x00105800010e7983 */ /* 0x000f280000300800 */
[----:B------:R1:W-:Y:S04]  /*35ca0*/  STL [R1+0x118], R16 ;  /* 0x0001181001007387 */ /* 0x0003e80000100800 */
[----:B-1----:R-:W4:Y:S02]  /*35cb0*/  LDL.LU R16, [R1+0x1054] ;  /* 0x0010540001107983 */ /* 0x002f240000300800 */
[----:B----4-:R-:W-:-:S02]  /*35cc0*/  F2FP.SATFINITE.E4M3.F32.PACK_AB_MERGE_C R16, R16, R14, RZ ;  /* 0x0000000e1010723e */ /* 0x010fc400048070ff */
[----:B------:R-:W4:Y:S04]  /*35cd0*/  LDL.LU R14, [R1+0x1050] ;  /* 0x00105000010e7983 */ /* 0x000f280000300800 */
[----:B------:R1:W-:Y:S04]  /*35ce0*/  STL [R1+0x114], R16 ;  /* 0x0001141001007387 */ /* 0x0003e80000100800 */
[----:B-1----:R-:W4:Y:S02]  /*35cf0*/  LDL.LU R16, [R1+0x104c] ;  /* 0x00104c0001107983 */ /* 0x002f240000300800 */
[----:B----4-:R-:W-:-:S02]  /*35d00*/  F2FP.SATFINITE.E4M3.F32.PACK_AB_MERGE_C R16, R16, R14, RZ ;  /* 0x0000000e1010723e */ /* 0x010fc400048070ff */
[----:B------:R-:W2:Y:S04]  /*35d10*/  LDL.LU R14, [R1+0x1048] ;  /* 0x00104800010e7983 */ /* 0x000ea80000300800 */
[----:B------:R1:W-:Y:S04]  /*35d20*/  STL [R1+0xff8], R16 ;  /* 0x000ff81001007387 */ /* 0x0003e80000100800 */
[----:B-1----:R-:W4:Y:S01]  /*35d30*/  LDL.LU R16, [R1+0x3e0] ;  /* 0x0003e00001107983 */ /* 0x002f220000300800 */
        /* <DEDUP_REMOVED lines=9> */
[----:B------:R-:W4:Y:S01]  /*35dd0*/  LDL.LU R11, [R1+0x1038] ;  /* 0x00103800010b7983 */ /* 0x000f220000300800 */
[----:B------:R-:W-:Y:S02]  /*35de0*/  F2FP.SATFINITE.E4M3.F32.PACK_AB_MERGE_C R13, R13, R18, RZ ;  /* 0x000000120d0d723e */ /* 0x000fe400048070ff */
[----:B------:R-:W-:Y:S02]  /*35df0*/  F2FP.SATFINITE.E4M3.F32.PACK_AB_MERGE_C R12, R12, R19, RZ ;  /* 0x000000130c0c723e */ /* 0x000fe400048070ff */
[----:B------:R-:W-:Y:S02]  /*35e00*/  F2FP.SATFINITE.E4M3.F32.PACK_AB_MERGE_C R9, R9, R10, RZ ;  /* 0x0000000a0909723e */ /* 0x000fe400048070ff */
[----:B------:R-:W-:Y:S02]  /*35e10*/  F2FP.SATFINITE.E4M3.F32.PACK_AB_MERGE_C R7, R7, R8, RZ ;  /* 0x000000080707723e */ /* 0x000fe400048070ff */
[----:B------:R-:W-:Y:S02]  /*35e20*/  F2FP.SATFINITE.E4M3.F32.PACK_AB_MERGE_C R5, R5, R6, RZ ;  /* 0x000000060505723e */ /* 0x000fe400048070ff */
[----:B------:R-:W-:-:S02]  /*35e30*/  F2FP.SATFINITE.E4M3.F32.PACK_AB_MERGE_C R0, R0, R2, RZ ;  /* 0x000000020000723e */ /* 0x000fc400048070ff */
[----:B----4-:R-:W-:-:S05]  /*35e40*/  F2FP.SATFINITE.E4M3.F32.PACK_AB_MERGE_C R11, R11, R16, RZ ;  /* 0x000000100b0b723e */ /* 0x010fca00048070ff */
[----:B------:R3:W-:Y:S04]  /*35e50*/  STL [R1+0x1000], R11 ;  /* 0x0010000b01007387 */ /* 0x0007e80000100800 */
[----:B------:R-:W-:Y:S01]  /*35e60*/  STL [R1+0x2c], R14 ;  /* 0x00002c0e01007387 */ /* 0x000fe20000100800 */
[----:B---3--:R-:W-:-:S05]  /*35e70*/  F2FP.SATFINITE.E4M3.F32.PACK_AB_MERGE_C R11, R17, R24, RZ ;  /* 0x00000018110b723e */ /* 0x008fca00048070ff */
[----:B------:R1:W-:Y:S04]  /*35e80*/  STL [R1+0x24], R11 ;  /* 0x0000240b01007387 */ /* 0x0003e80000100800 */
[----:B------:R2:W-:Y:S04]  /*35e90*/  STL [R1+0x108], R13 ;  /* 0x0001080d01007387 */ /* 0x0005e80000100800 */
[----:B------:R3:W-:Y:S01]  /*35ea0*/  STL [R1+0x104], R12 ;  /* 0x0001040c01007387 */ /* 0x0007e20000100800 */
[----:B-1----:R-:W-:Y:S02]  /*35eb0*/  F2FP.SATFINITE.E4M3.F32.PACK_AB_MERGE_C R11, R21, R20, RZ ;  /* 0x00000014150b723e */ /* 0x002fe400048070ff */
[----:B--2---:R-:W-:-:S03]  /*35ec0*/  F2FP.SATFINITE.E4M3.F32.PACK_AB_MERGE_C R13, R29, R22, RZ ;  /* 0x000000161d0d723e */ /* 0x004fc600048070ff */
[----:B------:R1:W-:Y:S01]  /*35ed0*/  STL [R1+0x1c], R11 ;  /* 0x00001c0b01007387 */ /* 0x0003e20000100800 */
[----:B---3--:R-:W-:-:S03]  /*35ee0*/  F2FP.SATFINITE.E4M3.F32.PACK_AB_MERGE_C R12, R27, R28, RZ ;  /* 0x0000001c1b0c723e */ /* 0x008fc600048070ff */
[----:B------:R-:W-:Y:S01]  /*35ef0*/  STL [R1+0x28], R13 ;  /* 0x0000280d01007387 */ /* 0x000fe20000100800 */
[----:B------:R-:W-:Y:S02]  /*35f00*/  F2FP.SATFINITE.E4M3.F32.PACK_AB_MERGE_C R28, R15, R23, RZ ;  /* 0x000000170f1c723e */ /* 0x000fe400048070ff */
[----:B------:R-:W-:Y:S01]  /*35f10*/  F2FP.SATFINITE.E4M3.F32.PACK_AB_MERGE_C R27, R3, R4, RZ ;  /* 0x00000004031b723e */ /* 0x000fe200048070ff */
[----:B------:R-:W-:Y:S01]  /*35f20*/  STL [R1+0x8], R12 ;  /* 0x0000080c01007387 */ /* 0x000fe20000100800 */
[----:B-1----:R-:W-:-:S03]  /*35f30*/  F2FP.SATFINITE.E4M3.F32.PACK_AB_MERGE_C R11, R25, R26, RZ ;  /* 0x0000001a190b723e */ /* 0x002fc600048070ff */
[----:B------:R-:W-:Y:S04]  /*35f40*/  STL [R1+0xfd4], R28 ;  /* 0x000fd41c01007387 */ /* 0x000fe80000100800 */
[----:B------:R-:W-:Y:S04]  /*35f50*/  STL [R1+0x20], R11 ;  /* 0x0000200b01007387 */ /* 0x000fe80000100800 */
[----:B------:R-:W-:Y:S04]  /*35f60*/  STL [R1+0x18], R9 ;  /* 0x0000180901007387 */ /* 0x000fe80000100800 */
[----:B------:R-:W-:Y:S04]  /*35f70*/  STL [R1+0xf8], R7 ;  /* 0x0000f80701007387 */ /* 0x000fe80000100800 */
[----:B------:R-:W-:Y:S04]  /*35f80*/  STL [R1+0xfd8], R27 ;  /* 0x000fd81b01007387 */ /* 0x000fe80000100800 */
[----:B------:R-:W-:Y:S04]  /*35f90*/  STL [R1+0xf4], R5 ;  /* 0x0000f40501007387 */ /* 0x000fe80000100800 */
[----:B------:R-:W2:Y:S04]  /*35fa0*/  LDL.LU R26, [R1+0x174] ;  /* 0x00017400011a7983 */ /* 0x000ea80000300800 */
[----:B------:R-:W3:Y:S04]  /*35fb0*/  LDL.LU R25, [R1+0x144] ;  /* 0x0001440001197983 */ /* 0x000ee80000300800 */
[----:B------:R-:W-:Y:S04]  /*35fc0*/  STL [R1+0x4], R0 ;  /* 0x0000040001007387 */ /* 0x000fe80000100800 */
        /* <DEDUP_REMOVED lines=26> */
[----:B------:R-:W3:Y:S04]  /*36170*/  LDL.LU R4, [R1+0x1bc] ;  /* 0x0001bc0001047983 */ /* 0x000ee80000300800 */
[----:B---3--:R1:W-:Y:S04]  /*36180*/  STL [R1+0x1008], R4 ;  /* 0x0010080401007387 */ /* 0x0083e80000100800 */
[----:B-1----:R-:W3:Y:S04]  /*36190*/  LDL.LU R4, [R1+0x1b0] ;  /* 0x0001b00001047983 */ /* 0x002ee80000300800 */
[----:B------:R-:W4:Y:S01]  /*361a0*/  LDL.LU R11, [R1+0x160] ;  /* 0x00016000010b7983 */ /* 0x000f220000300800 */
[----:B------:R-:W-:-:S03]  /*361b0*/  F2FP.SATFINITE.E4M3.F32.PACK_AB_MERGE_C R26, R26, R25, RZ ;  /* 0x000000191a1a723e */ /* 0x000fc600048070ff */
[----:B----4-:R1:W-:Y:S04]  /*361c0*/  STL [R1+0x1004], R11 ;  /* 0x0010040b01007387 */ /* 0x0103e80000100800 */
[----:B-1----:R-:W4:Y:S04]  /*361d0*/  LDL.LU R11, [R1+0x1b8] ;  /* 0x0001b800010b7983 */ /* 0x002f280000300800 */
        /* <DEDUP_REMOVED lines=21> */
[----:B------:R-:W5:Y:S04]  /*36330*/  LDL.LU R25, [R1+0x1034] ;  /* 0x0010340001197983 */ /* 0x000f680000300800 */
[----:B------:R1:W-:Y:S04]  /*36340*/  STL [R1+0xfdc], R26 ;  /* 0x000fdc1a01007387 */ /* 0x0003e80000100800 */
[----:B-1----:R-:W4:Y:S01]  /*36350*/  LDL.LU R26, [R1+0x74] ;  /* 0x00007400011a7983 */ /* 0x002f220000300800 */
[----:B-----5:R-:W-:-:S03]  /*36360*/  F2FP.SATFINITE.E4M3.F32.PACK_AB_MERGE_C R25, R25, R29, RZ ;  /* 0x0000001d1919723e */ /* 0x020fc600048070ff */
[----:B------:R-:W5:Y:S04]  /*36370*/  LDL.LU R29, [R1+0x1030] ;  /* 0x00103000011d7983 */ /* 0x000f680000300800 */
[----:B------:R1:W-:Y:S04]  /*36380*/  STL [R1], R25 ;  /* 0x0000001901007387 */ /* 0x0003e80000100800 */
[----:B-1----:R-:W5:Y:S02]  /*36390*/  LDL.LU R25, [R1+0x102c] ;  /* 0x00102c0001197983 */ /* 0x002f640000300800 */
[----:B-----5:R-:W-:-:S02]  /*363a0*/  F2FP.SATFINITE.E4M3.F32.PACK_AB_MERGE_C R25, R25, R29, RZ ;  /* 0x0000001d1919723e */ /* 0x020fc400048070ff */
[----:B------:R-:W5:Y:S02]  /*363b0*/  LDL.LU R29, [R1+0x1028] ;  /* 0x00102800011d7983 */ /* 0x000f640000300800 */
[----:B-----5:R-:W-:Y:S02]  /*363c0*/  F2FP.SATFINITE.E4M3.F32.PACK_AB_MERGE_C R29, R29, R3, RZ ;  /* 0x000000031d1d723e */ /* 0x020fe400048070ff */
[----:B------:R-:W5:Y:S04]  /*363d0*/  LDL.LU R3, [R1+0x1024] ;  /* 0x0010240001037983 */ /* 0x000f680000300800 */
[----:B------:R1:W-:Y:S04]  /*363e0*/  STL [R1+0xfb4], R29 ;  /* 0x000fb41d01007387 */ /* 0x0003e80000100800 */
[----:B-1----:R-:W4:Y:S01]  /*363f0*/  LDL.LU R29, [R1+0x70] ;  /* 0x00007000011d7983 */ /* 0x002f220000300800 */
[----:B-----5:R-:W-:-:S03]  /*36400*/  F2FP.SATFINITE.E4M3.F32.PACK_AB_MERGE_C R3, R3, R0, RZ ;  /* 0x000000000303723e */ /* 0x020fc600048070ff */
[----:B------:R-:W5:Y:S04]  /*36410*/  LDL.LU R0, [R1+0x1020] ;  /* 0x0010200001007983 */ /* 0x000f680000300800 */
[----:B------:R1:W-:Y:S04]  /*36420*/  STL [R1+0xe4], R3 ;  /* 0x0000e40301007387 */ /* 0x0003e80000100800 */
[----:B-1----:R-:W5:Y:S02]  /*36430*/  LDL.LU R3, [R1+0x101c] ;  /* 0x00101c0001037983 */ /* 0x002f640000300800 */
[----:B-----5:R-:W-:-:S02]  /*36440*/  F2FP.SATFINITE.E4M3.F32.PACK_AB_MERGE_C R3, R3, R0, RZ ;  /* 0x000000000303723e */ /* 0x020fc400048070ff */
[----:B------:R-:W5:Y:S04]  /*36450*/  LDL.LU R0, [R1+0x1018] ;  /* 0x0010180001007983 */ /* 0x000f680000300800 */
[----:B------:R1:W-:Y:S04]  /*36460*/  STL [R1+0xe0], R3 ;  /* 0x0000e00301007387 */ /* 0x0003e80000100800 */
[----:B-1----:R-:W5:Y:S02]  /*36470*/  LDL.LU R3, [R1+0x1014] ;  /* 0x0010140001037983 */ /* 0x002f640000300800 */
[----:B-----5:R-:W-:-:S02]  /*36480*/  F2FP.SATFINITE.E4M3.F32.PACK_AB_MERGE_C R3, R3, R0, RZ ;  /* 0x000000000303723e */ /* 0x020fc400048070ff */
[----:B------:R-:W2:Y:S02]  /*36490*/  LDL.LU R0, [R1+0x1010] ;  /* 0x0010100001007983 */ /* 0x000ea40000300800 */
[----:B--2---:R-:W-:Y:S02]  /*364a0*/  F2FP.SATFINITE.E4M3.F32.PACK_AB_MERGE_C R0, R0, R2, RZ ;  /* 0x000000020000723e */ /* 0x004fe400048070ff */
[----:B------:R-:W3:Y:S04]  /*364b0*/  LDL.LU R2, [R1+0x100c] ;  /* 0x00100c0001027983 */ /* 0x000ee80000300800 */
[----:B------:R1:W-:Y:S04]  /*364c0*/  STL [R1+0xfb8], R0 ;  /* 0x000fb80001007387 */ /* 0x0003e80000100800 */
[----:B-1----:R-:W2:Y:S01]  /*364d0*/  LDL.LU R0, [R1+0x48] ;  /* 0x0000480001007983 */ /* 0x002ea20000300800 */
[----:B---3--:R-:W-:-:S03]  /*364e0*/  F2FP.SATFINITE.E4M3.F32.PACK_AB_MERGE_C R2, R2, R4, RZ ;  /* 0x000000040202723e */ /* 0x008fc600048070ff */
[----:B------:R-:W4:Y:S02]  /*364f0*/  LDL.LU R4, [R1+0x1008] ;  /* 0x0010080001047983 */ /* 0x000f240000300800 */
[----:B----4-:R-:W-:Y:S02]  /*36500*/  F2FP.SATFINITE.E4M3.F32.PACK_AB_MERGE_C R4, R4, R11, RZ ;  /* 0x0000000b0404723e */ /* 0x010fe400048070ff */
[----:B------:R-:W3:Y:S01]  /*36510*/  LDL.LU R11, [R1+0x1004] ;  /* 0x00100400010b7983 */ /* 0x000ee20000300800 */
[----:B------:R-:W-:-:S03]  /*36520*/  F2FP.SATFINITE.E4M3.F32.PACK_AB_MERGE_C R17, R17, R16, RZ ;  /* 0x000000101111723e */ /* 0x000fc600048070ff */
[----:B------:R1:W-:Y:S01]  /*36530*/  STL [R1+0xfbc], R4 ;  /* 0x000fbc0401007387 */ /* 0x0003e20000100800 */
[----:B------:R-:W-:Y:S02]  /*36540*/  F2FP.SATFINITE.E4M3.F32.PACK_AB_MERGE_C R6, R6, R14, RZ ;  /* 0x0000000e0606723e */ /* 0x000fe400048070ff */
[----:B------:R-:W-:Y:S01]  /*36550*/  F2FP.SATFINITE.E4M3.F32.PACK_AB_MERGE_C R19, R19, R18, RZ ;  /* 0x000000121313723e */ /* 0x000fe200048070ff */
[----:B-1----:R-:W4:Y:S01]  /*36560*/  LDL.LU R4, [R1+0x40] ;  /* 0x0000400001047983 */ /* 0x002f220000300800 */
[----:B------:R-:W-:Y:S02]  /*36570*/  F2FP.SATFINITE.E4M3.F32.PACK_AB_MERGE_C R8, R8, R21, RZ ;  /* 0x000000150808723e */ /* 0x000fe400048070ff */
[----:B------:R-:W-:Y:S02]  /*36580*/  F2FP.SATFINITE.E4M3.F32.PACK_AB_MERGE_C R7, R7, R20, RZ ;  /* 0x000000140707723e */ /* 0x000fe400048070ff */
[----:B------:R-:W-:Y:S02]  /*36590*/  F2FP.SATFINITE.E4M3.F32.PACK_AB_MERGE_C R9, R9, R22, RZ ;  /* 0x000000160909723e */ /* 0x000fe400048070ff */
[----:B---3--:R-:W-:-:S02]  /*365a0*/  F2FP.SATFINITE.E4M3.F32.PACK_AB_MERGE_C R5, R5, R11, RZ ;  /* 0x0000000b0505723e */ /* 0x008fc400048070ff */
[----:B------:R-:W3:Y:S04]  /*365b0*/  LDL.LU R11, [R1+0x1000] ;  /* 0x00100000010b7983 */ /* 0x000ee80000300800 */
[----:B------:R-:W5:Y:S04]  /*365c0*/  LDL.LU R14, [R1+0xffc] ;  /* 0x000ffc00010e7983 */ /* 0x000f680000300800 */
[----:B------:R-:W3:Y:S04]  /*365d0*/  LDL.LU R16, [R1+0xff8] ;  /* 0x000ff80001107983 */ /* 0x000ee80000300800 */
[----:B------:R1:W-:Y:S04]  /*365e0*/  STL [R1+0xdc], R17 ;  /* 0x0000dc1101007387 */ /* 0x0003e80000100800 */
[----:B-1----:R-:W5:Y:S04]  /*365f0*/  LDL.LU R17, [R1+0xff4] ;  /* 0x000ff40001117983 */ /* 0x002f680000300800 */
[----:B------:R-:W3:Y:S04]  /*36600*/  LDL.LU R18, [R1+0xff0] ;  /* 0x000ff00001127983 */ /* 0x000ee80000300800 */
[----:B------:R1:W-:Y:S04]  /*36610*/  STL [R1+0xd4], R19 ;  /* 0x0000d41301007387 */ /* 0x0003e80000100800 */
[----:B-1----:R-:W3:Y:S04]  /*36620*/  LDL.LU R19, [R1+0xfec] ;  /* 0x000fec0001137983 */ /* 0x002ee80000300800 */
[----:B------:R-:W3:Y:S04]  /*36630*/  LDL.LU R20, [R1+0xfe8] ;  /* 0x000fe80001147983 */ /* 0x000ee80000300800 */
[----:B------:R-:W3:Y:S04]  /*36640*/  LDL.LU R21, [R1+0xfe4] ;  /* 0x000fe40001157983 */ /* 0x000ee80000300800 */
[----:B------:R1:W-:Y:S04]  /*36650*/  STL [R1+0xfac], R8 ;  /* 0x000fac0801007387 */ /* 0x0003e80000100800 */
[----:B-1----:R-:W3:Y:S04]  /*36660*/  LDL.LU R8, [R1+0x58] ;  /* 0x0000580001087983 */ /* 0x002ee80000300800 */
[----:B------:R-:W3:Y:S01]  /*36670*/  LDL.LU R22, [R1+0xfe0] ;  /* 0x000fe00001167983 */ /* 0x000ee20000300800 */
[----:B----4-:R-:W-:-:S02]  /*36680*/  F2FP.SATFINITE.E4M3.F32.PACK_AB_MERGE_C R15, R15, R4, RZ ;  /* 0x000000040f0f723e */ /* 0x010fc400048070ff */
[----:B--2---:R-:W-:Y:S02]  /*36690*/  F2FP.SATFINITE.E4M3.F32.PACK_AB_MERGE_C R23, R23, R0, RZ ;  /* 0x000000001717723e */ /* 0x004fe400048070ff */
[----:B------:R-:W-:Y:S02]  /*366a0*/  F2FP.SATFINITE.E4M3.F32.PACK_AB_MERGE_C R4, R26, R29, RZ ;  /* 0x0000001d1a04723e */ /* 0x000fe400048070ff */
[----:B------:R-:W-:Y:S02]  /*366b0*/  F2FP.SATFINITE.E4M3.F32.PACK_AB_MERGE_C R0, R28, R27, RZ ;  /* 0x0000001b1c00723e */ /* 0x000fe400048070ff */
[----:B------:R-:W-:Y:S02]  /*366c0*/  LOP3.LUT R24, R24, 0xffff, RZ, 0xc0, !PT ;  /* 0x0000ffff18187812 */ /* 0x000fe400078ec0ff */
[----:B------:R-:W-:Y:S02]  /*366d0*/  LOP3.LUT R28, R13, 0xffff, RZ, 0xc0, !PT ;  /* 0x0000ffff0d1c7812 */ /* 0x000fe400078ec0ff */
[----:B------:R-:W-:-:S02]  /*366e0*/  LOP3.LUT R26, R12, 0xffff, RZ, 0xc0, !PT ;  /* 0x0000ffff0c1a7812 */ /* 0x000fc400078ec0ff */
[----:B-----5:R-:W-:Y:S02]  /*366f0*/  LOP3.LUT R17, R17, 0xffff, RZ, 0xc0, !PT ;  /* 0x0000ffff11117812 */ /* 0x020fe400078ec0ff */
[----:B---3--:R-:W-:Y:S02]  /*36700*/  LOP3.LUT R29, R19, 0xffff, RZ, 0xc0, !PT ;  /* 0x0000ffff131d7812 */ /* 0x008fe400078ec0ff */
[----:B------:R-:W-:Y:S02]  /*36710*/  LOP3.LUT R27, R20, 0xffff, RZ, 0xc0, !PT ;  /* 0x0000ffff141b7812 */ /* 0x000fe400078ec0ff */
[----:B------:R-:W-:Y:S02]  /*36720*/  LOP3.LUT R13, R21, 0xffff, RZ, 0xc0, !PT ;  /* 0x0000ffff150d7812 */ /* 0x000fe400078ec0ff */
[----:B------:R-:W-:Y:S02]  /*36730*/  LOP3.LUT R21, R18, 0xffff, RZ, 0xc0, !PT ;  /* 0x0000ffff12157812 */ /* 0x000fe400078ec0ff */
[----:B------:R-:W-:-:S02]  /*36740*/  F2FP.SATFINITE.E4M3.F32.PACK_AB_MERGE_C R10, R10, R8, RZ ;  /* 0x000000080a0a723e */ /* 0x000fc400048070ff */
[----:B------:R-:W-:-:S03]  /*36750*/  LOP3.LUT R12, R22, 0xffff, RZ, 0xc0, !PT ;  /* 0x0000ffff160c7812 */ /* 0x000fc600078ec0ff */
[----:B------:R1:W-:Y:S04]  /*36760*/  STL [R1+0xfb0], R10 ;  /* 0x000fb00a01007387 */ /* 0x0003e80000100800 */
[----:B------:R-:W-:Y:S04]  /*36770*/  STL [R1+0xc0], R4 ;  /* 0x0000c00401007387 */ /* 0x000fe80000100800 */
[----:B------:R2:W-:Y:S04]  /*36780*/  STL [R1+0xbc], R0 ;  /* 0x0000bc0001007387 */ /* 0x0005e80000100800 */
[----:B-1----:R-:W3:Y:S04]  /*36790*/  LDL.LU R10, [R1+0x6c] ;  /* 0x00006c00010a7983 */ /* 0x002ee80000300800 */
[----:B------:R-:W-:Y:S04]  /*367a0*/  STL [R1+0x4c], R24 ;  /* 0x00004c1801007387 */ /* 0x000fe80000100800 */
[----:B------:R-:W-:Y:S04]  /*367b0*/  STL [R1+0x44], R28 ;  /* 0x0000441c01007387 */ /* 0x000fe80000100800 */
[----:B------:R1:W-:Y:S01]  /*367c0*/  STL [R1+0x38], R26 ;  /* 0x0000381a01007387 */ /* 0x0003e20000100800 */
[----:B--2---:R-:W-:-:S03]  /*367d0*/  LOP3.LUT R0, R16, 0xffff, RZ, 0xc0, !PT ;  /* 0x0000ffff10007812 */ /* 0x004fc600078ec0ff */
[----:B------:R-:W2:Y:S01]  /*367e0*/  LDL.LU R22, [R1+0x98] ;  /* 0x0000980001167983 */ /* 0x000ea20000300800 */
[----:B------:R-:W-:-:S03]  /*367f0*/  LOP3.LUT R4, R14, 0xffff, RZ, 0xc0, !PT ;  /* 0x0000ffff0e047812 */ /* 0x000fc600078ec0ff */
[----:B------:R-:W-:Y:S01]  /*36800*/  STL [R1+0x54], R12 ;  /* 0x0000540c01007387 */ /* 0x000fe20000100800 */
[----:B------:R-:W-:-:S03]  /*36810*/  LOP3.LUT R20, R11, 0xffff, RZ, 0xc0, !PT ;  /* 0x0000ffff0b147812 */ /* 0x000fc600078ec0ff */
[----:B------:R-:W-:Y:S01]  /*36820*/  STL [R1+0x50], R13 ;  /* 0x0000500d01007387 */ /* 0x000fe20000100800 */
[----:B------:R-:W-:-:S03]  /*36830*/  PRMT R11, R26, 0x3340, R1 ;  /* 0x000033401a0b7816 */ /* 0x000fc60000000001 */
[----:B------:R-:W-:Y:S04]  /*36840*/  STL [R1+0x48], R27 ;  /* 0x0000481b01007387 */ /* 0x000fe80000100800 */
[----:B------:R-:W-:Y:S04]  /*36850*/  STL [R1+0x40], R29 ;  /* 0x0000401d01007387 */ /* 0x000fe80000100800 */
[----:B------:R-:W-:Y:S04]  /*36860*/  STL [R1+0x34], R21 ;  /* 0x0000341501007387 */ /* 0x000fe80000100800 */
[----:B------:R4:W-:Y:S01]  /*36870*/  STL [R1+0x14], R17 ;  /* 0x0000141101007387 */ /* 0x0009e20000100800 */
[----:B------:R-:W-:-:S03]  /*36880*/  PRMT R14, R27, 0x3340, R1 ;  /* 0x000033401b0e7816 */ /* 0x000fc60000000001 */
[----:B-1----:R-:W5:Y:S01]  /*36890*/  LDL.LU R26, [R1+0xfdc] ;  /* 0x000fdc00011a7983 */ /* 0x002f620000300800 */
[----:B------:R-:W-:-:S03]  /*368a0*/  PRMT R16, R17, 0x3340, R1 ;  /* 0x0000334011107816 */ /* 0x000fc60000000001 */
[----:B------:R-:W-:Y:S01]  /*368b0*/  STL [R1+0x7c], R0 ;  /* 0x00007c0001007387 */ /* 0x000fe20000100800 */
[----:B------:R-:W-:-:S03]  /*368c0*/  PRMT R18, R24, 0x3340, R28 ;  /* 0x0000334018127816 */ /* 0x000fc6000000001c */
[----:B------:R-:W-:Y:S01]  /*368d0*/  STL [R1+0x70], R4 ;  /* 0x0000700401007387 */ /* 0x000fe20000100800 */
[----:B----4-:R-:W-:-:S03]  /*368e0*/  PRMT R17, R20, 0x3340, R1 ;  /* 0x0000334014117816 */ /* 0x010fc60000000001 */
[----:B------:R1:W-:Y:S01]  /*368f0*/  STL [R1+0x5c], R20 ;  /* 0x00005c1401007387 */ /* 0x0003e20000100800 */
[----:B------:R-:W-:-:S03]  /*36900*/  PRMT R19, R12, 0x3340, R13 ;  /* 0x000033400c137816 */ /* 0x000fc6000000000d */
[----:B------:R-:W4:Y:S04]  /*36910*/  LDL.LU R27, [R1+0xfd8] ;  /* 0x000fd800011b7983 */ /* 0x000f280000300800 */
[----:B------:R-:W5:Y:S01]  /*36920*/  LDL.LU R28, [R1+0xfd4] ;  /* 0x000fd400011c7983 */ /* 0x000f620000300800 */
[----:B-1----:R-:W-:-:S03]  /*36930*/  PRMT R20, R29, 0x3340, R21 ;  /* 0x000033401d147816 */ /* 0x002fc60000000015 */
[----:B------:R-:W4:Y:S01]  /*36940*/  LDL.LU R24, [R1+0xfd0] ;  /* 0x000fd00001187983 */ /* 0x000f220000300800 */
[----:B------:R-:W-:Y:S02]  /*36950*/  PRMT R21, R0, 0x3340, R4 ;  /* 0x0000334000157816 */ /* 0x000fe40000000004 */
[----:B------:R-:W-:Y:S01]  /*36960*/  PRMT R0, R18, 0x5410, R11 ;  /* 0x0000541012007816 */ /* 0x000fe2000000000b */
[----:B------:R-:W3:Y:S04]  /*36970*/  LDL.LU R13, [R1+0xfcc] ;  /* 0x000fcc00010d7983 */ /* 0x000ee80000300800 */
[----:B------:R-:W2:Y:S04]  /*36980*/  LDL.LU R12, [R1+0xfc8] ;  /* 0x000fc800010c7983 */ /* 0x000ea80000300800 */
[----:B------:R-:W5:Y:S04]  /*36990*/  LDL.LU R11, [R1+0x90] ;  /* 0x00009000010b7983 */ /* 0x000f680000300800 */
[----:B------:R-:W4:Y:S04]  /*369a0*/  LDL.LU R18, [R1+0x3c] ;  /* 0x00003c0001127983 */ /* 0x000f280000300800 */
[----:B------:R1:W-:Y:S01]  /*369b0*/  STL [R1+0x110], R0 ;  /* 0x0001100001007387 */ /* 0x0003e20000100800 */
[----:B------:R-:W-:-:S02]  /*369c0*/  PRMT R20, R20, 0x5410, R16 ;  /* 0x0000541014147816 */ /* 0x000fc40000000010 */
[----:B------:R-:W-:Y:S01]  /*369d0*/  PRMT R16, R21, 0x5410, R17 ;  /* 0x0000541015107816 */ /* 0x000fe20000000011 */
[----:B------:R-:W0:Y:S01]  /*369e0*/  S2R R8, SR_TID.X ;  /* 0x0000000000087919 */ /* 0x000e220000002100 */
[----:B-1----:R-:W-:Y:S02]  /*369f0*/  PRMT R0, R19, 0x5410, R14 ;  /* 0x0000541013007816 */ /* 0x002fe4000000000e */
[----:B------:R-:W4:Y:S04]  /*36a00*/  LDL.LU R19, [R1+0x94] ;  /* 0x0000940001137983 */ /* 0x000f280000300800 */
[----:B------:R-:W4:Y:S04]  /*36a10*/  LDL.LU R14, [R1+0x68] ;  /* 0x00006800010e7983 */ /* 0x000f280000300800 */
[----:B------:R1:W-:Y:S04]  /*36a20*/  STL [R1+0x10c], R0 ;  /* 0x00010c0001007387 */ /* 0x0003e80000100800 */
[----:B------:R-:W4:Y:S04]  /*36a30*/  LDL.LU R4, [R1+0x24] ;  /* 0x0000240001047983 */ /* 0x000f280000300800 */
[----:B-1----:R-:W4:Y:S04]  /*36a40*/  LDL.LU R0, [R1+0x1c] ;  /* 0x00001c0001007983 */ /* 0x002f280000300800 */
[----:B------:R-:W4:Y:S04]  /*36a50*/  LDL.LU R29, [R1+0x8] ;  /* 0x00000800011d7983 */ /* 0x000f280000300800 */
[----:B------:R-:W-:Y:S04]  /*36a60*/  STL [R1+0x100], R20 ;  /* 0x0001001401007387 */ /* 0x000fe80000100800 */
[----:B------:R2:W-:Y:S01]  /*36a70*/  STL [R1+0xfc], R16 ;  /* 0x0000fc1001007387 */ /* 0x0005e20000100800 */
[----:B---3--:R-:W-:-:S02]  /*36a80*/  LOP3.LUT R17, R13, 0xffff, RZ, 0xc0, !PT ;  /* 0x0000ffff0d117812 */ /* 0x008fc400078ec0ff */
[----:B--2---:R-:W-:Y:S02]  /*36a90*/  LOP3.LUT R16, R12, 0xffff, RZ, 0xc0, !PT ;  /* 0x0000ffff0c107812 */ /* 0x004fe400078ec0ff */
[----:B------:R-:W2:Y:S01]  /*36aa0*/  LDL.LU R12, [R1+0xfc4] ;  /* 0x000fc400010c7983 */ /* 0x000ea20000300800 */
[----:B-----5:R-:W-:-:S05]  /*36ab0*/  LOP3.LUT R11, R11, 0xffff, RZ, 0xc0, !PT ;  /* 0x0000ffff0b0b7812 */ /* 0x020fca00078ec0ff */
[----:B------:R1:W-:Y:S04]  /*36ac0*/  STL [R1+0x58], R11 ;  /* 0x0000580b01007387 */ /* 0x0003e80000100800 */
[----:B------:R-:W3:Y:S01]  /*36ad0*/  LDL.LU R13, [R1+0xfc0] ;  /* 0x000fc000010d7983 */ /* 0x000ee20000300800 */
[----:B------:R-:W-:Y:S02]  /*36ae0*/  LOP3.LUT R10, R10, 0xffff, RZ, 0xc0, !PT ;  /* 0x0000ffff0a0a7812 */ /* 0x000fe400078ec0ff */
[----:B------:R-:W-:-:S03]  /*36af0*/  LOP3.LUT R22, R22, 0xffff, RZ, 0xc0, !PT ;  /* 0x0000ffff16167812 */ /* 0x000fc600078ec0ff */
[----:B------:R-:W-:Y:S01]  /*36b00*/  STL [R1+0x10], R10 ;  /* 0x0000100a01007387 */ /* 0x000fe20000100800 */
[----:B----4-:R-:W-:Y:S01]  /*36b10*/  LOP3.LUT R21, R19, 0xffff, RZ, 0xc0, !PT ;  /* 0x0000ffff13157812 */ /* 0x010fe200078ec0ff */
[----:B0-----:R-:W-:Y:S01]  /*36b20*/  IMAD.SHL.U32 R19, R8, 0x200, RZ ;  /* 0x0000020008137824 */ /* 0x001fe200078e00ff */
[----:B------:R-:W-:Y:S02]  /*36b30*/  LOP3.LUT R20, R14, 0xffff, RZ, 0xc0, !PT ;  /* 0x0000ffff0e147812 */ /* 0x000fe400078ec0ff */
[----:B------:R-:W-:Y:S01]  /*36b40*/  LOP3.LUT R14, R24, 0xffff, RZ, 0xc0, !PT ;  /* 0x0000ffff180e7812 */ /* 0x000fe200078ec0ff */
[----:B------:R-:W-:Y:S02]  /*36b50*/  IMAD.SHL.U32 R8, R8, 0x20, RZ ;  /* 0x0000002008087824 */ /* 0x000fe400078e00ff */
[----:B------:R-:W-:Y:S01]  /*36b60*/  STL [R1+0xc], R20 ;  /* 0x00000c1401007387 */ /* 0x000fe20000100800 */
[----:B------:R-:W-:-:S03]  /*36b70*/  LOP3.LUT R19, R19, 0x3000, RZ, 0xc0, !PT ;  /* 0x0000300013137812 */ /* 0x000fc600078ec0ff */
[----:B------:R0:W-:Y:S01]  /*36b80*/  STL [R1+0x3c], R14 ;  /* 0x00003c0e01007387 */ /* 0x0001e20000100800 */
[----:B-1----:R-:W-:Y:S02]  /*36b90*/  PRMT R11, R11, 0x3340, R1 ;  /* 0x000033400b0b7816 */ /* 0x002fe40000000001 */
[----:B------:R-:W-:Y:S02]  /*36ba0*/  LOP3.LUT R19, R19, 0xc60, R8, 0xf8, !PT ;  /* 0x00000c6013137812 */ /* 0x000fe400078ef808 */
[----:B---3--:R-:W-:Y:S02]  /*36bb0*/  PRMT R13, R14, 0x3340, R13 ;  /* 0x000033400e0d7816 */ /* 0x008fe4000000000d */
[----:B0-----:R-:W-:-:S04]  /*36bc0*/  PRMT R14, R22, 0x3340, R21 ;  /* 0x00003340160e7816 */ /* 0x001fc80000000015 */
[----:B------:R-:W-:Y:S02]  /*36bd0*/  PRMT R8, R14, 0x5410, R11 ;  /* 0x000054100e087816 */ /* 0x000fe4000000000b */
[----:B------:R-:W3:Y:S04]  /*36be0*/  LDL.LU R14, [R1+0x30] ;  /* 0x00003000010e7983 */ /* 0x000ee80000300800 */
[----:B------:R-:W4:Y:S01]  /*36bf0*/  LDL.LU R11, [R1+0x2c] ;  /* 0x00002c00010b7983 */ /* 0x000f220000300800 */
[----:B------:R-:W-:Y:S02]  /*36c00*/  LOP3.LUT R18, R18, 0xffff, RZ, 0xc0, !PT ;  /* 0x0000ffff12127812 */ /* 0x000fe400078ec0ff */
[----:B--2---:R-:W-:Y:S02]  /*36c10*/  PRMT R12, R16, 0x3340, R12 ;  /* 0x00003340100c7816 */ /* 0x004fe4000000000c */
[----:B------:R-:W-:-:S02]  /*36c20*/  PRMT R20, R10, 0x3340, R20 ;  /* 0x000033400a147816 */ /* 0x000fc40000000014 */
[----:B------:R-:W-:Y:S02]  /*36c30*/  PRMT R24, R17, 0x3340, R18 ;  /* 0x0000334011187816 */ /* 0x000fe40000000012 */
[----:B------:R-:W-:Y:S01]  /*36c40*/  PRMT R20, R20, 0x5410, R12 ;  /* 0x0000541014147816 */ /* 0x000fe2000000000c */
[----:B------:R0:W-:Y:S01]  /*36c50*/  STL [R1+0xf0], R8 ;  /* 0x0000f00801007387 */ /* 0x0001e20000100800 */
[----:B------:R-:W-:Y:S02]  /*36c60*/  PRMT R12, R24, 0x5410, R13 ;  /* 0x00005410180c7816 */ /* 0x000fe4000000000d */
[----:B------:R-:W-:Y:S01]  /*36c70*/  LOP3.LUT R13, R0, 0xffff, RZ, 0xc0, !PT ;  /* 0x0000ffff000d7812 */ /* 0x000fe200078ec0ff */
[----:B0-----:R-:W2:Y:S04]  /*36c80*/  LDL.LU R8, [R1+0x4] ;  /* 0x0000040001087983 */ /* 0x001ea80000300800 */
[----:B------:R-:W5:Y:S04]  /*36c90*/  LDL.LU R10, [R1] ;  /* 0x00000000010a7983 */ /* 0x000f680000300800 */
[----:B------:R-:W-:Y:S01]  /*36ca0*/  STL [R1+0xec], R20 ;  /* 0x0000ec1401007387 */ /* 0x000fe20000100800 */
[----:B------:R-:W-:-:S03]  /*36cb0*/  LOP3.LUT R27, R27, 0xffff, RZ, 0xc0, !PT ;  /* 0x0000ffff1b1b7812 */ /* 0x000fc600078ec0ff */
[----:B------:R0:W-:Y:S01]  /*36cc0*/  STL [R1+0xe8], R12 ;  /* 0x0000e80c01007387 */ /* 0x0001e20000100800 */
[----:B------:R-:W-:Y:S02]  /*36cd0*/  LOP3.LUT R0, R26, 0xffff, RZ, 0xc0, !PT ;  /* 0x0000ffff1a007812 */ /* 0x000fe400078ec0ff */
[----:B------:R-:W-:Y:S02]  /*36ce0*/  LOP3.LUT R25, R25, 0xffff, RZ, 0xc0, !PT ;  /* 0x0000ffff19197812 */ /* 0x000fe400078ec0ff */
[----:B0-----:R-:W-:Y:S02]  /*36cf0*/  LOP3.LUT R12, R4, 0xffff, RZ, 0xc0, !PT ;  /* 0x0000ffff040c7812 */ /* 0x001fe400078ec0ff */
[----:B------:R-:W-:Y:S02]  /*36d00*/  LOP3.LUT R4, R28, 0xffff, RZ, 0xc0, !PT ;  /* 0x0000ffff1c047812 */ /* 0x000fe400078ec0ff */
[----:B------:R-:W-:-:S03]  /*36d10*/  LOP3.LUT R28, R3, 0xffff, RZ, 0xc0, !PT ;  /* 0x0000ffff031c7812 */ /* 0x000fc600078ec0ff */
[----:B------:R-:W-:Y:S01]  /*36d20*/  STL [R1+0x6c], R4 ;  /* 0x00006c0401007387 */ /* 0x000fe20000100800 */
[----:B------:R-:W-:-:S03]  /*36d30*/  LOP3.LUT R20, R5, 0xffff, RZ, 0xc0, !PT ;  /* 0x0000ffff05147812 */ /* 0x000fc600078ec0ff */
[----:B------:R0:W-:Y:S01]  /*36d40*/  STL [R1+0x68], R27 ;  /* 0x0000681b01007387 */ /* 0x0001e20000100800 */
[----:B------:R-:W-:-:S03]  /*36d50*/  PRMT R5, R25, 0x3340, R1 ;  /* 0x0000334019057816 */ /* 0x000fc60000000001 */
[----:B------:R-:W-:Y:S04]  /*36d60*/  STL [R1+0x64], R0 ;  /* 0x0000640001007387 */ /* 0x000fe80000100800 */
[----:B------:R1:W-:Y:S01]  /*36d70*/  STL [R1+0x60], R25 ;  /* 0x0000601901007387 */ /* 0x0003e20000100800 */
[----:B------:R-:W-:-:S03]  /*36d80*/  PRMT R3, R4, 0x3340, R1 ;  /* 0x0000334004037816 */ /* 0x000fc60000000001 */
[----:B------:R1:W-:Y:S01]  /*36d90*/  STL [R1+0x30], R28 ;  /* 0x0000301c01007387 */ /* 0x0003e20000100800 */
[----:B0-----:R-:W-:Y:S02]  /*36da0*/  PRMT R27, R27, 0x3340, R0 ;  /* 0x000033401b1b7816 */ /* 0x001fe40000000000 */
[----:B---3--:R-:W-:Y:S02]  /*36db0*/  LOP3.LUT R24, R14, 0xffff, RZ, 0xc0, !PT ;  /* 0x0000ffff0e187812 */ /* 0x008fe400078ec0ff */
[----:B------:R-:W-:Y:S02]  /*36dc0*/  LOP3.LUT R14, R29, 0xffff, RZ, 0xc0, !PT ;  /* 0x0000ffff1d0e7812 */ /* 0x000fe400078ec0ff */
[----:B----4-:R-:W-:Y:S02]  /*36dd0*/  LOP3.LUT R11, R11, 0xffff, RZ, 0xc0, !PT ;  /* 0x0000ffff0b0b7812 */ /* 0x010fe400078ec0ff */
[----:B------:R-:W-:Y:S02]  /*36de0*/  LOP3.LUT R29, R2, 0xffff, RZ, 0xc0, !PT ;  /* 0x0000ffff021d7812 */ /* 0x000fe400078ec0ff */
[----:B------:R-:W-:-:S02]  /*36df0*/  PRMT R2, R12, 0x3340, R1 ;  /* 0x000033400c027816 */ /* 0x000fc40000000001 */
[----:B-1----:R-:W-:Y:S01]  /*36e00*/  PRMT R25, R24, 0x3340, R11 ;  /* 0x0000334018197816 */ /* 0x002fe2000000000b */
[----:B------:R0:W-:Y:S01]  /*36e10*/  STL [R1+0x24], R29 ;  /* 0x0000241d01007387 */ /* 0x0001e20000100800 */
[----:B------:R-:W-:Y:S02]  /*36e20*/  PRMT R28, R28, 0x3340, R29 ;  /* 0x000033401c1c7816 */ /* 0x000fe4000000001d */
[----:B------:R-:W-:Y:S01]  /*36e30*/  PRMT R2, R25, 0x5410, R2 ;  /* 0x0000541019027816 */ /* 0x000fe20000000002 */
[----:B------:R-:W-:Y:S01]  /*36e40*/  STL [R1+0x90], R20 ;  /* 0x0000901401007387 */ /* 0x000fe20000100800 */
[----:B------:R-:W-:-:S03]  /*36e50*/  PRMT R26, R13, 0x3340, R14 ;  /* 0x000033400d1a7816 */ /* 0x000fc6000000000e */
[----:B------:R-:W3:Y:S04]  /*36e60*/  LDL.LU R4, [R1+0xfbc] ;  /* 0x000fbc0001047983 */ /* 0x000ee80000300800 */
[----:B------:R-:W4:Y:S04]  /*36e70*/  LDL.LU R0, [R1+0xfb8] ;  /* 0x000fb80001007983 */ /* 0x000f280000300800 */
[----:B0-----:R-:W4:Y:S04]  /*36e80*/  LDL.LU R29, [R1+0xfb4] ;  /* 0x000fb400011d7983 */ /* 0x001f280000300800 */
[----:B------:R-:W4:Y:S01]  /*36e90*/  LDL.LU R25, [R1+0x20] ;  /* 0x0000200001197983 */ /* 0x000f220000300800 */
[----:B------:R-:W-:-:S03]  /*36ea0*/  PRMT R26, R26, 0x5410, R3 ;  /* 0x000054101a1a7816 */ /* 0x000fc60000000003 */
[----:B------:R0:W-:Y:S04]  /*36eb0*/  STL [R1+0xd0], R2 ;  /* 0x0000d00201007387 */ /* 0x0001e80000100800 */
[----:B0-----:R-:W4:Y:S04]  /*36ec0*/  LDL.LU R2, [R1+0x18] ;  /* 0x0000180001027983 */ /* 0x001f280000300800 */
[----:B------:R-:W4:Y:S01]  /*36ed0*/  LDL.LU R3, [R1+0x28] ;  /* 0x0000280001037983 */ /* 0x000f220000300800 */
[----:B------:R-:W-:-:S03]  /*36ee0*/  PRMT R20, R20, 0x3340, R1 ;  /* 0x0000334014147816 */ /* 0x000fc60000000001 */
[----:B------:R0:W-:Y:S01]  /*36ef0*/  STL [R1+0xcc], R26 ;  /* 0x0000cc1a01007387 */ /* 0x0001e20000100800 */
[----:B--2---:R-:W-:Y:S02]  /*36f00*/  LOP3.LUT R8, R8, 0xffff, RZ, 0xc0, !PT ;  /* 0x0000ffff08087812 */ /* 0x004fe400078ec0ff */
[----:B-----5:R-:W-:Y:S02]  /*36f10*/  LOP3.LUT R10, R10, 0xffff, RZ, 0xc0, !PT ;  /* 0x0000ffff0a0a7812 */ /* 0x020fe400078ec0ff */
[----:B0-----:R-:W-:Y:S02]  /*36f20*/  PRMT R26, R27, 0x5410, R5 ;  /* 0x000054101b1a7816 */ /* 0x001fe40000000005 */
[----:B------:R-:W-:-:S03]  /*36f30*/  PRMT R5, R28, 0x5410, R20 ;  /* 0x000054101c057816 */ /* 0x000fc60000000014 */
[----:B------:R-:W-:Y:S04]  /*36f40*/  STL [R1+0xc8], R26 ;  /* 0x0000c81a01007387 */ /* 0x000fe80000100800 */
[----:B------:R0:W-:Y:S01]  /*36f50*/  STL [R1+0xc4], R5 ;  /* 0x0000c40501007387 */ /* 0x0001e20000100800 */
[----:B------:R-:W-:Y:S02]  /*36f60*/  LOP3.LUT R20, R7, 0xffff, RZ, 0xc0, !PT ;  /* 0x0000ffff07147812 */ /* 0x000fe400078ec0ff */
[----:B------:R-:W-:Y:S02]  /*36f70*/  PRMT R7, R8, 0x3340, R10 ;  /* 0x0000334008077816 */ /* 0x000fe4000000000a */
[----:B0-----:R-:W-:Y:S02]  /*36f80*/  LOP3.LUT R5, R6, 0xffff, RZ, 0xc0, !PT ;  /* 0x0000ffff06057812 */ /* 0x001fe400078ec0ff */
[----:B------:R-:W-:-:S02]  /*36f90*/  LOP3.LUT R15, R15, 0xffff, RZ, 0xc0, !PT ;  /* 0x0000ffff0f0f7812 */ /* 0x000fc400078ec0ff */
[----:B------:R-:W-:Y:S02]  /*36fa0*/  LOP3.LUT R9, R9, 0xffff, RZ, 0xc0, !PT ;  /* 0x0000ffff09097812 */ /* 0x000fe400078ec0ff */
[----:B---3--:R-:W-:Y:S02]  /*36fb0*/  LOP3.LUT R26, R4, 0xffff, RZ, 0xc0, !PT ;  /* 0x0000ffff041a7812 */ /* 0x008fe400078ec0ff */
[----:B----4-:R-:W-:Y:S02]  /*36fc0*/  LOP3.LUT R27, R25, 0xffff, RZ, 0xc0, !PT ;  /* 0x0000ffff191b7812 */ /* 0x010fe400078ec0ff */
[----:B------:R-:W-:Y:S02]  /*36fd0*/  LOP3.LUT R25, R0, 0xffff, RZ, 0xc0, !PT ;  /* 0x0000ffff00197812 */ /* 0x000fe400078ec0ff */
[----:B------:R-:W-:Y:S02]  /*36fe0*/  LOP3.LUT R2, R2, 0xffff, RZ, 0xc0, !PT ;  /* 0x0000ffff02027812 */ /* 0x000fe400078ec0ff */
[----:B------:R-:W-:-:S03]  /*36ff0*/  LOP3.LUT R28, R3, 0xffff, RZ, 0xc0, !PT ;  /* 0x0000ffff031c7812 */ /* 0x000fc600078ec0ff */
[----:B------:R-:W-:Y:S01]  /*37000*/  STL [R1+0xb8], R2 ;  /* 0x0000b80201007387 */ /* 0x000fe20000100800 */
[----:B------:R-:W-:-:S03]  /*37010*/  LOP3.LUT R3, R29, 0xffff, RZ, 0xc0, !PT ;  /* 0x0000ffff1d037812 */ /* 0x000fc600078ec0ff */
[----:B------:R-:W2:Y:S04]  /*37020*/  LDL.LU R29, [R1+0x38] ;  /* 0x00003800011d7983 */ /* 0x000ea80000300800 */
[----:B------:R-:W-:Y:S04]  /*37030*/  STL [R1+0xb4], R8 ;  /* 0x0000b40801007387 */ /* 0x000fe80000100800 */
[----:B------:R0:W-:Y:S04]  /*37040*/  STL [R1+0xb0], R10 ;  /* 0x0000b00a01007387 */ /* 0x0001e80000100800 */
[----:B------:R-:W-:Y:S04]  /*37050*/  STL [R1+0xac], R3 ;  /* 0x0000ac0301007387 */ /* 0x000fe80000100800 */
[----:B------:R-:W-:Y:S04]  /*37060*/  STL [R1+0xa8], R25 ;  /* 0x0000a81901007387 */ /* 0x000fe80000100800 */
[----:B------:R-:W-:Y:S04]  /*37070*/  STL [R1+0xa4], R26 ;  /* 0x0000a41a01007387 */ /* 0x000fe80000100800 */
[----:B------:R1:W-:Y:S04]  /*37080*/  STL [R1+0xd8], R5 ;  /* 0x0000d80501007387 */ /* 0x0003e80000100800 */
[----:B0-----:R-:W3:Y:S04]  /*37090*/  LDL.LU R10, [R1+0xfb0] ;  /* 0x000fb000010a7983 */ /* 0x001ee80000300800 */
[----:B------:R-:W4:Y:S01]  /*370a0*/  LDL.LU R8, [R1+0xfac] ;  /* 0x000fac0001087983 */ /* 0x000f220000300800 */
[----:B------:R-:W-:-:S02]  /*370b0*/  PRMT R0, R15, 0x3340, R1 ;  /* 0x000033400f007816 */ /* 0x000fc40000000001 */
[----:B------:R-:W-:Y:S02]  /*370c0*/  PRMT R4, R5, 0x3340, R1 ;  /* 0x0000334005047816 */ /* 0x000fe40000000001 */
[----:B-1----:R-:W-:-:S04]  /*370d0*/  PRMT R5, R20, 0x3340, R9 ;  /* 0x0000334014057816 */ /* 0x002fc80000000009 */
[----:B------:R-:W-:Y:S02]  /*370e0*/  PRMT R5, R5, 0x5410, R0 ;  /* 0x0000541005057816 */ /* 0x000fe40000000000 */
[----:B------:R-:W5:Y:S01]  /*370f0*/  LDL.LU R0, [R1+0x4c] ;  /* 0x00004c0001007983 */ /* 0x000f620000300800 */
[----:B------:R-:W-:Y:S02]  /*37100*/  PRMT R2, R2, 0x3340, R1 ;  /* 0x0000334002027816 */ /* 0x000fe40000000001 */
[----:B------:R-:W-:Y:S01]  /*37110*/  PRMT R6, R28, 0x3340, R27 ;  /* 0x000033401c067816 */ /* 0x000fe2000000001b */
[----:B------:R-:W-:Y:S03]  /*37120*/  STL [R1+0xa0], R5 ;  /* 0x0000a00501007387 */ /* 0x000fe60000100800 */
[----:B------:R-:W-:Y:S02]  /*37130*/  PRMT R6, R6, 0x5410, R2 ;  /* 0x0000541006067816 */ /* 0x000fe40000000002 */
[----:B------:R-:W5:Y:S04]  /*37140*/  LDL.LU R2, [R1+0x44] ;  /* 0x0000440001027983 */ /* 0x000f680000300800 */
[----:B------:R0:W-:Y:S02]  /*37150*/  STL [R1+0x9c], R6 ;  /* 0x00009c0601007387 */ /* 0x0001e40000100800 */
[----:B0-----:R-:W0:Y:S01]  /*37160*/  S2R R6, SR_TID.X ;  /* 0x0000000000067919 */ /* 0x001e220000002100 */
[----:B------:R-:W-:-:S02]  /*37170*/  PRMT R3, R3, 0x3340, R1 ;  /* 0x0000334003037816 */ /* 0x000fc40000000001 */
[----:B------:R-:W-:Y:S02]  /*37180*/  PRMT R25, R25, 0x3340, R26 ;  /* 0x0000334019197816 */ /* 0x000fe4000000001a */
[----:B------:R-:W-:Y:S02]  /*37190*/  PRMT R5, R7, 0x5410, R3 ;  /* 0x0000541007057816 */ /* 0x000fe40000000003 */
[----:B------:R-:W-:Y:S02]  /*371a0*/  PRMT R3, R25, 0x5410, R4 ;  /* 0x0000541019037816 */ /* 0x000fe40000000004 */
[----:B------:R-:W5:Y:S04]  /*371b0*/  LDL.LU R25, [R1+0x14] ;  /* 0x0000140001197983 */ /* 0x000f680000300800 */
[----:B------:R-:W-:Y:S04]  /*371c0*/  STL [R1+0x98], R5 ;  /* 0x0000980501007387 */ /* 0x000fe80000100800 */
[----:B------:R1:W-:Y:S02]  /*371d0*/  STL [R1+0x94], R3 ;  /* 0x0000940301007387 */ /* 0x0003e40000100800 */
[----:B-1----:R-:W-:Y:S01]  /*371e0*/  LOP3.LUT R3, R23, 0xffff, RZ, 0xc0, !PT ;  /* 0x0000ffff17037812 */ /* 0x002fe200078ec0ff */
[----:B0-----:R-:W-:Y:S01]  /*371f0*/  IMAD.SHL.U32 R7, R6, 0x800, RZ ;  /* 0x0000080006077824 */ /* 0x001fe200078e00ff */
[----:B---3--:R-:W-:-:S02]  /*37200*/  LOP3.LUT R26, R10, 0xffff, RZ, 0xc0, !PT ;  /* 0x0000ffff0a1a7812 */ /* 0x008fc400078ec0ff */
[----:B------:R-:W3:Y:S01]  /*37210*/  LDL.LU R10, [R1+0x34] ;  /* 0x00003400010a7983 */ /* 0x000ee20000300800 */
[----:B----4-:R-:W-:-:S05]  /*37220*/  LOP3.LUT R5, R8, 0xffff, RZ, 0xc0, !PT ;  /* 0x0000ffff08057812 */ /* 0x010fca00078ec0ff */
[----:B------:R-:W-:Y:S01]  /*37230*/  STL [R1+0x8c], R5 ;  /* 0x00008c0501007387 */ /* 0x000fe20000100800 */
[----:B------:R-:W-:-:S03]  /*37240*/  PRMT R4, R5, 0x3340, R26 ;  /* 0x0000334005047816 */ /* 0x000fc6000000001a */
[----:B------:R0:W-:Y:S04]  /*37250*/  STL [R1+0x84], R26 ;  /* 0x0000841a01007387 */ /* 0x0001e80000100800 */
[----:B------:R1:W-:Y:S01]  /*37260*/  STL [R1+0x88], R3 ;  /* 0x0000880301007387 */ /* 0x0003e20000100800 */
[----:B------:R-:W-:Y:S02]  /*37270*/  LOP3.LUT R8, R6, 0x3f, RZ, 0xc0, !PT ;  /* 0x0000003f06087812 */ /* 0x000fe400078ec0ff */
[----:B--2---:R-:W-:Y:S02]  /*37280*/  SHF.R.U32.HI R6, RZ, 0x8, R29 ;  /* 0x00000008ff067819 */ /* 0x004fe4000001161d */
[----:B------:R-:W2:Y:S04]  /*37290*/  LDL.LU R29, [R1+0x70] ;  /* 0x00007000011d7983 */ /* 0x000ea80000300800 */
[----:B0-----:R-:W4:Y:S01]  /*372a0*/  LDL.LU R26, [R1+0x5c] ;  /* 0x00005c00011a7983 */ /* 0x001f220000300800 */
[----:B-1----:R-:W-:-:S04]  /*372b0*/  PRMT R3, R3, 0x3340, R1 ;  /* 0x0000334003037816 */ /* 0x002fc80000000001 */
[----:B------:R-:W-:Y:S02]  /*372c0*/  PRMT R23, R4, 0x5410, R3 ;  /* 0x0000541004177816 */ /* 0x000fe40000000003 */
[----:B------:R-:W3:Y:S04]  /*372d0*/  LDL.LU R3, [R1+0x48] ;  /* 0x0000480001037983 */ /* 0x000ee80000300800 */
[----:B------:R-:W2:Y:S04]  /*372e0*/  LDL.LU R4, [R1+0x40] ;  /* 0x0000400001047983 */ /* 0x000ea80000300800 */
[----:B------:R0:W-:Y:S04]  /*372f0*/  STL [R1+0xf94], R23 ;  /* 0x000f941701007387 */ /* 0x0001e80000100800 */
[----:B0-----:R-:W4:Y:S01]  /*37300*/  LDL.LU R23, [R1+0x50] ;  /* 0x0000500001177983 */ /* 0x001f220000300800 */
[----:B-----5:R-:W-:-:S02]  /*37310*/  SHF.R.U32.HI R0, RZ, 0x8, R0 ;  /* 0x00000008ff007819 */ /* 0x020fc40000011600 */
[----:B------:R-:W-:Y:S02]  /*37320*/  LOP3.LUT R7, R7, 0x3000, RZ, 0xc0, !PT ;  /* 0x0000300007077812 */ /* 0x000fe400078ec0ff */
[----:B------:R-:W-:Y:S02]  /*37330*/  LOP3.LUT R5, R0, 0xffff, RZ, 0xc0, !PT ;  /* 0x0000ffff00057812 */ /* 0x000fe400078ec0ff */
[----:B------:R-:W-:Y:S01]  /*37340*/  LOP3.LUT R0, R6, 0xffff, RZ, 0xc0, !PT ;  /* 0x0000ffff06007812 */ /* 0x000fe200078ec0ff */
[----:B------:R-:W-:Y:S02]  /*37350*/  IMAD R6, R8, 0x10, R7 ;  /* 0x0000001008067824 */ /* 0x000fe400078e0207 */
[----:B------:R-:W5:Y:S04]  /*37360*/  LDL.LU R7, [R1+0x54] ;  /* 0x0000540001077983 */ /* 0x000f680000300800 */
[----:B------:R-:W2:Y:S01]  /*37370*/  LDL.LU R8, [R1+0x7c] ;  /* 0x00007c0001087983 */ /* 0x000ea20000300800 */
[----:B------:R-:W-:-:S04]  /*37380*/  SHF.R.U32.HI R2, RZ, 0x8, R2 ;  /* 0x00000008ff027819 */ /* 0x000fc80000011602 */
[----:B------:R-:W-:-:S04]  /*37390*/  LOP3.LUT R2, R2, 0xffff, RZ, 0xc0, !PT ;  /* 0x0000ffff02027812 */ /* 0x000fc800078ec0ff */
[----:B------:R-:W-:Y:S02]  /*373a0*/  PRMT R2, R5, 0x3340, R2 ;  /* 0x0000334005027816 */ /* 0x000fe40000000002 */
[----:B------:R-:W-:-:S03]  /*373b0*/  PRMT R5, R0, 0x3340, R1 ;  /* 0x0000334000057816 */ /* 0x000fc60000000001 */
[----:B------:R4:W-:Y:S04]  /*373c0*/  STL [R1+0x78], R2 ;  /* 0x0000780201007387 */ /* 0x0009e80000100800 */
[----:B------:R0:W-:Y:S01]  /*373d0*/  STL [R1+0x8], R5 ;  /* 0x0000080501007387 */ /* 0x0001e20000100800 */
[----:B----4-:R-:W-:-:S03]  /*373e0*/  SHF.R.U32.HI R2, RZ, 0x8, R23 ;  /* 0x00000008ff027819 */ /* 0x010fc60000011617 */
[----:B------:R-:W4:Y:S01]  /*373f0*/  LDL.LU R23, [R1+0x58] ;  /* 0x0000580001177983 */ /* 0x000f220000300800 */
[----:B------:R-:W-:Y:S02]  /*37400*/  LOP3.LUT R2, R2, 0xffff, RZ, 0xc0, !PT ;  /* 0x0000ffff02027812 */ /* 0x000fe400078ec0ff */
[----:B-----5:R-:W-:-:S04]  /*37410*/  SHF.R.U32.HI R0, RZ, 0x8, R7 ;  /* 0x00000008ff007819 */ /* 0x020fc80000011607 */
[----:B------:R-:W-:Y:S02]  /*37420*/  LOP3.LUT R0, R0, 0xffff, RZ, 0xc0, !PT ;  /* 0x0000ffff00007812 */ /* 0x000fe400078ec0ff */
[----:B---3--:R-:W-:Y:S02]  /*37430*/  SHF.R.U32.HI R3, RZ, 0x8, R3 ;  /* 0x00000008ff037819 */ /* 0x008fe40000011603 */
[----:B------:R-:W-:Y:S02]  /*37440*/  PRMT R0, R0, 0x3340, R2 ;  /* 0x0000334000007816 */ /* 0x000fe40000000002 */
[----:B------:R-:W1:Y:S01]  /*37450*/  S2R R2, SR_TID.X ;  /* 0x0000000000027919 */ /* 0x000e620000002100 */
[----:B0-----:R-:W-:Y:S02]  /*37460*/  SHF.R.U32.HI R5, RZ, 0x8, R10 ;  /* 0x00000008ff057819 */ /* 0x001fe4000001160a */
[----:B------:R-:W-:Y:S01]  /*37470*/  LOP3.LUT R3, R3, 0xffff, RZ, 0xc0, !PT ;  /* 0x0000ffff03037812 */ /* 0x000fe200078ec0ff */
[----:B------:R-:W3:Y:S01]  /*37480*/  LDL.LU R10, [R1+0x10] ;  /* 0x00001000010a7983 */ /* 0x000ee20000300800 */
[----:B--2---:R-:W-:-:S02]  /*37490*/  SHF.R.U32.HI R4, RZ, 0x8, R4 ;  /* 0x00000008ff047819 */ /* 0x004fc40000011604 */
[----:B------:R-:W-:Y:S02]  /*374a0*/  SHF.R.U32.HI R7, RZ, 0x8, R25 ;  /* 0x00000008ff077819 */ /* 0x000fe40000011619 */
[----:B------:R-:W2:Y:S01]  /*374b0*/  LDL.LU R25, [R1+0xc] ;  /* 0x00000c0001197983 */ /* 0x000ea20000300800 */
[----:B------:R-:W-:-:S03]  /*374c0*/  LOP3.LUT R5, R5, 0xffff, RZ, 0xc0, !PT ;  /* 0x0000ffff05057812 */ /* 0x000fc600078ec0ff */
[----:B------:R0:W-:Y:S01]  /*374d0*/  STL [R1+0x74], R0 ;  /* 0x0000740001007387 */ /* 0x0001e20000100800 */
[----:B------:R-:W-:Y:S02]  /*374e0*/  LOP3.LUT R4, R4, 0xffff, RZ, 0xc0, !PT ;  /* 0x0000ffff04047812 */ /* 0x000fe400078ec0ff */
[----:B------:R-:W-:Y:S02]  /*374f0*/  LOP3.LUT R7, R7, 0xffff, RZ, 0xc0, !PT ;  /* 0x0000ffff07077812 */ /* 0x000fe400078ec0ff */
[----:B0-----:R-:W-:Y:S02]  /*37500*/  PRMT R0, R3, 0x3340, R1 ;  /* 0x0000334003007816 */ /* 0x001fe40000000001 */
[----:B------:R-:W-:-:S03]  /*37510*/  PRMT R3, R4, 0x3340, R5 ;  /* 0x0000334004037816 */ /* 0x000fc60000000005 */
[----:B------:R0:W-:Y:S04]  /*37520*/  STL [R1+0x4], R0 ;  /* 0x0000040001007387 */ /* 0x0001e80000100800 */
[----:B------:R-:W-:Y:S01]  /*37530*/  STL [R1+0x80], R3 ;  /* 0x0000800301007387 */ /* 0x000fe20000100800 */
[----:B0-----:R-:W-:Y:S02]  /*37540*/  PRMT R0, R7, 0x3340, R1 ;  /* 0x0000334007007816 */ /* 0x001fe40000000001 */
[----:B------:R-:W-:-:S03]  /*37550*/  SHF.R.U32.HI R4, RZ, 0x8, R8 ;  /* 0x00000008ff047819 */ /* 0x000fc60000011608 */
[----:B------:R0:W-:Y:S01]  /*37560*/  STL [R1], R0 ;  /* 0x0000000001007387 */ /* 0x0001e20000100800 */
[----:B------:R-:W-:Y:S02]  /*37570*/  LOP3.LUT R4, R4, 0xffff, RZ, 0xc0, !PT ;  /* 0x0000ffff04047812 */ /* 0x000fe400078ec0ff */
[----:B0-----:R-:W-:Y:S02]  /*37580*/  SHF.R.U32.HI R0, RZ, 0x8, R29 ;  /* 0x00000008ff007819 */ /* 0x001fe4000001161d */
[----:B------:R-:W-:Y:S02]  /*37590*/  SHF.R.U32.HI R29, RZ, 0x8, R26 ;  /* 0x00000008ff1d7819 */ /* 0x000fe4000001161a */
[----:B------:R-:W-:Y:S01]  /*375a0*/  LOP3.LUT R0, R0, 0xffff, RZ, 0xc0, !PT ;  /* 0x0000ffff00007812 */ /* 0x000fe200078ec0ff */
[----:B-1----:R-:W-:Y:S01]  /*375b0*/  IMAD.SHL.U32 R5, R2, 0x4, RZ ;  /* 0x0000000402057824 */ /* 0x002fe200078e00ff */
[----:B------:R-:W-:Y:S01]  /*375c0*/  LOP3.LUT R29, R29, 0xffff, RZ, 0xc0, !PT ;  /* 0x0000ffff1d1d7812 */ /* 0x000fe200078ec0ff */
[----:B------:R-:W5:Y:S01]  /*375d0*/  LDL.LU R26, [R1+0x3c] ;  /* 0x00003c00011a7983 */ /* 0x000f620000300800 */
[----:B------:R-:W-:-:S02]  /*375e0*/  PRMT R0, R4, 0x3340, R0 ;  /* 0x0000334004007816 */ /* 0x000fc40000000000 */
[----:B------:R-:W-:Y:S02]  /*375f0*/  PRMT R29, R29, 0x3340, R1 ;  /* 0x000033401d1d7816 */ /* 0x000fe40000000001 */
[----:B------:R-:W-:Y:S02]  /*37600*/  SHF.R.U32.HI R3, RZ, 0x8, R22 ;  /* 0x00000008ff037819 */ /* 0x000fe40000011616 */
[----:B------:R-:W-:Y:S01]  /*37610*/  SHF.R.U32.HI R2, RZ, 0x8, R21 ;  /* 0x00000008ff027819 */ /* 0x000fe20000011615 */
[----:B------:R-:W-:Y:S01]  /*37620*/  STL [R1+0xf98], R29 ;  /* 0x000f981d01007387 */ /* 0x000fe20000100800 */
[----:B------:R-:W-:-:S03]  /*37630*/  LOP3.LUT R3, R3, 0xffff, RZ, 0xc0, !PT ;  /* 0x0000ffff03037812 */ /* 0x000fc600078ec0ff */
[----:B------:R0:W-:Y:S01]  /*37640*/  STL [R1+0x54], R0 ;  /* 0x0000540001007387 */ /* 0x0001e20000100800 */
[----:B------:R-:W-:Y:S02]  /*37650*/  LOP3.LUT R2, R2, 0xffff, RZ, 0xc0, !PT ;  /* 0x0000ffff02027812 */ /* 0x000fe400078ec0ff */
[----:B0-----:R-:W-:-:S05]  /*37660*/  LOP3.LUT R0, R19, 0x70, R5, 0x78, !PT ;  /* 0x0000007013007812 */ /* 0x001fca00078e7805 */
[----:B------:R0:W-:Y:S02]  /*37670*/  STL [R1+0xf9c], R0 ;  /* 0x000f9c0001007387 */ /* 0x0001e40000100800 */
[----:B0-----:R-:W-:-:S05]  /*37680*/  PRMT R0, R3, 0x3340, R2 ;  /* 0x0000334003007816 */ /* 0x001fca0000000002 */
[----:B------:R0:W-:Y:S04]  /*37690*/  STL [R1+0x50], R0 ;  /* 0x0000500001007387 */ /* 0x0001e80000100800 */
[----:B------:R-:W5:Y:S04]  /*376a0*/  LDL.LU R7, [R1+0x6c] ;  /* 0x00006c0001077983 */ /* 0x000f680000300800 */
[----:B------:R-:W5:Y:S04]  /*376b0*/  LDL.LU R22, [R1+0x68] ;  /* 0x0000680001167983 */ /* 0x000f680000300800 */
[----:B------:R-:W5:Y:S01]  /*376c0*/  LDL.LU R8, [R1+0x64] ;  /* 0x0000640001087983 */ /* 0x000f620000300800 */
[----:B----4-:R-:W-:-:S03]  /*376d0*/  SHF.R.U32.HI R2, RZ, 0x8, R23 ;  /* 0x00000008ff027819 */ /* 0x010fc60000011617 */
[----:B------:R-:W4:Y:S01]  /*376e0*/  LDL.LU R23, [R1+0x60] ;  /* 0x0000600001177983 */ /* 0x000f220000300800 */
[----:B------:R-:W-:Y:S02]  /*376f0*/  SHF.R.U32.HI R16, RZ, 0x8, R16 ;  /* 0x00000008ff107819 */ /* 0x000fe40000011610 */
[----:B------:R-:W-:Y:S02]  /*37700*/  LOP3.LUT R2, R2, 0xffff, RZ, 0xc0, !PT ;  /* 0x0000ffff02027812 */ /* 0x000fe400078ec0ff */
[----:B------:R-:W-:Y:S02]  /*37710*/  SHF.R.U32.HI R17, RZ, 0x8, R17 ;  /* 0x00000008ff117819 */ /* 0x000fe40000011611 */
[----:B------:R-:W-:Y:S02]  /*37720*/  SHF.R.U32.HI R18, RZ, 0x8, R18 ;  /* 0x00000008ff127819 */ /* 0x000fe40000011612 */
[----:B------:R-:W-:Y:S02]  /*37730*/  PRMT R2, R2, 0x3340, R1 ;  /* 0x0000334002027816 */ /* 0x000fe40000000001 */
[----:B---3--:R-:W-:-:S02]  /*37740*/  SHF.R.U32.HI R3, RZ, 0x8, R10 ;  /* 0x00000008ff037819 */ /* 0x008fc4000001160a */
[----:B------:R-:W3:Y:S01]  /*37750*/  LDL.LU R10, [R1+0x30] ;  /* 0x00003000010a7983 */ /* 0x000ee20000300800 */
[----:B--2---:R-:W-:Y:S02]  /*37760*/  SHF.R.U32.HI R4, RZ, 0x8, R25 ;  /* 0x00000008ff047819 */ /* 0x004fe40000011619 */
[----:B------:R-:W-:Y:S01]  /*37770*/  LOP3.LUT R5, R3, 0xffff, RZ, 0xc0, !PT ;  /* 0x0000ffff03057812 */ /* 0x000fe200078ec0ff */
[----:B------:R-:W2:Y:S01]  /*37780*/  LDL.LU R25, [R1+0x24] ;  /* 0x0000240001197983 */ /* 0x000ea20000300800 */
[----:B------:R-:W-:Y:S02]  /*37790*/  LOP3.LUT R3, R16, 0xffff, RZ, 0xc0, !PT ;  /* 0x0000ffff10037812 */ /* 0x000fe400078ec0ff */
[----:B------:R-:W-:Y:S02]  /*377a0*/  LOP3.LUT R4, R4, 0xffff, RZ, 0xc0, !PT ;  /* 0x0000ffff04047812 */ /* 0x000fe400078ec0ff */
[----:B------:R-:W-:Y:S02]  /*377b0*/  PRMT R3, R3, 0x3340, R1 ;  /* 0x0000334003037816 */ /* 0x000fe40000000001 */
[----:B0-----:R-:W-:Y:S01]  /*377c0*/  PRMT R0, R5, 0x3340, R4 ;  /* 0x0000334005007816 */ /* 0x001fe20000000004 */
[----:B------:R-:W-:Y:S01]  /*377d0*/  STL [R1+0xfa0], R2 ;  /* 0x000fa00201007387 */ /* 0x000fe20000100800 */
[----:B------:R-:W-:-:S02]  /*377e0*/  LOP3.LUT R18, R18, 0xffff, RZ, 0xc0, !PT ;  /* 0x0000ffff12127812 */ /* 0x000fc400078ec0ff */
[----:B------:R-:W-:Y:S01]  /*377f0*/  LOP3.LUT R17, R17, 0xffff, RZ, 0xc0, !PT ;  /* 0x0000ffff11117812 */ /* 0x000fe200078ec0ff */
[----:B------:R-:W-:Y:S01]  /*37800*/  STL [R1+0xf90], R3 ;  /* 0x000f900301007387 */ /* 0x000fe20000100800 */
[----:B------:R-:W-:Y:S02]  /*37810*/  SHF.R.U32.HI R12, RZ, 0x8, R12 ;  /* 0x00000008ff0c7819 */ /* 0x000fe4000001160c */
[----:B------:R-:W-:Y:S01]  /*37820*/  SHF.R.U32.HI R24, RZ, 0x8, R24 ;  /* 0x00000008ff187819 */ /* 0x000fe20000011618 */
[----:B------:R0:W-:Y:S01]  /*37830*/  STL [R1+0x28], R0 ;  /* 0x0000280001007387 */ /* 0x0001e20000100800 */
[----:B------:R-:W-:Y:S02]  /*37840*/  SHF.R.U32.HI R11, RZ, 0x8, R11 ;  /* 0x00000008ff0b7819 */ /* 0x000fe4000001160b */
[----:B------:R-:W-:Y:S02]  /*37850*/  LOP3.LUT R5, R12, 0xffff, RZ, 0xc0, !PT ;  /* 0x0000ffff0c057812 */ /* 0x000fe400078ec0ff */
[----:B------:R-:W-:-:S02]  /*37860*/  LOP3.LUT R11, R11, 0xffff, RZ, 0xc0, !PT ;  /* 0x0000ffff0b0b7812 */ /* 0x000fc400078ec0ff */
[----:B------:R-:W-:Y:S02]  /*37870*/  LOP3.LUT R24, R24, 0xffff, RZ, 0xc0, !PT ;  /* 0x0000ffff18187812 */ /* 0x000fe400078ec0ff */
[----:B0-----:R-:W-:Y:S02]  /*37880*/  PRMT R0, R17, 0x3340, R18 ;  /* 0x0000334011007816 */ /* 0x001fe40000000012 */
[----:B------:R-:W-:Y:S02]  /*37890*/  SHF.R.U32.HI R13, RZ, 0x8, R13 ;  /* 0x00000008ff0d7819 */ /* 0x000fe4000001160d */
[----:B------:R-:W-:Y:S02]  /*378a0*/  SHF.R.U32.HI R14, RZ, 0x8, R14 ;  /* 0x00000008ff0e7819 */ /* 0x000fe4000001160e */
[----:B------:R-:W-:Y:S02]  /*378b0*/  PRMT R5, R5, 0x3340, R1 ;  /* 0x0000334005057816 */ /* 0x000fe40000000001 */
[----:B------:R-:W-:-:S02]  /*378c0*/  LOP3.LUT R14, R14, 0xffff, RZ, 0xc0, !PT ;  /* 0x0000ffff0e0e7812 */ /* 0x000fc400078ec0ff */
[----:B------:R-:W-:Y:S02]  /*378d0*/  LOP3.LUT R13, R13, 0xffff, RZ, 0xc0, !PT ;  /* 0x0000ffff0d0d7812 */ /* 0x000fe400078ec0ff */
[----:B-----5:R-:W-:Y:S02]  /*378e0*/  SHF.R.U32.HI R4, RZ, 0x8, R26 ;  /* 0x00000008ff047819 */ /* 0x020fe4000001161a */
[----:B------:R-:W5:Y:S02]  /*378f0*/  LDL.LU R26, [R1+0x90] ;  /* 0x00009000011a7983 */ /* 0x000f640000300800 */
[----:B------:R-:W-:Y:S02]  /*37900*/  LOP3.LUT R4, R4, 0xffff, RZ, 0xc0, !PT ;  /* 0x0000ffff04047812 */ /* 0x000fe400078ec0ff */
[----:B------:R0:W-:Y:S02]  /*37910*/  STL [R1+0x2c], R0 ;  /* 0x00002c0001007387 */ /* 0x0001e40000100800 */
[----:B------:R-:W-:-:S05]  /*37920*/  PRMT R4, R4, 0x3340, R1 ;  /* 0x0000334004047816 */ /* 0x000fca0000000001 */
[----:B------:R-:W-:Y:S01]  /*37930*/  STL [R1+0xf8c], R4 ;  /* 0x000f8c0401007387 */ /* 0x000fe20000100800 */
[----:B0-----:R-:W-:-:S03]  /*37940*/  PRMT R0, R24, 0x3340, R11 ;  /* 0x0000334018007816 */ /* 0x001fc6000000000b */
[----:B------:R-:W-:Y:S04]  /*37950*/  STL [R1+0xf88], R5 ;  /* 0x000f880501007387 */ /* 0x000fe80000100800 */
[----:B------:R0:W-:Y:S02]  /*37960*/  STL [R1+0x14], R0 ;  /* 0x0000140001007387 */ /* 0x0001e40000100800 */
[----:B0-----:R-:W-:-:S05]  /*37970*/  PRMT R0, R13, 0x3340, R14 ;  /* 0x000033400d007816 */ /* 0x001fca000000000e */
[----:B------:R0:W-:Y:S01]  /*37980*/  STL [R1+0x1c], R0 ;  /* 0x00001c0001007387 */ /* 0x0001e20000100800 */
[----:B------:R-:W-:Y:S02]  /*37990*/  SHF.R.U32.HI R7, RZ, 0x8, R7 ;  /* 0x00000008ff077819 */ /* 0x000fe40000011607 */
[----:B------:R-:W-:Y:S02]  /*379a0*/  SHF.R.U32.HI R12, RZ, 0x8, R22 ;  /* 0x00000008ff0c7819 */ /* 0x000fe40000011616 */
[----:B------:R-:W-:Y:S02]  /*379b0*/  LOP3.LUT R7, R7, 0xffff, RZ, 0xc0, !PT ;  /* 0x0000ffff07077812 */ /* 0x000fe400078ec0ff */
[----:B------:R-:W-:Y:S02]  /*379c0*/  SHF.R.U32.HI R11, RZ, 0x8, R8 ;  /* 0x00000008ff0b7819 */ /* 0x000fe40000011608 */
[----:B------:R-:W-:Y:S02]  /*379d0*/  LOP3.LUT R12, R12, 0xffff, RZ, 0xc0, !PT ;  /* 0x0000ffff0c0c7812 */ /* 0x000fe400078ec0ff */
[----:B------:R-:W-:-:S02]  /*379e0*/  LOP3.LUT R11, R11, 0xffff, RZ, 0xc0, !PT ;  /* 0x0000ffff0b0b7812 */ /* 0x000fc400078ec0ff */
[----:B------:R-:W-:Y:S02]  /*379f0*/  PRMT R7, R7, 0x3340, R1 ;  /* 0x0000334007077816 */ /* 0x000fe40000000001 */
[----:B0-----:R-:W-:-:S03]  /*37a00*/  PRMT R0, R12, 0x3340, R11 ;  /* 0x000033400c007816 */ /* 0x001fc6000000000b */
[----:B------:R-:W-:Y:S04]  /*37a10*/  STL [R1+0xf84], R7 ;  /* 0x000f840701007387 */ /* 0x000fe80000100800 */
[----:B------:R-:W5:Y:S04]  /*37a20*/  LDL.LU R18, [R1+0xb8] ;  /* 0x0000b80001127983 */ /* 0x000f680000300800 */
[----:B------:R-:W5:Y:S04]  /*37a30*/  LDL.LU R3, [R1+0xb4] ;  /* 0x0000b40001037983 */ /* 0x000f680000300800 */
[----:B------:R0:W-:Y:S04]  /*37a40*/  STL [R1+0x20], R0 ;  /* 0x0000200001007387 */ /* 0x0001e80000100800 */
[----:B------:R-:W5:Y:S04]  /*37a50*/  LDL.LU R2, [R1+0xb0] ;  /* 0x0000b00001027983 */ /* 0x000f680000300800 */
[----:B------:R-:W5:Y:S04]  /*37a60*/  LDL.LU R16, [R1+0xac] ;  /* 0x0000ac0001107983 */ /* 0x000f680000300800 */
[----:B------:R-:W5:Y:S01]  /*37a70*/  LDL.LU R22, [R1+0xa8] ;  /* 0x0000a80001167983 */ /* 0x000f620000300800 */
[----:B----4-:R-:W-:-:S03]  /*37a80*/  SHF.R.U32.HI R24, RZ, 0x8, R23 ;  /* 0x00000008ff187819 */ /* 0x010fc60000011617 */
[----:B------:R-:W4:Y:S01]  /*37a90*/  LDL.LU R23, [R1+0xa4] ;  /* 0x0000a40001177983 */ /* 0x000f220000300800 */
[----:B------:R-:W-:-:S04]  /*37aa0*/  LOP3.LUT R24, R24, 0xffff, RZ, 0xc0, !PT ;  /* 0x0000ffff18187812 */ /* 0x000fc800078ec0ff */
[----:B------:R-:W-:Y:S02]  /*37ab0*/  PRMT R24, R24, 0x3340, R1 ;  /* 0x0000334018187816 */ /* 0x000fe40000000001 */
[----:B------:R-:W-:Y:S02]  /*37ac0*/  SHF.R.U32.HI R11, RZ, 0x8, R20 ;  /* 0x00000008ff0b7819 */ /* 0x000fe40000011614 */
[----:B---3--:R-:W-:Y:S02]  /*37ad0*/  SHF.R.U32.HI R10, RZ, 0x8, R10 ;  /* 0x00000008ff0a7819 */ /* 0x008fe4000001160a */
[----:B--2---:R-:W-:Y:S02]  /*37ae0*/  SHF.R.U32.HI R8, RZ, 0x8, R25 ;  /* 0x00000008ff087819 */ /* 0x004fe40000011619 */
[----:B------:R-:W-:Y:S02]  /*37af0*/  LOP3.LUT R10, R10, 0xffff, RZ, 0xc0, !PT ;  /* 0x0000ffff0a0a7812 */ /* 0x000fe400078ec0ff */
[----:B------:R-:W-:Y:S01]  /*37b00*/  LOP3.LUT R8, R8, 0xffff, RZ, 0xc0, !PT ;  /* 0x0000ffff08087812 */ /* 0x000fe200078ec0ff */
[----:B------:R-:W-:Y:S03]  /*37b10*/  STL [R1+0xf80], R24 ;  /* 0x000f801801007387 */ /* 0x000fe60000100800 */
[----:B------:R-:W-:Y:S01]  /*37b20*/  PRMT R4, R10, 0x3340, R8 ;  /* 0x000033400a047816 */ /* 0x000fe20000000008 */
[----:B0-----:R-:W2:Y:S01]  /*37b30*/  LDL.LU R0, [R1+0xd8] ;  /* 0x0000d80001007983 */ /* 0x001ea20000300800 */
[----:B------:R-:W-:-:S02]  /*37b40*/  SHF.R.U32.HI R10, RZ, 0x8, R9 ;  /* 0x00000008ff0a7819 */ /* 0x000fc40000011609 */
[----:B------:R-:W-:Y:S01]  /*37b50*/  LOP3.LUT R11, R11, 0xffff, RZ, 0xc0, !PT ;  /* 0x0000ffff0b0b7812 */ /* 0x000fe200078ec0ff */
[----:B------:R0:W-:Y:S01]  /*37b60*/  STL [R1+0x24], R4 ;  /* 0x0000240401007387 */ /* 0x0001e20000100800 */
[----:B------:R-:W-:Y:S02]  /*37b70*/  LOP3.LUT R10, R10, 0xffff, RZ, 0xc0, !PT ;  /* 0x0000ffff0a0a7812 */ /* 0x000fe400078ec0ff */
[----:B------:R-:W-:Y:S01]  /*37b80*/  SHF.R.U32.HI R9, RZ, 0x8, R28 ;  /* 0x00000008ff097819 */ /* 0x000fe2000001161c */
[----:B------:R-:W3:Y:S01]  /*37b90*/  LDL.LU R19, [R1+0x84] ;  /* 0x0000840001137983 */ /* 0x000ee20000300800 */
[----:B------:R-:W-:-:S03]  /*37ba0*/  SHF.R.U32.HI R8, RZ, 0x8, R27 ;  /* 0x00000008ff087819 */ /* 0x000fc6000001161b */
[----:B------:R-:W3:Y:S01]  /*37bb0*/  LDL.LU R29, [R1+0x8c] ;  /* 0x00008c00011d7983 */ /* 0x000ee20000300800 */
[----:B0-----:R-:W-:-:S03]  /*37bc0*/  PRMT R4, R11, 0x3340, R10 ;  /* 0x000033400b047816 */ /* 0x001fc6000000000a */
[----:B------:R-:W3:Y:S01]  /*37bd0*/  LDL.LU R21, [R1+0x88] ;  /* 0x0000880001157983 */ /* 0x000ee20000300800 */
[----:B------:R-:W-:Y:S02]  /*37be0*/  LOP3.LUT R8, R8, 0xffff, RZ, 0xc0, !PT ;  /* 0x0000ffff08087812 */ /* 0x000fe400078ec0ff */
[----:B------:R-:W-:Y:S02]  /*37bf0*/  LOP3.LUT R9, R9, 0xffff, RZ, 0xc0, !PT ;  /* 0x0000ffff09097812 */ /* 0x000fe400078ec0ff */
[----:B-----5:R-:W-:Y:S02]  /*37c00*/  SHF.R.U32.HI R25, RZ, 0x8, R26 ;  /* 0x00000008ff197819 */ /* 0x020fe4000001161a */
[----:B------:R-:W-:Y:S02]  /*37c10*/  SHF.R.U32.HI R26, RZ, 0x8, R15 ;  /* 0x00000008ff1a7819 */ /* 0x000fe4000001160f */
[----:B------:R-:W-:Y:S02]  /*37c20*/  LOP3.LUT R25, R25, 0xffff, RZ, 0xc0, !PT ;  /* 0x0000ffff19197812 */ /* 0x000fe400078ec0ff */
[----:B------:R-:W-:-:S02]  /*37c30*/  LOP3.LUT R26, R26, 0xffff, RZ, 0xc0, !PT ;  /* 0x0000ffff1a1a7812 */ /* 0x000fc400078ec0ff */
[--C-:B------:R-:W-:Y:S02]  /*37c40*/  PRMT R25, R25, 0x3340, R1.reuse ;  /* 0x0000334019197816 */ /* 0x100fe40000000001 */
[----:B------:R-:W-:-:S03]  /*37c50*/  PRMT R26, R26, 0x3340, R1 ;  /* 0x000033401a1a7816 */ /* 0x000fc60000000001 */
[----:B------:R-:W-:Y:S04]  /*37c60*/  STL [R1+0xf7c], R25 ;  /* 0x000f7c1901007387 */ /* 0x000fe80000100800 */
[----:B------:R-:W-:Y:S04]  /*37c70*/  STL [R1+0xf78], R26 ;  /* 0x000f781a01007387 */ /* 0x000fe80000100800 */
[----:B------:R0:W-:Y:S02]  /*37c80*/  STL [R1+0x18], R4 ;  /* 0x0000180401007387 */ /* 0x0001e40000100800 */
[----:B0-----:R-:W-:-:S05]  /*37c90*/  PRMT R4, R9, 0x3340, R8 ;  /* 0x0000334009047816 */ /* 0x001fca0000000008 */
[----:B------:R-:W-:Y:S01]  /*37ca0*/  STL [R1+0x30], R4 ;  /* 0x0000300401007387 */ /* 0x000fe20000100800 */
[----:B------:R-:W-:-:S03]  /*37cb0*/  SHF.R.U32.HI R9, RZ, 0x8, R22 ;  /* 0x00000008ff097819 */ /* 0x000fc60000011616 */
[----:B------:R-:W5:Y:S01]  /*37cc0*/  LDL.LU R22, [R1+0x184] ;  /* 0x0001840001167983 */ /* 0x000f620000300800 */
[----:B----4-:R-:W-:-:S03]  /*37cd0*/  SHF.R.U32.HI R8, RZ, 0x8, R23 ;  /* 0x00000008ff087819 */ /* 0x010fc60000011617 */
[----:B------:R-:W4:Y:S01]  /*37ce0*/  LDL.LU R23, [R1+0x180] ;  /* 0x0001800001177983 */ /* 0x000f220000300800 */
[----:B------:R-:W-:Y:S02]  /*37cf0*/  SHF.R.U32.HI R27, RZ, 0x8, R16 ;  /* 0x00000008ff1b7819 */ /* 0x000fe40000011610 */
[----:B------:R-:W0:Y:S01]  /*37d00*/  S2R R16, SR_TID.X ;  /* 0x0000000000107919 */ /* 0x000e220000002100 */
[----:B------:R-:W-:Y:S02]  /*37d10*/  SHF.R.U32.HI R12, RZ, 0x8, R18 ;  /* 0x00000008ff0c7819 */ /* 0x000fe40000011612 */
[----:B------:R-:W-:Y:S02]  /*37d20*/  SHF.R.U32.HI R11, RZ, 0x8, R3 ;  /* 0x00000008ff0b7819 */ /* 0x000fe40000011603 */
[----:B------:R-:W-:Y:S02]  /*37d30*/  SHF.R.U32.HI R10, RZ, 0x8, R2 ;  /* 0x00000008ff0a7819 */ /* 0x000fe40000011602 */
[----:B------:R-:W-:-:S02]  /*37d40*/  LOP3.LUT R12, R12, 0xffff, RZ, 0xc0, !PT ;  /* 0x0000ffff0c0c7812 */ /* 0x000fc400078ec0ff */
[----:B------:R-:W-:Y:S02]  /*37d50*/  LOP3.LUT R10, R10, 0xffff, RZ, 0xc0, !PT ;  /* 0x0000ffff0a0a7812 */ /* 0x000fe400078ec0ff */
[----:B------:R-:W-:Y:S02]  /*37d60*/  LOP3.LUT R11, R11, 0xffff, RZ, 0xc0, !PT ;  /* 0x0000ffff0b0b7812 */ /* 0x000fe400078ec0ff */
[----:B------:R-:W-:Y:S02]  /*37d70*/  PRMT R3, R12, 0x3340, R1 ;  /* 0x000033400c037816 */ /* 0x000fe40000000001 */
[----:B------:R-:W-:Y:S02]  /*37d80*/  PRMT R2, R11, 0x3340, R10 ;  /* 0x000033400b027816 */ /* 0x000fe4000000000a */
[----:B------:R-:W-:Y:S02]  /*37d90*/  LOP3.LUT R8, R8, 0xffff, RZ, 0xc0, !PT ;  /* 0x0000ffff08087812 */ /* 0x000fe400078ec0ff */
[----:B------:R-:W-:Y:S01]  /*37da0*/  LOP3.LUT R9, R9, 0xffff, RZ, 0xc0, !PT ;  /* 0x0000ffff09097812 */ /* 0x000fe200078ec0ff */
[----:B------:R-:W-:Y:S01]  /*37db0*/  STL [R1+0xc], R3 ;  /* 0x00000c0301007387 */ /* 0x000fe20000100800 */
[----:B------:R-:W-:-:S03]  /*37dc0*/  LOP3.LUT R27, R27, 0xffff, RZ, 0xc0, !PT ;  /* 0x0000ffff1b1b7812 */ /* 0x000fc600078ec0ff */
[----:B------:R1:W-:Y:S01]  /*37dd0*/  STL [R1+0x38], R2 ;  /* 0x0000380201007387 */ /* 0x0003e20000100800 */
[----:B------:R-:W-:Y:S02]  /*37de0*/  PRMT R27, R27, 0x3340, R1 ;  /* 0x000033401b1b7816 */ /* 0x000fe40000000001 */
[----:B--2---:R-:W-:Y:S02]  /*37df0*/  SHF.R.U32.HI R28, RZ, 0x8, R0 ;  /* 0x00000008ff1c7819 */ /* 0x004fe40000011600 */
[----:B-1----:R-:W-:Y:S02]  /*37e00*/  PRMT R2, R9, 0x3340, R8 ;  /* 0x0000334009027816 */ /* 0x002fe40000000008 */
[----:B---3--:R-:W-:Y:S02]  /*37e10*/  SHF.R.U32.HI R9, RZ, 0x8, R19 ;  /* 0x00000008ff097819 */ /* 0x008fe40000011613 */
[----:B------:R-:W-:Y:S02]  /*37e20*/  SHF.R.U32.HI R10, RZ, 0x8, R29 ;  /* 0x00000008ff0a7819 */ /* 0x000fe4000001161d */
[----:B0-----:R-:W-:-:S02]  /*37e30*/  LOP3.LUT R11, R16, 0x40, RZ, 0xc0, !PT ;  /* 0x00000040100b7812 */ /* 0x001fc400078ec0ff */
[----:B------:R-:W-:Y:S02]  /*37e40*/  LOP3.LUT R28, R28, 0xffff, RZ, 0xc0, !PT ;  /* 0x0000ffff1c1c7812 */ /* 0x000fe400078ec0ff */
[----:B------:R-:W-:Y:S02]  /*37e50*/  SHF.R.U32.HI R8, RZ, 0x8, R21 ;  /* 0x00000008ff087819 */ /* 0x000fe40000011615 */
[----:B------:R-:W-:Y:S02]  /*37e60*/  LOP3.LUT R9, R9, 0xffff, RZ, 0xc0, !PT ;  /* 0x0000ffff09097812 */ /* 0x000fe400078ec0ff */
[----:B------:R-:W-:Y:S01]  /*37e70*/  LOP3.LUT R10, R10, 0xffff, RZ, 0xc0, !PT ;  /* 0x0000ffff0a0a7812 */ /* 0x000fe200078ec0ff */
[----:B------:R-:W-:Y:S01]  /*37e80*/  STL [R1+0xf60], R27 ;  /* 0x000f601b01007387 */ /* 0x000fe20000100800 */
[----:B------:R-:W-:Y:S02]  /*37e90*/  SHF.R.U32.HI R11, RZ, 0x1, R11 ;  /* 0x00000001ff0b7819 */ /* 0x000fe4000001160b */
[----:B------:R-:W-:Y:S01]  /*37ea0*/  PRMT R28, R28, 0x3340, R1 ;  /* 0x000033401c1c7816 */ /* 0x000fe20000000001 */
[----:B------:R0:W-:Y:S01]  /*37eb0*/  STL [R1+0x3c], R2 ;  /* 0x00003c0201007387 */ /* 0x0001e20000100800 */
[----:B------:R-:W-:-:S02]  /*37ec0*/  LOP3.LUT R8, R8, 0xffff, RZ, 0xc0, !PT ;  /* 0x0000ffff08087812 */ /* 0x000fc400078ec0ff */
[----:B------:R-:W-:Y:S01]  /*37ed0*/  LOP3.LUT R6, R6, R11, RZ, 0x3c, !PT ;  /* 0x0000000b06067212 */ /* 0x000fe200078e3cff */
[----:B------:R-:W-:Y:S01]  /*37ee0*/  STL [R1+0xf64], R28 ;  /* 0x000f641c01007387 */ /* 0x000fe20000100800 */
[----:B------:R-:W-:Y:S02]  /*37ef0*/  PRMT R0, R8, 0x3340, R1 ;  /* 0x0000334008007816 */ /* 0x000fe40000000001 */
[----:B0-----:R-:W-:-:S05]  /*37f00*/  PRMT R2, R10, 0x3340, R9 ;  /* 0x000033400a027816 */ /* 0x001fca0000000009 */
[----:B------:R5:W-:Y:S04]  /*37f10*/  STL [R1+0x34], R2 ;  /* 0x0000340201007387 */ /* 0x000be80000100800 */
[----:B------:R-:W-:Y:S04]  /*37f20*/  STL [R1+0xf5c], R6 ;  /* 0x000f5c0601007387 */ /* 0x000fe80000100800 */
[----:B------:R-:W-:Y:S04]  /*37f30*/  STL [R1+0x10], R0 ;  /* 0x0000100001007387 */ /* 0x000fe80000100800 */
[----:B------:R-:W2:Y:S01]  /*37f40*/  LDL.LU R29, [R1+0x11c] ;  /* 0x00011c00011d7983 */ /* 0x000ea20000300800 */
[----:B-----5:R-:W-:-:S05]  /*37f50*/  LOP3.LUT R2, R22, 0xffff, RZ, 0xc0, !PT ;  /* 0x0000ffff16027812 */ /* 0x020fca00078ec0ff */
[----:B------:R0:W-:Y:S04]  /*37f60*/  STL [R1+0x40], R2 ;  /* 0x0000400201007387 */ /* 0x0001e80000100800 */
[----:B0-----:R-:W3:Y:S01]  /*37f70*/  LDL.LU R2, [R1+0x118] ;  /* 0x0001180001027983 */ /* 0x001ee20000300800 */
[----:B----4-:R-:W-:-:S03]  /*37f80*/  LOP3.LUT R0, R23, 0xffff, RZ, 0xc0, !PT ;  /* 0x0000ffff17007812 */ /* 0x010fc600078ec0ff */
        /* <DEDUP_REMOVED lines=12> */
[----:B------:R-:W2:Y:S04]  /*38050*/  LDL.LU R9, [R1+0x10c] ;  /* 0x00010c0001097983 */ /* 0x000ea80000300800 */
[----:B--2---:R0:W-:Y:S04]  /*38060*/  STL [R1+0xfa8], R9 ;  /* 0x000fa80901007387 */ /* 0x0041e80000100800 */
[----:B0-----:R-:W2:Y:S04]  /*38070*/  LDL R9, [R1+0x40] ;  /* 0x0000400001097983 */ /* 0x001ea80000100800 */
[----:B------:R-:W3:Y:S04]  /*38080*/  LDL.LU R10, [R1+0x100] ;  /* 0x00010000010a7983 */ /* 0x000ee80000300800 */
[----:B---3--:R0:W-:Y:S04]  /*38090*/  STL [R1+0xfa4], R10 ;  /* 0x000fa40a01007387 */ /* 0x0081e80000100800 */
[----:B0-----:R-:W3:Y:S04]  /*380a0*/  LDL.LU R10, [R1+0x130] ;  /* 0x00013000010a7983 */ /* 0x001ee80000300800 */
[----:B------:R-:W3:Y:S04]  /*380b0*/  LDL.LU R11, [R1+0xfc] ;  /* 0x0000fc00010b7983 */ /* 0x000ee80000300800 */
[----:B------:R-:W3:Y:S04]  /*380c0*/  LDL.LU R12, [R1+0xf0] ;  /* 0x0000f000010c7983 */ /* 0x000ee80000300800 */
[----:B------:R-:W3:Y:S04]  /*380d0*/  LDL.LU R13, [R1+0xec] ;  /* 0x0000ec00010d7983 */ /* 0x000ee80000300800 */
[----:B------:R-:W3:Y:S04]  /*380e0*/  LDL.LU R14, [R1+0xe8] ;  /* 0x0000e800010e7983 */ /* 0x000ee80000300800 */
[----:B------:R-:W-:Y:S04]  /*380f0*/  STL [R1+0x58], R0 ;  /* 0x0000580001007387 */ /* 0x000fe80000100800 */
[----:B------:R-:W3:Y:S01]  /*38100*/  LDL.LU R15, [R1+0xd0] ;  /* 0x0000d000010f7983 */ /* 0x000ee20000300800 */
[----:B------:R-:W-:-:S03]  /*38110*/  LOP3.LUT R29, R29, 0xffff, RZ, 0xc0, !PT ;  /* 0x0000ffff1d1d7812 */ /* 0x000fc600078ec0ff */
[----:B------:R-:W3:Y:S01]  /*38120*/  LDL.LU R16, [R1+0xcc] ;  /* 0x0000cc0001107983 */ /* 0x000ee20000300800 */
[----:B------:R-:W-:-:S03]  /*38130*/  LOP3.LUT R2, R2, 0xffff, RZ, 0xc0, !PT ;  /* 0x0000ffff02027812 */ /* 0x000fc600078ec0ff */
[----:B------:R-:W3:Y:S01]  /*38140*/  LDL.LU R17, [R1+0xc8] ;  /* 0x0000c80001117983 */ /* 0x000ee20000300800 */
[----:B----4-:R-:W-:-:S03]  /*38150*/  LOP3.LUT R23, R23, 0xffff, RZ, 0xc0, !PT ;  /* 0x0000ffff17177812 */ /* 0x010fc600078ec0ff */
[----:B------:R-:W4:Y:S01]  /*38160*/  LDL.LU R18, [R1+0xc4] ;  /* 0x0000c40001127983 */ /* 0x000f220000300800 */
[----:B-----5:R-:W-:-:S03]  /*38170*/  LOP3.LUT R27, R27, 0xffff, RZ, 0xc0, !PT ;  /* 0x0000ffff1b1b7812 */ /* 0x020fc600078ec0ff */
[----:B------:R-:W5:Y:S01]  /*38180*/  LDL.LU R19, [R1+0xa0] ;  /* 0x0000a00001137983 */ /* 0x000f620000300800 */
[----:B------:R-:W-:-:S03]  /*38190*/  LOP3.LUT R26, R26, 0xffff, RZ, 0xc0, !PT ;  /* 0x0000ffff1a1a7812 */ /* 0x000fc600078ec0ff */
[----:B------:R-:W4:Y:S01]  /*381a0*/  LDL.LU R5, [R1+0x9c] ;  /* 0x00009c0001057983 */ /* 0x000f220000300800 */
[----:B------:R-:W-:-:S03]  /*381b0*/  LOP3.LUT R7, R7, 0xffff, RZ, 0xc0, !PT ;  /* 0x0000ffff07077812 */ /* 0x000fc600078ec0ff */
[----:B------:R-:W4:Y:S01]  /*381c0*/  LDL.LU R21, [R1+0x98] ;  /* 0x0000980001157983 */ /* 0x000f220000300800 */
[----:B------:R-:W-:-:S03]  /*381d0*/  LOP3.LUT R25, R25, 0xffff, RZ, 0xc0, !PT ;  /* 0x0000ffff19197812 */ /* 0x000fc600078ec0ff */
[----:B------:R-:W5:Y:S01]  /*381e0*/  LDL.LU R22, [R1+0x94] ;  /* 0x0000940001167983 */ /* 0x000f620000300800 */
[----:B------:R-:W-:Y:S02]  /*381f0*/  LOP3.LUT R24, R24, 0xffff, RZ, 0xc0, !PT ;  /* 0x0000ffff18187812 */ /* 0x000fe400078ec0ff */
[----:B------:R-:W-:Y:S02]  /*38200*/  LOP3.LUT R4, R4, 0xffff, RZ, 0xc0, !PT ;  /* 0x0000ffff04047812 */ /* 0x000fe400078ec0ff */
[----:B------:R-:W-:Y:S02]  /*38210*/  LOP3.LUT R20, R20, 0xffff, RZ, 0xc0, !PT ;  /* 0x0000ffff14147812 */ /* 0x000fe400078ec0ff */
[----:B------:R-:W-:Y:S02]  /*38220*/  LOP3.LUT R3, R3, 0xffff, RZ, 0xc0, !PT ;  /* 0x0000ffff03037812 */ /* 0x000fe400078ec0ff */
[----:B--2---:R-:W-:Y:S02]  /*38230*/  PRMT R8, R8, 0x4210, R9 ;  /* 0x0000421008087816 */ /* 0x004fe40000000009 */
[----:B---3--:R-:W-:-:S05]  /*38240*/  LOP3.LUT R10, R10, 0xffff, RZ, 0xc0, !PT ;  /* 0x0000ffff0a0a7812 */ /* 0x008fca00078ec0ff */
[----:B------:R0:W-:Y:S04]  /*38250*/  STL [R1+0x44], R10 ;  /* 0x0000440a01007387 */ /* 0x0001e80000100800 */
        /* <DEDUP_REMOVED lines=9> */
[----:B------:R1:W-:Y:S04]  /*382f0*/  STL [R1+0x7c], R20 ;  /* 0x00007c1401007387 */ /* 0x0003e80000100800 */
[----:B------:R2:W-:Y:S04]  /*38300*/  STL [R1+0x8c], R3 ;  /* 0x00008c0301007387 */ /* 0x0005e80000100800 */
[----:B------:R-:W3:Y:S01]  /*38310*/  LDL.LU R9, [R1+0xfa8] ;  /* 0x000fa80001097983 */ /* 0x000ee20000300800 */
[----:B------:R-:W-:-:S02]  /*38320*/  LOP3.LUT R28, R28, 0xffff, RZ, 0xc0, !PT ;  /* 0x0000ffff1c1c7812 */ /* 0x000fc400078ec0ff */
[----:B---3--:R-:W-:Y:S02]  /*38330*/  PRMT R9, R9, 0x4210, R10 ;  /* 0x0000421009097816 */ /* 0x008fe4000000000a */
[----:B0-----:R-:W3:Y:S01]  /*38340*/  LDL.LU R10, [R1+0xfa4] ;  /* 0x000fa400010a7983 */ /* 0x001ee20000300800 */
[----:B------:R-:W-:Y:S02]  /*38350*/  PRMT R12, R12, 0x4210, R0 ;  /* 0x000042100c0c7816 */ /* 0x000fe40000000000 */
[----:B------:R-:W-:Y:S02]  /*38360*/  PRMT R13, R13, 0x4210, R29 ;  /* 0x000042100d0d7816 */ /* 0x000fe4000000001d */
[----:B------:R-:W-:Y:S02]  /*38370*/  PRMT R14, R14, 0x4210, R23 ;  /* 0x000042100e0e7816 */ /* 0x000fe40000000017 */
[----:B-----5:R-:W-:Y:S02]  /*38380*/  PRMT R22, R22, 0x4210, R3 ;  /* 0x0000421016167816 */ /* 0x020fe40000000003 */
[----:B------:R-:W-:-:S02]  /*38390*/  PRMT R19, R19, 0x4210, R20 ;  /* 0x0000421013137816 */ /* 0x000fc40000000014 */
[----:B----4-:R-:W-:Y:S02]  /*383a0*/  PRMT R21, R21, 0x4210, R4 ;  /* 0x0000421015157816 */ /* 0x010fe40000000004 */
[----:B-1----:R-:W-:Y:S02]  /*383b0*/  PRMT R20, R5, 0x4210, R7 ;  /* 0x0000421005147816 */ /* 0x002fe40000000007 */
[----:B------:R-:W-:Y:S02]  /*383c0*/  PRMT R18, R18, 0x4210, R24 ;  /* 0x0000421012127816 */ /* 0x000fe40000000018 */
[----:B------:R-:W-:Y:S02]  /*383d0*/  PRMT R17, R17, 0x4210, R25 ;  /* 0x0000421011117816 */ /* 0x000fe40000000019 */
[----:B------:R-:W-:Y:S02]  /*383e0*/  PRMT R16, R16, 0x4210, R26 ;  /* 0x0000421010107816 */ /* 0x000fe4000000001a */
[----:B------:R-:W-:-:S02]  /*383f0*/  PRMT R11, R11, 0x4210, R28 ;  /* 0x000042100b0b7816 */ /* 0x000fc4000000001c */
[----:B---3--:R-:W-:Y:S02]  /*38400*/  PRMT R10, R10, 0x4210, R2 ;  /* 0x000042100a0a7816 */ /* 0x008fe40000000002 */
[----:B------:R-:W3:Y:S04]  /*38410*/  LDL.LU R2, [R1+0xfa0] ;  /* 0x000fa00001027983 */ /* 0x000ee80000300800 */
[----:B------:R0:W-:Y:S04]  /*38420*/  STL [R1+0xf68], R28 ;  /* 0x000f681c01007387 */ /* 0x0001e80000100800 */
[----:B------:R-:W4:Y:S04]  /*38430*/  LDL.LU R0, [R1+0xf9c] ;  /* 0x000f9c0001007983 */ /* 0x000f280000300800 */
[----:B------:R-:W5:Y:S04]  /*38440*/  LDL.LU R29, [R1+0xf98] ;  /* 0x000f9800011d7983 */ /* 0x000f680000300800 */
[----:B------:R-:W3:Y:S04]  /*38450*/  LDL.LU R23, [R1+0xf94] ;  /* 0x000f940001177983 */ /* 0x000ee80000300800 */
[----:B--2---:R-:W2:Y:S04]  /*38460*/  LDL.LU R3, [R1+0x50] ;  /* 0x0000500001037983 */ /* 0x004ea80000300800 */
[----:B------:R-:W5:Y:S04]  /*38470*/  LDL.LU R4, [R1+0x28] ;  /* 0x0000280001047983 */ /* 0x000f680000300800 */
[----:B------:R-:W5:Y:S04]  /*38480*/  LDL.LU R5, [R1+0x2c] ;  /* 0x00002c0001057983 */ /* 0x000f680000300800 */
[----:B------:R-:W5:Y:S04]  /*38490*/  LDL.LU R7, [R1+0x14] ;  /* 0x0000140001077983 */ /* 0x000f680000300800 */
[----:B------:R-:W5:Y:S04]  /*384a0*/  LDL.LU R24, [R1+0x1c] ;  /* 0x00001c0001187983 */ /* 0x000f680000300800 */
[----:B------:R-:W5:Y:S04]  /*384b0*/  LDL.LU R25, [R1+0x20] ;  /* 0x0000200001197983 */ /* 0x000f680000300800 */
[----:B------:R-:W5:Y:S04]  /*384c0*/  LDL.LU R26, [R1+0x24] ;  /* 0x00002400011a7983 */ /* 0x000f680000300800 */
[----:B0-----:R-:W4:Y:S04]  /*384d0*/  LDL.LU R28, [R1+0x48] ;  /* 0x00004800011c7983 */ /* 0x001f280000300800 */
[----:B----4-:R0:W-:Y:S04]  /*384e0*/  STL [R1+0xf6c], R28 ;  /* 0x000f6c1c01007387 */ /* 0x0101e80000100800 */
[----:B0-----:R-:W4:Y:S01]  /*384f0*/  LDL.LU R28, [R1+0x44] ;  /* 0x00004400011c7983 */ /* 0x001f220000300800 */
[----:B------:R-:W-:Y:S01]  /*38500*/  ULEA UR4, UR5, UR4, 0x18 ;  /* 0x0000000405047291 */ /* 0x000fe2000f8ec03f */
[----:B------:R-:W-:-:S02]  /*38510*/  PRMT R15, R15, 0x4210, R27 ;  /* 0x000042100f0f7816 */ /* 0x000fc4000000001b */
[----:B------:R-:W-:Y:S01]  /*38520*/  LOP3.LUT R6, R6, 0xffff, RZ, 0xc0, !PT ;  /* 0x0000ffff06067812 */ /* 0x000fe200078ec0ff */
[----:B------:R-:W-:Y:S01]  /*38530*/  ULDC UR5, c[0x0][0x244] ;  /* 0x0000910000057ab9 */ /* 0x000fe20000000800 */
[----:B----4-:R0:W-:Y:S04]  /*38540*/  STL [R1+0xf70], R28 ;  /* 0x000f701c01007387 */ /* 0x0101e80000100800 */
[----:B0-----:R-:W4:Y:S04]  /*38550*/  LDL.LU R28, [R1+0x40] ;  /* 0x00004000011c7983 */ /* 0x001f280000300800 */
[----:B------:R-:W-:Y:S01]  /*38560*/  STS.128 [R0+UR4], R8 ;  /* 0x0000000800007988 */ /* 0x000fe20008000c04 */
[----:B---3--:R-:W-:-:S03]  /*38570*/  PRMT R23, R23, 0x4210, R6 ;  /* 0x0000421017177816 */ /* 0x008fc60000000006 */
[----:B------:R-:W-:Y:S04]  /*38580*/  STS.128 [R0+UR4+0x80], R12 ;  /* 0x0000800c00007988 */ /* 0x000fe80008000c04 */
[----:B------:R-:W-:Y:S04]  /*38590*/  STS.128 [R0+UR4+0x100], R16 ;  /* 0x0001001000007988 */ /* 0x000fe80008000c04 */
[----:B------:R-:W-:Y:S04]  /*385a0*/  STS.128 [R0+UR4+0x180], R20 ;  /* 0x0001801400007988 */ /* 0x000fe80008000c04 */
[----:B----4-:R0:W-:Y:S04]  /*385b0*/  STL [R1+0xf74], R28 ;  /* 0x000f741c01007387 */ /* 0x0101e80000100800 */
[----:B0-----:R-:W3:Y:S04]  /*385c0*/  LDL.LU R28, [R1+0x18] ;  /* 0x00001800011c7983 */ /* 0x001ee80000300800 */
[----:B------:R-:W4:Y:S04]  /*385d0*/  LDL.LU R27, [R1+0xc] ;  /* 0x00000c00011b7983 */ /* 0x000f280000300800 */
[----:B------:R-:W3:Y:S04]  /*385e0*/  LDL.LU R8, [R1+0x78] ;  /* 0x0000780001087983 */ /* 0x000ee80000300800 */
[----:B------:R-:W4:Y:S04]  /*385f0*/  LDL.LU R9, [R1+0x74] ;  /* 0x0000740001097983 */ /* 0x000f280000300800 */
[----:B------:R-:W4:Y:S04]  /*38600*/  LDL.LU R10, [R1+0x80] ;  /* 0x00008000010a7983 */ /* 0x000f280000300800 */
[----:B------:R-:W5:Y:S04]  /*38610*/  LDL.LU R11, [R1+0x54] ;  /* 0x00005400010b7983 */ /* 0x000f680000300800 */
[----:B------:R-:W4:Y:S04]  /*38620*/  LDL.LU R12, [R1+0x30] ;  /* 0x00003000010c7983 */ /* 0x000f280000300800 */
[----:B------:R-:W4:Y:S04]  /*38630*/  LDL.LU R13, [R1+0x38] ;  /* 0x00003800010d7983 */ /* 0x000f280000300800 */
[----:B------:R-:W4:Y:S04]  /*38640*/  LDL.LU R14, [R1+0x3c] ;  /* 0x00003c00010e7983 */ /* 0x000f280000300800 */
[----:B------:R-:W4:Y:S04]  /*38650*/  LDL.LU R15, [R1+0x34] ;  /* 0x00003400010f7983 */ /* 0x000f280000300800 */
[----:B------:R-:W3:Y:S04]  /*38660*/  LDL.LU R18, [R1+0x8] ;  /* 0x0000080001127983 */ /* 0x000ee80000300800 */
[----:B------:R-:W4:Y:S04]  /*38670*/  LDL.LU R19, [R1+0x4] ;  /* 0x0000040001137983 */ /* 0x000f280000300800 */
[----:B------:R-:W4:Y:S04]  /*38680*/  LDL.LU R23, [R1] ;  /* 0x0000000001177983 */ /* 0x000f280000300800 */
[----:B------:R-:W4:Y:S04]  /*38690*/  LDL.LU R20, [R1+0x10] ;  /* 0x0000100001147983 */ /* 0x000f280000300800 */
[----:B------:R-:W4:Y:S04]  /*386a0*/  LDL.LU R16, [R1+0x58] ;  /* 0x0000580001107983 */ /* 0x000f280000300800 */
[----:B------:R-:W4:Y:S01]  /*386b0*/  LDL.LU R17, [R1+0x5c] ;  /* 0x00005c0001117983 */ /* 0x000f220000300800 */
[----:B--2---:R-:W-:-:S02]  /*386c0*/  PRMT R2, R3, 0x5410, R2 ;  /* 0x0000541003027816 */ /* 0x004fc40000000002 */
[----:B-----5:R-:W-:Y:S02]  /*386d0*/  PRMT R11, R11, 0x5410, R29 ;  /* 0x000054100b0b7816 */ /* 0x020fe4000000001d */
[----:B---3--:R-:W-:Y:S02]  /*386e0*/  PRMT R8, R8, 0x5410, R18 ;  /* 0x0000541008087816 */ /* 0x008fe40000000012 */
[----:B------:R-:W2:Y:S01]  /*386f0*/  LDL.LU R18, [R1+0x60] ;  /* 0x0000600001127983 */ /* 0x000ea20000300800 */
[----:B----4-:R-:W-:-:S03]  /*38700*/  PRMT R9, R9, 0x5410, R19 ;  /* 0x0000541009097816 */ /* 0x010fc60000000013 */
[----:B------:R-:W3:Y:S01]  /*38710*/  LDL.LU R19, [R1+0x64] ;  /* 0x0000640001137983 */ /* 0x000ee20000300800 */
[----:B------:R-:W-:-:S03]  /*38720*/  PRMT R10, R10, 0x5410, R23 ;  /* 0x000054100a0a7816 */ /* 0x000fc60000000017 */
[----:B------:R-:W4:Y:S04]  /*38730*/  LDL.LU R21, [R1+0x84] ;  /* 0x0000840001157983 */ /* 0x000f280000300800 */
[----:B------:R-:W5:Y:S04]  /*38740*/  LDL.LU R23, [R1+0x88] ;  /* 0x0000880001177983 */ /* 0x000f680000300800 */
[----:B------:R-:W4:Y:S04]  /*38750*/  LDL.LU R29, [R1+0x7c] ;  /* 0x00007c00011d7983 */ /* 0x000f280000300800 */
[----:B------:R-:W4:Y:S04]  /*38760*/  LDL.LU R22, [R1+0x8c] ;  /* 0x00008c0001167983 */ /* 0x000f280000300800 */
[----:B------:R-:W2:Y:S02]  /*38770*/  LDL.LU R3, [R1+0xf90] ;  /* 0x000f900001037983 */ /* 0x000ea40000300800 */
[----:B--2---:R-:W-:-:S02]  /*38780*/  PRMT R3, R4, 0x5410, R3 ;  /* 0x0000541004037816 */ /* 0x004fc40000000003 */
[----:B------:R-:W2:Y:S02]  /*38790*/  LDL.LU R4, [R1+0xf8c] ;  /* 0x000f8c0001047983 */ /* 0x000ea40000300800 */
[----:B--2---:R-:W-:Y:S02]  /*387a0*/  PRMT R4, R5, 0x5410, R4 ;  /* 0x0000541005047816 */ /* 0x004fe40000000004 */
[----:B------:R-:W2:Y:S02]  /*387b0*/  LDL.LU R5, [R1+0xf88] ;  /* 0x000f880001057983 */ /* 0x000ea40000300800 */
[----:B--2---:R-:W-:Y:S02]  /*387c0*/  PRMT R5, R7, 0x5410, R5 ;  /* 0x0000541007057816 */ /* 0x004fe40000000005 */
        /* <DEDUP_REMOVED lines=14> */
[----:B------:R-:W2:Y:S01]  /*388b0*/  LDL.LU R28, [R1+0xf68] ;  /* 0x000f6800011c7983 */ /* 0x000ea20000300800 */
[----:B------:R-:W-:Y:S02]  /*388c0*/  PRMT R12, R12, 0x5410, R27 ;  /* 0x000054100c0c7816 */ /* 0x000fe4000000001b */
[----:B--2---:R-:W-:Y:S02]  /*388d0*/  PRMT R11, R11, 0x5210, R28 ;  /* 0x000052100b0b7816 */ /* 0x004fe4000000001c */
[----:B------:R-:W2:Y:S04]  /*388e0*/  LDL.LU R28, [R1+0xf64] ;  /* 0x000f6400011c7983 */ /* 0x000ea80000300800 */
[----:B------:R-:W3:Y:S01]  /*388f0*/  LDL.LU R27, [R1+0xf60] ;  /* 0x000f6000011b7983 */ /* 0x000ee20000300800 */
[----:B------:R-:W-:-:S03]  /*38900*/  PRMT R15, R15, 0x5410, R20 ;  /* 0x000054100f0f7816 */ /* 0x000fc60000000014 */
[----:B------:R0:W-:Y:S01]  /*38910*/  STS.128 [R0+UR4+0x200], R8 ;  /* 0x0002000800007988 */ /* 0x0001e20008000c04 */
[----:B---3--:R-:W-:-:S03]  /*38920*/  PRMT R13, R13, 0x5410, R27 ;  /* 0x000054100d0d7816 */ /* 0x008fc6000000001b */
[----:B------:R-:W3:Y:S01]  /*38930*/  LDL.LU R27, [R1+0x6c] ;  /* 0x00006c00011b7983 */ /* 0x000ee20000300800 */
[----:B--2---:R-:W-:-:S03]  /*38940*/  PRMT R14, R14, 0x5410, R28 ;  /* 0x000054100e0e7816 */ /* 0x004fc6000000001c */
[----:B------:R-:W2:Y:S04]  /*38950*/  LDL.LU R28, [R1+0x70] ;  /* 0x00007000011c7983 */ /* 0x000ea80000300800 */
[----:B------:R-:W4:Y:S04]  /*38960*/  LDL.LU R20, [R1+0xf28] ;  /* 0x000f280001147983 */ /* 0x000f280000300800 */
[----:B0-----:R-:W2:Y:S01]  /*38970*/  LDL.LU R11, [R1+0x68] ;  /* 0x00006800010b7983 */ /* 0x001ea20000300800 */
[----:B------:R-:W-:Y:S02]  /*38980*/  PRMT R15, R15, 0x5210, R6 ;  /* 0x000052100f0f7816 */ /* 0x000fe40000000006 */
[----:B-----5:R-:W-:-:S02]  /*38990*/  PRMT R13, R13, 0x5210, R23 ;  /* 0x000052100d0d7816 */ /* 0x020fc40000000017 */
[----:B------:R-:W0:Y:S01]  /*389a0*/  S2R R23, SR_TID.X ;  /* 0x0000000000177919 */ /* 0x000e220000002100 */
[----:B---3--:R-:W-:Y:S02]  /*389b0*/  PRMT R9, R24, 0x5210, R27 ;  /* 0x0000521018097816 */ /* 0x008fe4000000001b */
[----:B------:R-:W3:Y:S04]  /*389c0*/  LDL.LU R27, [R1+0x424] ;  /* 0x00042400011b7983 */ /* 0x000ee80000300800 */
[----:B------:R-:W5:Y:S01]  /*389d0*/  LDL.LU R6, [R1+0xf5c] ;  /* 0x000f5c0001067983 */ /* 0x000f620000300800 */
[----:B------:R-:W-:Y:S01]  /*389e0*/  PRMT R17, R3, 0x5210, R17 ;  /* 0x0000521003117816 */ /* 0x000fe20000000011 */
[----:B----4-:R-:W-:Y:S01]  /*389f0*/  IMAD R3, R20, UR5, RZ ;  /* 0x0000000514037c24 */ /* 0x010fe2000f8e02ff */
[----:B------:R-:W-:Y:S01]  /*38a00*/  PRMT R16, R2, 0x5210, R16 ;  /* 0x0000521002107816 */ /* 0x000fe20000000010 */
[----:B------:R-:W-:Y:S01]  /*38a10*/  ULDC UR5, c[0x0][0x248] ;  /* 0x0000920000057ab9 */ /* 0x000fe20000000800 */
[----:B--2---:R-:W-:-:S02]  /*38a20*/  PRMT R8, R7, 0x5210, R11 ;  /* 0x0000521007087816 */ /* 0x004fc4000000000b */
[----:B0-----:R-:W-:Y:S02]  /*38a30*/  SHF.R.U32.HI R7, RZ, 0x5, R23 ;  /* 0x00000005ff077819 */ /* 0x001fe40000011617 */
[----:B------:R-:W-:Y:S02]  /*38a40*/  PRMT R18, R4, 0x5210, R18 ;  /* 0x0000521004127816 */ /* 0x000fe40000000012 */
[----:B------:R-:W-:Y:S02]  /*38a50*/  PRMT R19, R5, 0x5210, R19 ;  /* 0x0000521005137816 */ /* 0x000fe40000000013 */
[----:B------:R-:W-:Y:S02]  /*38a60*/  PRMT R10, R25, 0x5210, R28 ;  /* 0x00005210190a7816 */ /* 0x000fe4000000001c */
[----:B------:R-:W-:Y:S02]  /*38a70*/  PRMT R11, R26, 0x5210, R29 ;  /* 0x000052101a0b7816 */ /* 0x000fe4000000001d */
[----:B------:R-:W-:-:S02]  /*38a80*/  PRMT R12, R12, 0x5210, R21 ;  /* 0x000052100c0c7816 */ /* 0x000fc40000000015 */
[----:B------:R-:W-:Y:S02]  /*38a90*/  PRMT R14, R14, 0x5210, R22 ;  /* 0x000052100e0e7816 */ /* 0x000fe40000000016 */
[----:B------:R-:W-:Y:S02]  /*38aa0*/  IADD3 R28, P1, R3, UR12, RZ ;  /* 0x0000000c031c7c10 */ /* 0x000fe4000ff3e0ff */
[----:B------:R-:W-:Y:S01]  /*38ab0*/  SGXT.U32 R7, R7, 0x2 ;  /* 0x000000020707781a */ /* 0x000fe20000000000 */
[----:B------:R-:W-:Y:S01]  /*38ac0*/  STS.128 [R0+UR4+0x280], R16 ;  /* 0x0002801000007988 */ /* 0x000fe20008000c04 */
[----:B------:R-:W-:Y:S01]  /*38ad0*/  ISETP.GE.AND P0, PT, R20, UR14, PT ;  /* 0x0000000e14007c0c */ /* 0x000fe2000bf06270 */
[----:B------:R-:W-:Y:S01]  /*38ae0*/  ULDC UR12, c[0x0][0x22c] ;  /* 0x00008b00000c7ab9 */ /* 0x000fe20000000800 */
[----:B------:R-:W-:Y:S01]  /*38af0*/  ULDC UR14, c[0x0][0x22c] ;  /* 0x00008b00000e7ab9 */ /* 0x000fe20000000800 */
[----:B------:R-:W-:Y:S04]  /*38b00*/  STS.128 [R0+UR4+0x300], R8 ;  /* 0x0003000800007988 */ /* 0x000fe80008000c04 */
[----:B------:R0:W-:Y:S01]  /*38b10*/  STS.128 [R0+UR4+0x380], R12 ;  /* 0x0003800c00007988 */ /* 0x0001e20008000c04 */
[----:B------:R-:W-:Y:S01]  /*38b20*/  BAR.SYNC.DEFER_BLOCKING 0x0 ;  /* 0x0000000000007b1d */ /* 0x000fe20000010000 */
[----:B0-----:R-:W-:-:S05]  /*38b30*/  LEA.HI.X.SX32 R0, R3, UR13, 0x1, P1 ;  /* 0x0000000d03007c11 */ /* 0x001fca00088f0eff */
[----:B------:R-:W-:Y:S01]  /*38b40*/  ULDC UR13, c[0x0][0x22c] ;  /* 0x00008b00000d7ab9 */ /* 0x000fe20000000800 */
[C-C-:B---3--:R-:W-:Y:S02]  /*38b50*/  LOP3.LUT R3, R27.reuse, 0x18, R7.reuse, 0xfe, !PT ;  /* 0x000000181b037812 */ /* 0x148fe400078efe07 */
[C-C-:B------:R-:W-:Y:S02]  /*38b60*/  LOP3.LUT R4, R27.reuse, 0x1c, R7.reuse, 0xfe, !PT ;  /* 0x0000001c1b047812 */ /* 0x140fe400078efe07 */
[----:B------:R-:W-:Y:S01]  /*38b70*/  LOP3.LUT R10, R27, 0x20, R7, 0xfe, !PT ;  /* 0x000000201b0a7812 */ /* 0x000fe200078efe07 */
[----:B------:R0:W-:Y:S04]  /*38b80*/  STL [R1+0x34], R3 ;  /* 0x0000340301007387 */ /* 0x0001e80000100800 */
[----:B------:R1:W-:Y:S01]  /*38b90*/  STL [R1+0x3c], R4 ;  /* 0x00003c0401007387 */ /* 0x0003e20000100800 */
[----:B-----5:R-:W-:-:S03]  /*38ba0*/  LOP3.LUT R11, R6, 0x40, RZ, 0x3c, !PT ;  /* 0x00000040060b7812 */ /* 0x020fc600078e3cff */
[----:B------:R-:W2:Y:S01]  /*38bb0*/  LDS.128 R12, [R6+UR4] ;  /* 0x00000004060c7984 */ /* 0x000ea20008000c00 */
[----:B0-----:R-:W-:-:S03]  /*38bc0*/  LOP3.LUT R3, R27, 0x24, R7, 0xfe, !PT ;  /* 0x000000241b037812 */ /* 0x001fc600078efe07 */
[----:B------:R0:W-:Y:S01]  /*38bd0*/  STL [R1+0x40], R10 ;  /* 0x0000400a01007387 */ /* 0x0001e20000100800 */
[----:B-1----:R-:W-:-:S03]  /*38be0*/  LOP3.LUT R4, R27, 0x28, R7, 0xfe, !PT ;  /* 0x000000281b047812 */ /* 0x002fc600078efe07 */
[----:B------:R1:W-:Y:S04]  /*38bf0*/  STL [R1+0x44], R3 ;  /* 0x0000440301007387 */ /* 0x0003e80000100800 */
[----:B------:R-:W3:Y:S01]  /*38c00*/  LDS.128 R20, [R11+UR4] ;  /* 0x000000040b147984 */ /* 0x000ee20008000c00 */
[----:B0-----:R-:W-:-:S03]  /*38c10*/  LOP3.LUT R10, R27, 0x2c, R7, 0xfe, !PT ;  /* 0x0000002c1b0a7812 */ /* 0x001fc600078efe07 */
[----:B------:R-:W-:Y:S01]  /*38c20*/  LDS.128 R16, [R11+UR4+0x400] ;  /* 0x000400040b107984 */ /* 0x000fe20008000c00 */
[----:B-1----:R-:W-:-:S03]  /*38c30*/  LOP3.LUT R3, R27, 0x30, R7, 0xfe, !PT ;  /* 0x000000301b037812 */ /* 0x002fc600078efe07 */
[----:B------:R0:W-:Y:S04]  /*38c40*/  STL [R1+0x4c], R4 ;  /* 0x00004c0401007387 */ /* 0x0001e80000100800 */
[----:B------:R1:W-:Y:S04]  /*38c50*/  STL [R1+0x50], R10 ;  /* 0x0000500a01007387 */ /* 0x0003e80000100800 */
[----:B------:R4:W-:Y:S01]  /*38c60*/  STL [R1+0x54], R3 ;  /* 0x0000540301007387 */ /* 0x0009e20000100800 */
[C-C-:B0-----:R-:W-:Y:S02]  /*38c70*/  LOP3.LUT R4, R27.reuse, 0x34, R7.reuse, 0xfe, !PT ;  /* 0x000000341b047812 */ /* 0x141fe400078efe07 */
[----:B-1----:R-:W-:-:S03]  /*38c80*/  LOP3.LUT R10, R27, 0x38, R7, 0xfe, !PT ;  /* 0x000000381b0a7812 */ /* 0x002fc600078efe07 */
[----:B------:R0:W-:Y:S01]  /*38c90*/  STL [R1+0x58], R4 ;  /* 0x0000580401007387 */ /* 0x0001e20000100800 */
[----:B----4-:R-:W-:-:S03]  /*38ca0*/  LOP3.LUT R3, R27, 0x3c, R7, 0xfe, !PT ;  /* 0x0000003c1b037812 */ /* 0x010fc600078efe07 */
        /* <DEDUP_REMOVED lines=162> */
[----:B------:R-:W-:Y:S04]  /*396d0*/  STL [R1+0x1a8], R10 ;  /* 0x0001a80a01007387 */ /* 0x000fe80000100800 */
[----:B------:R1:W-:Y:S01]  /*396e0*/  STL [R1+0x1ac], R3 ;  /* 0x0001ac0301007387 */ /* 0x0003e20000100800 */
[C-C-:B0-----:R-:W-:Y:S02]  /*396f0*/  LOP3.LUT R4, R27.reuse, 0x180, R7.reuse, 0xfe, !PT ;  /* 0x000001801b047812 */ /* 0x141fe400078efe07 */
[----:B-1----:R-:W-:-:S03]  /*39700*/  LOP3.LUT R3, R27, 0x184, R7, 0xfe, !PT ;  /* 0x000001841b037812 */ /* 0x002fc600078efe07 */
[----:B------:R-:W-:Y:S04]  /*39710*/  STL [R1+0x1b0], R4 ;  /* 0x0001b00401007387 */ /* 0x000fe80000100800 */
[----:B------:R0:W-:Y:S04]  /*39720*/  STL [R1+0x1b4], R3 ;  /* 0x0001b40301007387 */ /* 0x0001e80000100800 */
[----:B--2---:R-:W-:Y:S01]  /*39730*/  STL.64 [R1+0x20], R12 ;  /* 0x0000200c01007387 */ /* 0x004fe20000100a00 */
[----:B0-----:R-:W-:-:S03]  /*39740*/  LOP3.LUT R3, R27, 0x188, R7, 0xfe, !PT ;  /* 0x000001881b037812 */ /* 0x001fc600078efe07 */
[----:B------:R-:W-:Y:S04]  /*39750*/  STL.64 [R1+0x28], R14 ;  /* 0x0000280e01007387 */ /* 0x000fe80000100a00 */
[----:B---3--:R-:W-:Y:S04]  /*39760*/  STL [R1+0xf3c], R21 ;  /* 0x000f3c1501007387 */ /* 0x008fe80000100800 */
[----:B------:R0:W-:Y:S01]  /*39770*/  STL [R1+0x1b8], R3 ;  /* 0x0001b80301007387 */ /* 0x0001e20000100800 */
[----:B------:R-:W-:-:S03]  /*39780*/  LOP3.LUT R10, R27, 0x190, R7, 0xfe, !PT ;  /* 0x000001901b0a7812 */ /* 0x000fc600078efe07 */
[----:B------:R-:W-:Y:S01]  /*39790*/  STL [R1+0xf30], R22 ;  /* 0x000f301601007387 */ /* 0x000fe20000100800 */
[----:B------:R-:W-:-:S03]  /*397a0*/  LOP3.LUT R4, R27, 0x194, R7, 0xfe, !PT ;  /* 0x000001941b047812 */ /* 0x000fc600078efe07 */
[----:B------:R-:W1:Y:S01]  /*397b0*/  LDS.128 R12, [R6+UR4+0x400] ;  /* 0x00040004060c7984 */ /* 0x000e620008000c00 */
[----:B0-----:R-:W-:-:S03]  /*397c0*/  LOP3.LUT R3, R27, 0x18c, R7, 0xfe, !PT ;  /* 0x0000018c1b037812 */ /* 0x001fc600078efe07 */
[----:B------:R-:W-:Y:S04]  /*397d0*/  STL [R1+0xf2c], R23 ;  /* 0x000f2c1701007387 */ /* 0x000fe80000100800 */
[----:B------:R0:W-:Y:S04]  /*397e0*/  STL [R1+0x1bc], R3 ;  /* 0x0001bc0301007387 */ /* 0x0001e80000100800 */
[----:B------:R2:W-:Y:S01]  /*397f0*/  STL [R1+0x1c0], R10 ;  /* 0x0001c00a01007387 */ /* 0x0005e20000100800 */
[----:B0-----:R-:W-:-:S03]  /*39800*/  LOP3.LUT R3, R27, 0x198, R7, 0xfe, !PT ;  /* 0x000001981b037812 */ /* 0x001fc600078efe07 */
[----:B------:R0:W-:Y:S01]  /*39810*/  STL [R1+0x1c4], R4 ;  /* 0x0001c40401007387 */ /* 0x0001e20000100800 */
[----:B--2---:R-:W-:-:S03]  /*39820*/  LOP3.LUT R10, R27, 0x19c, R7, 0xfe, !PT ;  /* 0x0000019c1b0a7812 */ /* 0x004fc600078efe07 */
[----:B------:R2:W-:Y:S01]  /*39830*/  STL [R1+0x1c8], R3 ;  /* 0x0001c80301007387 */ /* 0x0005e20000100800 */
[----:B0-----:R-:W-:-:S03]  /*39840*/  LOP3.LUT R4, R27, 0x1a0, R7, 0xfe, !PT ;  /* 0x000001a01b047812 */ /* 0x001fc600078efe07 */
[----:B------:R0:W-:Y:S01]  /*39850*/  STL [R1+0x1cc], R10 ;  /* 0x0001cc0a01007387 */ /* 0x0001e20000100800 */
[----:B--2---:R-:W-:-:S03]  /*39860*/  LOP3.LUT R3, R27, 0x1a4, R7, 0xfe, !PT ;  /* 0x000001a41b037812 */ /* 0x004fc600078efe07 */
[----:B------:R2:W-:Y:S04]  /*39870*/  STL [R1+0x1d0], R4 ;  /* 0x0001d00401007387 */ /* 0x0005e80000100800 */
[----:B------:R3:W-:Y:S01]  /*39880*/  STL [R1+0x1d4], R3 ;  /* 0x0001d40301007387 */ /* 0x0007e20000100800 */
[C-C-:B0-----:R-:W-:Y:S02]  /*39890*/  LOP3.LUT R10, R27.reuse, 0x1a8, R7.reuse, 0xfe, !PT ;  /* 0x000001a81b0a7812 */ /* 0x141fe400078efe07 */
[----:B--2---:R-:W-:-:S03]  /*398a0*/  LOP3.LUT R4, R27, 0x1ac, R7, 0xfe, !PT ;  /* 0x000001ac1b047812 */ /* 0x004fc600078efe07 */
[----:B------:R0:W-:Y:S01]  /*398b0*/  STL [R1+0x1d8], R10 ;  /* 0x0001d80a01007387 */ /* 0x0001e20000100800 */
[----:B---3--:R-:W-:-:S03]  /*398c0*/  LOP3.LUT R3, R27, 0x1b0, R7, 0xfe, !PT ;  /* 0x000001b01b037812 */ /* 0x008fc600078efe07 */
        /* <DEDUP_REMOVED lines=22> */
[----:B------:R-:W-:Y:S01]  /*39a30*/  STL [R1+0x208], R10 ;  /* 0x0002080a01007387 */ /* 0x000fe20000100800 */
[----:B---3--:R-:W-:-:S03]  /*39a40*/  LOP3.LUT R3, R27, 0x1e0, R7, 0xfe, !PT ;  /* 0x000001e01b037812 */ /* 0x008fc600078efe07 */
[----:B------:R0:W-:Y:S04]  /*39a50*/  STL [R1+0x20c], R4 ;  /* 0x00020c0401007387 */ /* 0x0001e80000100800 */
[----:B------:R2:W-:Y:S04]  /*39a60*/  STL [R1+0x210], R3 ;  /* 0x0002100301007387 */ /* 0x0005e80000100800 */
[----:B-1----:R-:W-:Y:S04]  /*39a70*/  STL.64 [R1+0x10], R12 ;  /* 0x0000100c01007387 */ /* 0x002fe80000100a00 */
[----:B------:R-:W-:Y:S04]  /*39a80*/  STL.64 [R1+0x18], R14 ;  /* 0x0000180e01007387 */ /* 0x000fe80000100a00 */
[----:B------:R-:W1:Y:S01]  /*39a90*/  LDS.128 R12, [R6+UR4+0x800] ;  /* 0x00080004060c7984 */ /* 0x000e620008000c00 */
[----:B------:R-:W-:-:S02]  /*39aa0*/  LOP3.LUT R2, R27, R7, RZ, 0xfc, !PT ;  /* 0x000000071b027212 */ /* 0x000fc400078efcff */
[C-C-:B0-----:R-:W-:Y:S02]  /*39ab0*/  LOP3.LUT R4, R27.reuse, 0x1e4, R7.reuse, 0xfe, !PT ;  /* 0x000001e41b047812 */ /* 0x141fe400078efe07 */
[C-C-:B--2---:R-:W-:Y:S01]  /*39ac0*/  LOP3.LUT R3, R27.reuse, 0x1e8, R7.reuse, 0xfe, !PT ;  /* 0x000001e81b037812 */ /* 0x144fe200078efe07 */
[C---:B------:R-:W-:Y:S01]  /*39ad0*/  IMAD R10, R2.reuse, UR5, RZ ;  /* 0x00000005020a7c24 */ /* 0x040fe2000f8e02ff */
[----:B------:R-:W-:Y:S01]  /*39ae0*/  ISETP.LT.AND P1, PT, R2, UR15, !P0 ;  /* 0x0000000f02007c0c */ /* 0x000fe2000c721270 */
[----:B------:R0:W-:Y:S01]  /*39af0*/  STL [R1+0x214], R4 ;  /* 0x0002140401007387 */ /* 0x0001e20000100800 */
[C-C-:B------:R-:W-:Y:S01]  /*39b00*/  LOP3.LUT R2, R27.reuse, 0x1ec, R7.reuse, 0xfe, !PT ;  /* 0x000001ec1b027812 */ /* 0x140fe200078efe07 */
[----:B------:R-:W-:Y:S01]  /*39b10*/  ULDC UR5, c[0x0][0x248] ;  /* 0x0000920000057ab9 */ /* 0x000fe20000000800 */
[C-C-:B------:R-:W-:Y:S01]  /*39b20*/  LOP3.LUT R5, R27.reuse, 0x4, R7.reuse, 0xfe, !PT ;  /* 0x000000041b057812 */ /* 0x140fe200078efe07 */
[----:B------:R2:W-:Y:S01]  /*39b30*/  STL [R1+0x218], R3 ;  /* 0x0002180301007387 */ /* 0x0005e20000100800 */
[C-C-:B------:R-:W-:Y:S01]  /*39b40*/  LOP3.LUT R8, R27.reuse, 0x8, R7.reuse, 0xfe, !PT ;  /* 0x000000081b087812 */ /* 0x140fe200078efe07 */
[----:B------:R-:W-:Y:S01]  /*39b50*/  ULDC UR15, c[0x0][0x22c] ;  /* 0x00008b00000f7ab9 */ /* 0x000fe20000000800 */
[C-C-:B0-----:R-:W-:Y:S01]  /*39b60*/  LOP3.LUT R4, R27.reuse, 0x1f0, R7.reuse, 0xfe, !PT ;  /* 0x000001f01b047812 */ /* 0x141fe200078efe07 */
[----:B------:R-:W-:Y:S01]  /*39b70*/  STL [R1+0x48], R10 ;  /* 0x0000480a01007387 */ /* 0x000fe20000100800 */
[----:B--2---:R-:W-:-:S03]  /*39b80*/  LOP3.LUT R3, R27, 0x1f4, R7, 0xfe, !PT ;  /* 0x000001f41b037812 */ /* 0x004fc600078efe07 */
[----:B------:R-:W-:Y:S04]  /*39b90*/  STL [R1+0x134], R2 ;  /* 0x0001340201007387 */ /* 0x000fe80000100800 */
[----:B------:R-:W-:Y:S04]  /*39ba0*/  STL [R1+0x21c], R4 ;  /* 0x00021c0401007387 */ /* 0x000fe80000100800 */
[----:B------:R-:W-:Y:S04]  /*39bb0*/  STL [R1+0x220], R3 ;  /* 0x0002200301007387 */ /* 0x000fe80000100800 */
[----:B------:R0:W-:Y:S01]  /*39bc0*/  STL [R1+0xf40], R17 ;  /* 0x000f401101007387 */ /* 0x0001e20000100800 */
[----:B-1----:R-:W-:-:S02]  /*39bd0*/  IMAD.MOV.U32 R23, RZ, RZ, R14 ;  /* 0x000000ffff177224 */ /* 0x002fc400078e000e */
[----:B------:R-:W-:Y:S01]  /*39be0*/  IMAD.MOV.U32 R22, RZ, RZ, R13 ;  /* 0x000000ffff167224 */ /* 0x000fe200078e000d */
[----:B0-----:R-:W2:Y:S04]  /*39bf0*/  LDL.LU R17, [R1+0x10] ;  /* 0x0000100001117983 */ /* 0x001ea80000300800 */
[----:B------:R-:W-:Y:S04]  /*39c00*/  STL [R1+0xf38], R18 ;  /* 0x000f381201007387 */ /* 0x000fe80000100800 */
[----:B------:R-:W-:Y:S04]  /*39c10*/  STL [R1+0xf34], R19 ;  /* 0x000f341301007387 */ /* 0x000fe80000100800 */
[----:B------:R-:W-:Y:S04]  /*39c20*/  STL [R1+0xc], R15 ;  /* 0x00000c0f01007387 */ /* 0x000fe80000100800 */
[----:B------:R-:W-:Y:S04]  /*39c30*/  STL [R1+0xf48], R23 ;  /* 0x000f481701007387 */ /* 0x000fe80000100800 */
[----:B------:R0:W-:Y:S04]  /*39c40*/  STL [R1+0xf44], R22 ;  /* 0x000f441601007387 */ /* 0x0001e80000100800 */
[----:B0-----:R-:W3:Y:S01]  /*39c50*/  LDL.LU R22, [R1+0x20] ;  /* 0x0000200001167983 */ /* 0x001ee20000300800 */
[----:B------:R-:W-:Y:S01]  /*39c60*/  LOP3.LUT R18, R6, 0x40, RZ, 0x3c, !PT ;  /* 0x0000004006127812 */ /* 0x000fe200078e3cff */
[----:B------:R-:W-:-:S04]  /*39c70*/  IMAD.MOV.U32 R21, RZ, RZ, R12 ;  /* 0x000000ffff157224 */ /* 0x000fc800078e000c */
[----:B------:R-:W0:Y:S01]  /*39c80*/  LDS.128 R12, [R18+UR4+0x800] ;  /* 0x00080004120c7984 */ /* 0x000e220008000c00 */
[C---:B------:R-:W-:Y:S01]  /*39c90*/  ISETP.LT.AND P4, PT, R5.reuse, UR12, !P0 ;  /* 0x0000000c05007c0c */ /* 0x040fe2000c781270 */
[----:B------:R-:W-:Y:S01]  /*39ca0*/  IMAD R5, R5, UR6, RZ ;  /* 0x0000000605057c24 */ /* 0x000fe2000f8e02ff */
[C---:B------:R-:W-:Y:S01]  /*39cb0*/  IADD3 R2, P2, R10.reuse, R28, RZ ;  /* 0x0000001c0a027210 */ /* 0x040fe20007f5e0ff */
[----:B------:R-:W-:Y:S01]  /*39cc0*/  ULDC UR6, c[0x0][0x248] ;  /* 0x0000920000067ab9 */ /* 0x000fe20000000800 */
[----:B------:R-:W-:Y:S01]  /*39cd0*/  LOP3.LUT R9, R27, 0xc, R7, 0xfe, !PT ;  /* 0x0000000c1b097812 */ /* 0x000fe200078efe07 */
[----:B------:R-:W-:Y:S01]  /*39ce0*/  ULDC UR12, c[0x0][0x248] ;  /* 0x00009200000c7ab9 */ /* 0x000fe20000000800 */
[----:B------:R-:W-:Y:S02]  /*39cf0*/  LEA.HI.X.SX32 R3, R10, R0, 0x1, P2 ;  /* 0x000000000a037211 */ /* 0x000fe400010f0eff */
[----:B------:R-:W-:Y:S02]  /*39d00*/  IADD3 R4, P3, R5, R28, RZ ;  /* 0x0000001c05047210 */ /* 0x000fe40007f7e0ff */
[----:B------:R-:W-:-:S02]  /*39d10*/  PRMT R10, R20, 0x7770, RZ ;  /* 0x00007770140a7816 */ /* 0x000fc400000000ff */
[----:B------:R-:W-:Y:S02]  /*39d20*/  LEA.HI.X.SX32 R5, R5, R0, 0x1, P3 ;  /* 0x0000000005057211 */ /* 0x000fe400018f0eff */
[----:B------:R-:W-:Y:S01]  /*39d30*/  ISETP.LT.AND P5, PT, R8, UR13, !P0 ;  /* 0x0000000d08007c0c */ /* 0x000fe2000c7a1270 */
[----:B------:R-:W-:Y:S01]  /*39d40*/  ULDC UR13, c[0x0][0x22c] ;  /* 0x00008b00000d7ab9 */ /* 0x000fe20000000800 */
[C-C-:B------:R-:W-:Y:S02]  /*39d50*/  LOP3.LUT R29, R27.reuse, 0x10, R7.reuse, 0xfe, !PT ;  /* 0x000000101b1d7812 */ /* 0x140fe400078efe07 */
[C-C-:B------:R-:W-:Y:S02]  /*39d60*/  LOP3.LUT R25, R27.reuse, 0x14, R7.reuse, 0xfe, !PT ;  /* 0x000000141b197812 */ /* 0x140fe400078efe07 */
[----:B------:R-:W-:Y:S01]  /*39d70*/  LOP3.LUT R7, R27, 0x1f8, R7, 0xfe, !PT ;  /* 0x000001f81b077812 */ /* 0x000fe200078efe07 */
[----:B0-----:R-:W-:Y:S04]  /*39d80*/  STL [R1+0xf54], R13 ;  /* 0x000f540d01007387 */ /* 0x001fe80000100800 */
[----:B------:R-:W-:Y:S04]  /*39d90*/  STL [R1+0xf50], R14 ;  /* 0x000f500e01007387 */ /* 0x000fe80000100800 */
[----:B------:R0:W-:Y:S01]  /*39da0*/  STL [R1+0xf4c], R15 ;  /* 0x000f4c0f01007387 */ /* 0x0001e20000100800 */
[----:B------:R-:W-:Y:S01]  /*39db0*/  ISETP.LT.AND P2, PT, R9, UR14, !P0 ;  /* 0x0000000e09007c0c */ /* 0x000fe2000c741270 */
[----:B------:R-:W-:-:S02]  /*39dc0*/  ULDC UR14, c[0x0][0x22c] ;  /* 0x00008b00000e7ab9 */ /* 0x000fc40000000800 */
[----:B---3--:R-:W-:Y:S01]  /*39dd0*/  STL [R1+0xf58], R22 ;  /* 0x000f581601007387 */ /* 0x008fe20000100800 */
[----:B------:R-:W-:-:S03]  /*39de0*/  PRMT R11, R22, 0x7770, RZ ;  /* 0x00007770160b7816 */ /* 0x000fc600000000ff */
[----:B0-----:R-:W3:Y:S04]  /*39df0*/  LDL.LU R15, [R1+0x34] ;  /* 0x00003400010f7983 */ /* 0x001ee80000300800 */
[----:B------:R0:W-:Y:S04]  /*39e00*/  @P1 STG.E.U8 desc[UR8][R2.64], R11 ;  /* 0x0000000b02001986 */ /* 0x0001e8000c101108 */
[----:B------:R-:W4:Y:S04]  /*39e10*/  LDL.LU R19, [R1+0x3c] ;  /* 0x00003c0001137983 */ /* 0x000f280000300800 */
[----:B------:R1:W-:Y:S01]  /*39e20*/  @P4 STG.E.U8 desc[UR8][R4.64], R10 ;  /* 0x0000000a04004986 */ /* 0x0003e2000c101108 */
[----:B0-----:R-:W-:-:S03]  /*39e30*/  IMAD R3, R8, UR5, RZ ;  /* 0x0000000508037c24 */ /* 0x001fc6000f8e02ff */
[----:B------:R-:W-:Y:S01]  /*39e40*/  STL [R1+0x124], R7 ;  /* 0x0001240701007387 */ /* 0x000fe20000100800 */
[----:B------:R-:W-:Y:S01]  /*39e50*/  ISETP.LT.AND P1, PT, R29, UR15, !P0 ;  /* 0x0000000f1d007c0c */ /* 0x000fe2000c721270 */
[----:B------:R-:W-:Y:S01]  /*39e60*/  ULDC UR5, c[0x0][0x248] ;  /* 0x0000920000057ab9 */ /* 0x000fe20000000800 */
[----:B------:R-:W-:Y:S01]  /*39e70*/  IADD3 R2, P3, R3, R28, RZ ;  /* 0x0000001c03027210 */ /* 0x000fe20007f7e0ff */
[----:B------:R-:W5:Y:S01]  /*39e80*/  LDL.LU R14, [R1+0x40] ;  /* 0x00004000010e7983 */ /* 0x000f620000300800 */
[----:B-1----:R-:W-:Y:S02]  /*39e90*/  IMAD R4, R9, UR6, RZ ;  /* 0x0000000609047c24 */ /* 0x002fe4000f8e02ff */
[----:B------:R-:W-:Y:S01]  /*39ea0*/  LEA.HI.X.SX32 R3, R3, R0, 0x1, P3 ;  /* 0x0000000003037211 */ /* 0x000fe200018f0eff */
[----:B------:R-:W0:Y:S01]  /*39eb0*/  LDS.128 R8, [R6+UR4+0xc00] ;  /* 0x000c000406087984 */ /* 0x000e220008000c00 */
[----:B--2---:R-:W-:Y:S01]  /*39ec0*/  PRMT R5, R17, 0x7770, RZ ;  /* 0x0000777011057816 */ /* 0x004fe200000000ff */
[----:B------:R-:W-:Y:S01]  /*39ed0*/  IMAD R29, R29, UR12, RZ ;  /* 0x0000000c1d1d7c24 */ /* 0x000fe2000f8e02ff */
[----:B------:R-:W-:Y:S01]  /*39ee0*/  IADD3 R26, P4, R4, R28, RZ ;  /* 0x0000001c041a7210 */ /* 0x000fe20007f9e0ff */
[----:B------:R-:W2:Y:S01]  /*39ef0*/  LDL.LU R23, [R1+0x44] ;  /* 0x0000440001177983 */ /* 0x000ea20000300800 */
[----:B------:R-:W-:Y:S01]  /*39f00*/  PRMT R22, R16, 0x7770, RZ ;  /* 0x0000777010167816 */ /* 0x000fe200000000ff */
[----:B------:R-:W-:Y:S01]  /*39f10*/  ULDC UR6, c[0x0][0x22c] ;  /* 0x00008b0000067ab9 */ /* 0x000fe20000000800 */
[----:B------:R-:W-:Y:S01]  /*39f20*/  LEA.HI.X.SX32 R27, R4, R0, 0x1, P4 ;  /* 0x00000000041b7211 */ /* 0x000fe200020f0eff */
[----:B------:R1:W-:Y:S01]  /*39f30*/  @P5 STG.E.U8 desc[UR8][R2.64], R5 ;  /* 0x0000000502005986 */ /* 0x0003e2000c101108 */
[----:B------:R-:W-:Y:S01]  /*39f40*/  ISETP.LT.AND P3, PT, R25, UR13, !P0 ;  /* 0x0000000d19007c0c */ /* 0x000fe2000c761270 */
[----:B------:R-:W-:-:S02]  /*39f50*/  ULDC UR12, c[0x0][0x22c] ;  /* 0x00008b00000c7ab9 */ /* 0x000fc40000000800 */
[----:B------:R1:W5:Y:S01]  /*39f60*/  LDS.128 R4, [R18+UR4+0xc00] ;  /* 0x000c000412047984 */ /* 0x0003620008000c00 */
[----:B------:R-:W-:Y:S01]  /*39f70*/  IMAD R25, R25, UR5, RZ ;  /* 0x0000000519197c24 */ /* 0x000fe2000f8e02ff */
[----:B------:R-:W-:Y:S01]  /*39f80*/  PRMT R13, R21, 0x7770, RZ ;  /* 0x00007770150d7816 */ /* 0x000fe200000000ff */
[----:B------:R-:W-:Y:S01]  /*39f90*/  ULDC UR4, c[0x0][0x248] ;  /* 0x0000920000047ab9 */ /* 0x000fe20000000800 */
[C---:B-1----:R-:W-:Y:S01]  /*39fa0*/  IADD3 R2, P5, R29.reuse, R28, RZ ;  /* 0x0000001c1d027210 */ /* 0x042fe20007fbe0ff */
[----:B------:R-:W2:Y:S01]  /*39fb0*/  LDL.LU R18, [R1+0x64] ;  /* 0x0000640001127983 */ /* 0x000ea20000300800 */
[----:B------:R-:W-:Y:S01]  /*39fc0*/  ULDC UR5, c[0x0][0x248] ;  /* 0x0000920000057ab9 */ /* 0x000fe20000000800 */
[----:B------:R-:W-:Y:S01]  /*39fd0*/  ULDC UR13, c[0x0][0x22c] ;  /* 0x00008b00000d7ab9 */ /* 0x000fe20000000800 */
[----:B------:R-:W-:Y:S01]  /*39fe0*/  LEA.HI.X.SX32 R3, R29, R0, 0x1, P5 ;  /* 0x000000001d037211 */ /* 0x000fe200028f0eff */
[----:B------:R1:W-:Y:S01]  /*39ff0*/  @P2 STG.E.U8 desc[UR8][R26.64], R22 ;  /* 0x000000161a002986 */ /* 0x0003e2000c101108 */
[----:B------:R-:W-:-:S03]  /*3a000*/  IADD3 R24, P6, R25, R28, RZ ;  /* 0x0000001c19187210 */ /* 0x000fc60007fde0ff */
[----:B------:R0:W-:Y:S01]  /*3a010*/  @P1 STG.E.U8 desc[UR8][R2.64], R13 ;  /* 0x0000000d02001986 */ /* 0x0001e2000c101108 */
[----:B------:R-:W-:-:S03]  /*3a020*/  LEA.HI.X.SX32 R25, R25, R0, 0x1, P6 ;  /* 0x0000000019197211 */ /* 0x000fc600030f0eff */
[----:B-1----:R-:W2:Y:S01]  /*3a030*/  LDL.LU R22, [R1+0xf58] ;  /* 0x000f580001167983 */ /* 0x002ea20000300800 */
[----:B------:R-:W-:-:S03]  /*3a040*/  PRMT R29, R12, 0x7770, RZ ;  /* 0x000077700c1d7816 */ /* 0x000fc600000000ff */
[----:B0-----:R-:W2:Y:S04]  /*3a050*/  LDL.LU R13, [R1+0xf54] ;  /* 0x000f5400010d7983 */ /* 0x001ea80000300800 */
[----:B------:R0:W-:Y:S02]  /*3a060*/  @P3 STG.E.U8 desc[UR8][R24.64], R29 ;  /* 0x0000001d18003986 */ /* 0x0001e4000c101108 */
[----:B0-----:R-:W-:Y:S01]  /*3a070*/  PRMT R24, R8, 0x7770, RZ ;  /* 0x0000777008187816 */ /* 0x001fe200000000ff */
[C---:B---3--:R-:W-:Y:S01]  /*3a080*/  IMAD R3, R15.reuse, UR4, RZ ;  /* 0x000000040f037c24 */ /* 0x048fe2000f8e02ff */
[----:B------:R-:W-:Y:S01]  /*3a090*/  ISETP.LT.AND P5, PT, R15, UR6, !P0 ;  /* 0x000000060f007c0c */ /* 0x000fe2000c7a1270 */
[----:B------:R-:W-:Y:S01]  /*3a0a0*/  ULDC UR4, c[0x0][0x248] ;  /* 0x0000920000047ab9 */ /* 0x000fe20000000800 */
[----:B------:R-:W-:-:S02]  /*3a0b0*/  ULDC UR6, c[0x0][0x248] ;  /* 0x0000920000067ab9 */ /* 0x000fc40000000800 */
[----:B------:R-:W-:Y:S01]  /*3a0c0*/  IADD3 R2, P1, R3, R28, RZ ;  /* 0x0000001c03027210 */ /* 0x000fe20007f3e0ff */
[----:B----4-:R-:W-:-:S03]  /*3a0d0*/  IMAD R29, R19, UR5, RZ ;  /* 0x00000005131d7c24 */ /* 0x010fc6000f8e02ff */
[----:B------:R-:W-:Y:S01]  /*3a0e0*/  LEA.HI.X.SX32 R3, R3, R0, 0x1, P1 ;  /* 0x0000000003037211 */ /* 0x000fe200008f0eff */
[----:B------:R-:W-:Y:S01]  /*3a0f0*/  ULDC UR5, c[0x0][0x248] ;  /* 0x0000920000057ab9 */ /* 0x000fe20000000800 */
[----:B------:R-:W-:Y:S01]  /*3a100*/  ISETP.LT.AND P2, PT, R19, UR12, !P0 ;  /* 0x0000000c13007c0c */ /* 0x000fe2000c741270 */
[----:B------:R-:W-:Y:S01]  /*3a110*/  ULDC UR12, c[0x0][0x22c] ;  /* 0x00008b00000c7ab9 */ /* 0x000fe20000000800 */
[----:B------:R-:W3:Y:S04]  /*3a120*/  LDL.LU R19, [R1+0x50] ;  /* 0x0000500001137983 */ /* 0x000ee80000300800 */
[----:B------:R0:W-:Y:S01]  /*3a130*/  @P5 STG.E.U8 desc[UR8][R2.64], R24 ;  /* 0x0000001802005986 */ /* 0x0001e2000c101108 */
[C---:B-----5:R-:W-:Y:S01]  /*3a140*/  ISETP.LT.AND P3, PT, R14.reuse, UR13, !P0 ;  /* 0x0000000d0e007c0c */ /* 0x060fe2000c761270 */
[----:B------:R-:W-:Y:S01]  /*3a150*/  IMAD R25, R14, UR4, RZ ;  /* 0x000000040e197c24 */ /* 0x000fe2000f8e02ff */
[----:B------:R-:W-:Y:S01]  /*3a160*/  PRMT R14, R4, 0x7770, RZ ;  /* 0x00007770040e7816 */ /* 0x000fe200000000ff */
[----:B------:R-:W-:Y:S01]  /*3a170*/  ULDC UR4, c[0x0][0x22c] ;  /* 0x00008b0000047ab9 */ /* 0x000fe20000000800 */
[----:B0-----:R-:W-:Y:S01]  /*3a180*/  IADD3 R2, P1, R29, R28, RZ ;  /* 0x0000001c1d027210 */ /* 0x001fe20007f3e0ff */
[C---:B--2---:R-:W-:Y:S01]  /*3a190*/  IMAD R27, R23.reuse, UR6, RZ ;  /* 0x00000006171b7c24 */ /* 0x044fe2000f8e02ff */
[----:B------:R-:W-:Y:S01]  /*3a1a0*/  ISETP.LT.AND P4, PT, R23, UR14, !P0 ;  /* 0x0000000e17007c0c */ /* 0x000fe2000c781270 */
[----:B------:R-:W-:Y:S01]  /*3a1b0*/  ULDC UR6, c[0x0][0x22c] ;  /* 0x00008b0000067ab9 */ /* 0x000fe20000000800 */
[----:B------:R-:W-:Y:S01]  /*3a1c0*/  LEA.HI.X.SX32 R3, R29, R0, 0x1, P1 ;  /* 0x000000001d037211 */ /* 0x000fe200008f0eff */
[----:B------:R-:W2:Y:S04]  /*3a1d0*/  LDL.LU R23, [R1+0x54] ;  /* 0x0000540001177983 */ /* 0x000ea80000300800 */
[----:B------:R0:W-:Y:S01]  /*3a1e0*/  @P2 STG.E.U8 desc[UR8][R2.64], R14 ;  /* 0x0000000e02002986 */ /* 0x0001e2000c101108 */
[----:B------:R-:W-:Y:S01]  /*3a1f0*/  ISETP.LT.AND P1, PT, R18, UR4, !P0 ;  /* 0x0000000412007c0c */ /* 0x000fe2000c721270 */
[----:B------:R-:W-:-:S02]  /*3a200*/  ULDC UR4, c[0x0][0x248] ;  /* 0x0000920000047ab9 */ /* 0x000fc40000000800 */
[----:B------:R-:W4:Y:S04]  /*3a210*/  LDL.LU R18, [R1+0x68] ;  /* 0x0000680001127983 */ /* 0x000f280000300800 */
[----:B0-----:R-:W5:Y:S04]  /*3a220*/  LDL.LU R14, [R1+0xf50] ;  /* 0x000f5000010e7983 */ /* 0x001f680000300800 */
[----:B------:R-:W2:Y:S01]  /*3a230*/  LDL.LU R3, [R1+0x4c] ;  /* 0x00004c0001037983 */ /* 0x000ea20000300800 */
[-C--:B------:R-:W-:Y:S02]  /*3a240*/  IADD3 R24, P5, R25, R28.reuse, RZ ;  /* 0x0000001c19187210 */ /* 0x080fe40007fbe0ff */
[----:B------:R-:W-:-:S02]  /*3a250*/  IADD3 R26, P6, R27, R28, RZ ;  /* 0x0000001c1b1a7210 */ /* 0x000fc40007fde0ff */
[-C--:B------:R-:W-:Y:S02]  /*3a260*/  LEA.HI.X.SX32 R25, R25, R0.reuse, 0x1, P5 ;  /* 0x0000000019197211 */ /* 0x080fe400028f0eff */
[----:B------:R-:W-:Y:S02]  /*3a270*/  PRMT R15, R22, 0x7771, RZ ;  /* 0x00007771160f7816 */ /* 0x000fe400000000ff */
[----:B------:R-:W-:Y:S02]  /*3a280*/  LEA.HI.X.SX32 R27, R27, R0, 0x1, P6 ;  /* 0x000000001b1b7211 */ /* 0x000fe400030f0eff */
[----:B------:R-:W-:Y:S01]  /*3a290*/  PRMT R29, R20, 0x7771, RZ ;  /* 0x00007771141d7816 */ /* 0x000fe200000000ff */
[----:B------:R0:W-:Y:S04]  /*3a2a0*/  @P3 STG.E.U8 desc[UR8][R24.64], R15 ;  /* 0x0000000f18003986 */ /* 0x0001e8000c101108 */
[----:B------:R1:W-:Y:S04]  /*3a2b0*/  @P4 STG.E.U8 desc[UR8][R26.64], R29 ;  /* 0x0000001d1a004986 */ /* 0x0003e8000c101108 */
[----:B0-----:R-:W5:Y:S04]  /*3a2c0*/  LDL.LU R15, [R1+0xf4c] ;  /* 0x000f4c00010f7983 */ /* 0x001f680000300800 */
[----:B-1----:R-:W4:Y:S01]  /*3a2d0*/  LDL.LU R29, [R1+0x58] ;  /* 0x00005800011d7983 */ /* 0x002f220000300800 */
[C---:B---3--:R-:W-:Y:S01]  /*3a2e0*/  IMAD R2, R19.reuse, UR5, RZ ;  /* 0x0000000513027c24 */ /* 0x048fe2000f8e02ff */
[----:B------:R-:W-:Y:S01]  /*3a2f0*/  ISETP.LT.AND P3, PT, R19, UR12, !P0 ;  /* 0x0000000c13007c0c */ /* 0x000fe2000c761270 */
[----:B------:R-:W-:Y:S01]  /*3a300*/  ULDC UR12, c[0x0][0x22c] ;  /* 0x00008b00000c7ab9 */ /* 0x000fe20000000800 */
[----:B------:R-:W3:Y:S01]  /*3a310*/  LDL.LU R19, [R1+0x5c] ;  /* 0x00005c0001137983 */ /* 0x000ee20000300800 */
[----:B------:R-:W-:Y:S01]  /*3a320*/  ULDC UR5, c[0x0][0x248] ;  /* 0x0000920000057ab9 */ /* 0x000fe20000000800 */
[----:B------:R-:W-:-:S04]  /*3a330*/  IADD3 R26, P5, R2, R28, RZ ;  /* 0x0000001c021a7210 */ /* 0x000fc80007fbe0ff */
[----:B------:R-:W-:Y:S02]  /*3a340*/  LEA.HI.X.SX32 R27, R2, R0, 0x1, P5 ;  /* 0x00000000021b7211 */ /* 0x000fe400028f0eff */
[C---:B--2---:R-:W-:Y:S01]  /*3a350*/  ISETP.LT.AND P2, PT, R3.reuse, UR6, !P0 ;  /* 0x0000000603007c0c */ /* 0x044fe2000c741270 */
[----:B------:R-:W-:Y:S01]  /*3a360*/  IMAD R3, R3, UR4, RZ ;  /* 0x0000000403037c24 */ /* 0x000fe2000f8e02ff */
[----:B------:R-:W-:Y:S01]  /*3a370*/  ULDC UR4, c[0x0][0x248] ;  /* 0x0000920000047ab9 */ /* 0x000fe20000000800 */
[----:B------:R-:W-:-:S03]  /*3a380*/  ULDC UR6, c[0x0][0x22c] ;  /* 0x00008b0000067ab9 */ /* 0x000fc60000000800 */
[----:B------:R-:W-:-:S04]  /*3a390*/  IADD3 R24, P4, R3, R28, RZ ;  /* 0x0000001c03187210 */ /* 0x000fc80007f9e0ff */
[----:B------:R-:W-:Y:S01]  /*3a3a0*/  LEA.HI.X.SX32 R25, R3, R0, 0x1, P4 ;  /* 0x0000000003197211 */ /* 0x000fe200020f0eff */
[C---:B------:R-:W-:Y:S01]  /*3a3b0*/  IMAD R3, R23.reuse, UR4, RZ ;  /* 0x0000000417037c24 */ /* 0x040fe2000f8e02ff */
[----:B------:R-:W-:Y:S01]  /*3a3c0*/  ISETP.LT.AND P4, PT, R23, UR6, !P0 ;  /* 0x0000000617007c0c */ /* 0x000fe2000c781270 */
[----:B------:R-:W-:Y:S01]  /*3a3d0*/  ULDC UR4, c[0x0][0x22c] ;  /* 0x00008b0000047ab9 */ /* 0x000fe20000000800 */
[----:B------:R-:W-:Y:S01]  /*3a3e0*/  PRMT R23, R17, 0x7771, RZ ;  /* 0x0000777111177816 */ /* 0x000fe200000000ff */
[----:B------:R-:W-:-:S04]  /*3a3f0*/  ULDC UR6, c[0x0][0x22c] ;  /* 0x00008b0000067ab9 */ /* 0x000fc80000000800 */
[----:B------:R0:W-:Y:S02]  /*3a400*/  @P2 STG.E.U8 desc[UR8][R24.64], R23 ;  /* 0x0000001718002986 */ /* 0x0001e4000c101108 */
[----:B0-----:R-:W-:-:S05]  /*3a410*/  PRMT R23, R16, 0x7771, RZ ;  /* 0x0000777110177816 */ /* 0x001fca00000000ff */
[----:B------:R0:W-:Y:S04]  /*3a420*/  @P3 STG.E.U8 desc[UR8][R26.64], R23 ;  /* 0x000000171a003986 */ /* 0x0001e8000c101108 */
[----:B0-----:R-:W2:Y:S01]  /*3a430*/  LDL.LU R23, [R1+0xf48] ;  /* 0x000f480001177983 */ /* 0x001ea20000300800 */
[C---:B----4-:R-:W-:Y:S01]  /*3a440*/  ISETP.LT.AND P5, PT, R29.reuse, UR12, !P0 ;  /* 0x0000000c1d007c0c */ /* 0x050fe2000c7a1270 */
[----:B------:R-:W0:Y:S02]  /*3a450*/  LDC R26, c[0x0][0x248] ;  /* 0x00009200ff1a7b82 */ /* 0x000e240000000800 */
[----:B------:R-:W4:Y:S01]  /*3a460*/  LDL.LU R27, [R1+0x60] ;  /* 0x00006000011b7983 */ /* 0x000f220000300800 */
[----:B------:R-:W-:Y:S01]  /*3a470*/  IMAD R29, R29, UR5, RZ ;  /* 0x000000051d1d7c24 */ /* 0x000fe2000f8e02ff */
[----:B------:R-:W-:Y:S01]  /*3a480*/  IADD3 R2, P6, R3, R28, RZ ;  /* 0x0000001c03027210 */ /* 0x000fe20007fde0ff */
[----:B------:R-:W-:-:S03]  /*3a490*/  ULDC UR5, c[0x0][0x22c] ;  /* 0x00008b0000057ab9 */ /* 0x000fc60000000800 */
[----:B------:R-:W-:Y:S02]  /*3a4a0*/  LEA.HI.X.SX32 R3, R3, R0, 0x1, P6 ;  /* 0x0000000003037211 */ /* 0x000fe400030f0eff */
[C---:B------:R-:W-:Y:S02]  /*3a4b0*/  IADD3 R24, P6, R29.reuse, R28, RZ ;  /* 0x0000001c1d187210 */ /* 0x040fe40007fde0ff */
[----:B------:R-:W-:Y:S01]  /*3a4c0*/  ISETP.LT.AND P2, PT, R18, UR4, !P0 ;  /* 0x0000000412007c0c */ /* 0x000fe2000c741270 */
[----:B------:R-:W-:Y:S01]  /*3a4d0*/  ULDC UR4, c[0x0][0x248] ;  /* 0x0000920000047ab9 */ /* 0x000fe20000000800 */
[----:B------:R-:W-:Y:S02]  /*3a4e0*/  LEA.HI.X.SX32 R25, R29, R0, 0x1, P6 ;  /* 0x000000001d197211 */ /* 0x000fe400030f0eff */
[----:B------:R-:W-:Y:S02]  /*3a4f0*/  PRMT R18, R21, 0x7771, RZ ;  /* 0x0000777115127816 */ /* 0x000fe400000000ff */
[----:B------:R-:W-:-:S03]  /*3a500*/  PRMT R29, R12, 0x7771, RZ ;  /* 0x000077710c1d7816 */ /* 0x000fc600000000ff */
[----:B------:R1:W-:Y:S04]  /*3a510*/  @P4 STG.E.U8 desc[UR8][R2.64], R18 ;  /* 0x0000001202004986 */ /* 0x0003e8000c101108 */
[----:B------:R5:W-:Y:S04]  /*3a520*/  @P5 STG.E.U8 desc[UR8][R24.64], R29 ;  /* 0x0000001d18005986 */ /* 0x000be8000c101108 */
[----:B-1----:R-:W2:Y:S04]  /*3a530*/  LDL.LU R18, [R1+0x74] ;  /* 0x0000740001127983 */ /* 0x002ea80000300800 */
[----:B-----5:R-:W5:Y:S04]  /*3a540*/  LDL.LU R29, [R1+0x6c] ;  /* 0x00006c00011d7983 */ /* 0x020f680000300800 */
[----:B------:R-:W0:Y:S01]  /*3a550*/  LDL.LU R24, [R1+0x48] ;  /* 0x0000480001187983 */ /* 0x000e220000300800 */
[C---:B---3--:R-:W-:Y:S01]  /*3a560*/  IMAD R3, R19.reuse, UR4, RZ ;  /* 0x0000000413037c24 */ /* 0x048fe2000f8e02ff */
[----:B------:R-:W-:Y:S01]  /*3a570*/  ISETP.LT.AND P4, PT, R19, UR5, !P0 ;  /* 0x0000000513007c0c */ /* 0x000fe2000c781270 */
[----:B------:R-:W-:Y:S01]  /*3a580*/  ULDC UR4, c[0x0][0x248] ;  /* 0x0000920000047ab9 */ /* 0x000fe20000000800 */
[----:B------:R-:W-:Y:S01]  /*3a590*/  ULDC UR5, c[0x0][0x22c] ;  /* 0x00008b0000057ab9 */ /* 0x000fe20000000800 */
[----:B------:R-:W3:Y:S01]  /*3a5a0*/  LDL.LU R19, [R1+0x78] ;  /* 0x0000780001137983 */ /* 0x000ee20000300800 */
[----:B------:R-:W-:-:S04]  /*3a5b0*/  IADD3 R2, P5, R3, R28, RZ ;  /* 0x0000001c03027210 */ /* 0x000fc80007fbe0ff */
[----:B------:R-:W-:Y:S02]  /*3a5c0*/  LEA.HI.X.SX32 R3, R3, R0, 0x1, P5 ;  /* 0x0000000003037211 */ /* 0x000fe400028f0eff */
[C---:B----4-:R-:W-:Y:S01]  /*3a5d0*/  ISETP.LT.AND P3, PT, R27.reuse, UR5, !P0 ;  /* 0x000000051b007c0c */ /* 0x050fe2000c761270 */
[----:B------:R-:W-:Y:S01]  /*3a5e0*/  IMAD R25, R27, UR4, RZ ;  /* 0x000000041b197c24 */ /* 0x000fe2000f8e02ff */
[----:B------:R-:W-:Y:S01]  /*3a5f0*/  PRMT R27, R8, 0x7771, RZ ;  /* 0x00007771081b7816 */ /* 0x000fe200000000ff */
[----:B------:R-:W-:-:S04]  /*3a600*/  ULDC UR4, c[0x0][0x22c] ;  /* 0x00008b0000047ab9 */ /* 0x000fc80000000800 */
[----:B------:R1:W-:Y:S04]  /*3a610*/  @P4 STG.E.U8 desc[UR8][R2.64], R27 ;  /* 0x0000001b02004986 */ /* 0x0003e8000c101108 */
[----:B-1----:R-:W4:Y:S01]  /*3a620*/  LDL.LU R2, [R1+0x70] ;  /* 0x0000700001027983 */ /* 0x002f220000300800 */
[----:B-----5:R-:W-:Y:S01]  /*3a630*/  ISETP.LT.AND P5, PT, R29, UR6, !P0 ;  /* 0x000000061d007c0c */ /* 0x020fe2000c7a1270 */
[----:B------:R-:W1:Y:S08]  /*3a640*/  LDC R27, c[0x0][0x248] ;  /* 0x00009200ff1b7b82 */ /* 0x000e700000000800 */
[----:B------:R-:W5:Y:S01]  /*3a650*/  LDC R29, c[0x0][0x248] ;  /* 0x00009200ff1d7b82 */ /* 0x000f620000000800 */
[----:B0-----:R-:W-:Y:S01]  /*3a660*/  IMAD R26, R26, 0x40, R24 ;  /* 0x000000401a1a7824 */ /* 0x001fe200078e0218 */
[----:B------:R-:W-:-:S02]  /*3a670*/  IADD3 R24, P6, R25, R28, RZ ;  /* 0x0000001c19187210 */ /* 0x000fc40007fde0ff */
[----:B------:R-:W-:Y:S02]  /*3a680*/  PRMT R3, R4, 0x7771, RZ ;  /* 0x0000777104037816 */ /* 0x000fe400000000ff */
[----:B------:R-:W-:-:S05]  /*3a690*/  LEA.HI.X.SX32 R25, R25, R0, 0x1, P6 ;  /* 0x0000000019197211 */ /* 0x000fca00030f0eff */
[----:B------:R5:W-:Y:S02]  /*3a6a0*/  @P3 STG.E.U8 desc[UR8][R24.64], R3 ;  /* 0x0000000318003986 */ /* 0x000be4000c101108 */
[----:B-----5:R-:W-:Y:S02]  /*3a6b0*/  IMAD R25, R29, 0x4, R26 ;  /* 0x000000041d197824 */ /* 0x020fe400078e021a */
[----:B------:R-:W0:Y:S01]  /*3a6c0*/  LDC R29, c[0x0][0x248] ;  /* 0x00009200ff1d7b82 */ /* 0x000e220000000800 */
[----:B----4-:R-:W-:Y:S01]  /*3a6d0*/  ISETP.LT.AND P4, PT, R2, UR4, !P0 ;  /* 0x0000000402007c0c */ /* 0x010fe2000c781270 */
[----:B------:R-:W-:Y:S01]  /*3a6e0*/  ULDC UR4, c[0x0][0x22c] ;  /* 0x00008b0000047ab9 */ /* 0x000fe20000000800 */
[----:B------:R-:W-:-:S04]  /*3a6f0*/  IADD3 R2, P6, R26, R28, RZ ;  /* 0x0000001c1a027210 */ /* 0x000fc80007fde0ff */
[----:B------:R-:W-:Y:S02]  /*3a700*/  LEA.HI.X.SX32 R3, R26, R0, 0x1, P6 ;  /* 0x000000001a037211 */ /* 0x000fe400030f0eff */
[----:B------:R-:W-:Y:S02]  /*3a710*/  PRMT R26, R22, 0x7772, RZ ;  /* 0x00007772161a7816 */ /* 0x000fe400000000ff */
[----:B------:R-:W-:-:S03]  /*3a720*/  IADD3 R24, P6, R25, R28, RZ ;  /* 0x0000001c19187210 */ /* 0x000fc60007fde0ff */
[----:B------:R0:W-:Y:S02]  /*3a730*/  @P2 STG.E.U8 desc[UR8][R2.64], R26 ;  /* 0x0000001a02002986 */ /* 0x0001e4000c101108 */
[----:B0-----:R-:W-:Y:S01]  /*3a740*/  IMAD R3, R29, 0x4, R25 ;  /* 0x000000041d037824 */ /* 0x001fe200078e0219 */
[----:B------:R-:W-:Y:S01]  /*3a750*/  LEA.HI.X.SX32 R25, R25, R0, 0x1, P6 ;  /* 0x0000000019197211 */ /* 0x000fe200030f0eff */
[----:B------:R-:W0:Y:S01]  /*3a760*/  LDC R29, c[0x0][0x248] ;  /* 0x00009200ff1d7b82 */ /* 0x000e220000000800 */
[----:B------:R-:W-:-:S05]  /*3a770*/  PRMT R26, R20, 0x7772, RZ ;  /* 0x00007772141a7816 */ /* 0x000fca00000000ff */
[----:B------:R4:W-:Y:S02]  /*3a780*/  @P5 STG.E.U8 desc[UR8][R24.64], R26 ;  /* 0x0000001a18005986 */ /* 0x0009e4000c101108 */
[----:B----4-:R-:W4:Y:S01]  /*3a790*/  LDC R25, c[0x0][0x248] ;  /* 0x00009200ff197b82 */ /* 0x010f220000000800 */
[----:B--2---:R-:W-:Y:S01]  /*3a7a0*/  ISETP.LT.AND P3, PT, R18, UR4, !P0 ;  /* 0x0000000412007c0c */ /* 0x004fe2000c761270 */
[----:B------:R-:W-:Y:S01]  /*3a7b0*/  ULDC UR4, c[0x0][0x22c] ;  /* 0x00008b0000047ab9 */ /* 0x000fe20000000800 */
[----:B------:R-:W-:Y:S01]  /*3a7c0*/  IADD3 R2, P6, R3, R28, RZ ;  /* 0x0000001c03027210 */ /* 0x000fe20007fde0ff */
[----:B------:R-:W2:Y:S01]  /*3a7d0*/  LDL.LU R18, [R1+0x84] ;  /* 0x0000840001127983 */ /* 0x000ea20000300800 */
[----:B---3--:R-:W-:Y:S01]  /*3a7e0*/  ISETP.LT.AND P2, PT, R19, UR4, !P0 ;  /* 0x0000000413007c0c */ /* 0x008fe2000c741270 */
[----:B------:R-:W-:Y:S02]  /*3a7f0*/  ULDC UR4, c[0x0][0x22c] ;  /* 0x00008b0000047ab9 */ /* 0x000fe40000000800 */
[----:B------:R-:W3:Y:S01]  /*3a800*/  LDL.LU R19, [R1+0x88] ;  /* 0x0000880001137983 */ /* 0x000ee20000300800 */
[----:B------:R-:W-:-:S03]  /*3a810*/  PRMT R26, R17, 0x7772, RZ ;  /* 0x00007772111a7816 */ /* 0x000fc600000000ff */
[----:B------:R-:W5:Y:S01]  /*3a820*/  LDL.LU R24, [R1+0x7c] ;  /* 0x00007c0001187983 */ /* 0x000f620000300800 */
[----:B----4-:R-:W-:Y:S01]  /*3a830*/  IMAD R25, R25, 0x4, R3 ;  /* 0x0000000419197824 */ /* 0x010fe200078e0203 */
[----:B------:R-:W-:-:S05]  /*3a840*/  LEA.HI.X.SX32 R3, R3, R0, 0x1, P6 ;  /* 0x0000000003037211 */ /* 0x000fca00030f0eff */
[----:B------:R4:W-:Y:S04]  /*3a850*/  @P4 STG.E.U8 desc[UR8][R2.64], R26 ;  /* 0x0000001a02004986 */ /* 0x0009e8000c101108 */
[----:B----4-:R-:W4:Y:S01]  /*3a860*/  LDL.LU R2, [R1+0x80] ;  /* 0x0000800001027983 */ /* 0x010f220000300800 */
[----:B-1----:R-:W-:Y:S01]  /*3a870*/  IMAD R3, R27, 0x4, R25 ;  /* 0x000000041b037824 */ /* 0x002fe200078e0219 */
[----:B------:R-:W-:Y:S01]  /*3a880*/  PRMT R26, R16, 0x7772, RZ ;  /* 0x00007772101a7816 */ /* 0x000fe200000000ff */
[----:B------:R-:W1:Y:S01]  /*3a890*/  LDC R27, c[0x0][0x248] ;  /* 0x00009200ff1b7b82 */ /* 0x000e620000000800 */
[----:B-----5:R-:W-:Y:S01]  /*3a8a0*/  ISETP.LT.AND P5, PT, R24, UR4, !P0 ;  /* 0x0000000418007c0c */ /* 0x020fe2000c7a1270 */
[----:B------:R-:W-:Y:S01]  /*3a8b0*/  ULDC UR4, c[0x0][0x22c] ;  /* 0x00008b0000047ab9 */ /* 0x000fe20000000800 */
[----:B------:R-:W-:-:S04]  /*3a8c0*/  IADD3 R24, P6, R25, R28, RZ ;  /* 0x0000001c19187210 */ /* 0x000fc80007fde0ff */
[----:B------:R-:W-:-:S05]  /*3a8d0*/  LEA.HI.X.SX32 R25, R25, R0, 0x1, P6 ;  /* 0x0000000019197211 */ /* 0x000fca00030f0eff */
[----:B------:R0:W-:Y:S02]  /*3a8e0*/  @P3 STG.E.U8 desc[UR8][R24.64], R26 ;  /* 0x0000001a18003986 */ /* 0x0001e4000c101108 */
[----:B0-----:R-:W-:Y:S01]  /*3a8f0*/  IMAD R25, R29, 0x4, R3 ;  /* 0x000000041d197824 */ /* 0x001fe200078e0203 */
[----:B------:R-:W-:Y:S01]  /*3a900*/  PRMT R26, R21, 0x7772, RZ ;  /* 0x00007772151a7816 */ /* 0x000fe200000000ff */
[----:B------:R-:W0:Y:S01]  /*3a910*/  LDC R29, c[0x0][0x248] ;  /* 0x00009200ff1d7b82 */ /* 0x000e220000000800 */
[----:B----4-:R-:W-:Y:S01]  /*3a920*/  ISETP.LT.AND P4, PT, R2, UR4, !P0 ;  /* 0x0000000402007c0c */ /* 0x010fe2000c781270 */
[----:B------:R-:W-:Y:S01]  /*3a930*/  ULDC UR4, c[0x0][0x22c] ;  /* 0x00008b0000047ab9 */ /* 0x000fe20000000800 */
[----:B------:R-:W-:-:S04]  /*3a940*/  IADD3 R2, P6, R3, R28, RZ ;  /* 0x0000001c03027210 */ /* 0x000fc80007fde0ff */
[----:B------:R-:W-:-:S05]  /*3a950*/  LEA.HI.X.SX32 R3, R3, R0, 0x1, P6 ;  /* 0x0000000003037211 */ /* 0x000fca00030f0eff */
[----:B------:R4:W-:Y:S02]  /*3a960*/  @P2 STG.E.U8 desc[UR8][R2.64], R26 ;  /* 0x0000001a02002986 */ /* 0x0009e4000c101108 */
[----:B----4-:R-:W4:Y:S01]  /*3a970*/  LDC R3, c[0x0][0x248] ;  /* 0x00009200ff037b82 */ /* 0x010f220000000800 */
[----:B------:R-:W-:Y:S02]  /*3a980*/  IADD3 R24, P6, R25, R28, RZ ;  /* 0x0000001c19187210 */ /* 0x000fe40007fde0ff */
[----:B------:R-:W-:Y:S02]  /*3a990*/  PRMT R26, R12, 0x7772, RZ ;  /* 0x000077720c1a7816 */ /* 0x000fe400000000ff */
[----:B--2---:R-:W-:Y:S01]  /*3a9a0*/  ISETP.LT.AND P3, PT, R18, UR4, !P0 ;  /* 0x0000000412007c0c */ /* 0x004fe2000c761270 */
[----:B------:R-:W-:Y:S01]  /*3a9b0*/  ULDC UR4, c[0x0][0x22c] ;  /* 0x00008b0000047ab9 */ /* 0x000fe20000000800 */
[----:B------:R-:W2:Y:S01]  /*3a9c0*/  LDL.LU R18, [R1+0x94] ;  /* 0x0000940001127983 */ /* 0x000ea20000300800 */
[----:B---3--:R-:W-:Y:S01]  /*3a9d0*/  ISETP.LT.AND P2, PT, R19, UR4, !P0 ;  /* 0x0000000413007c0c */ /* 0x008fe2000c741270 */
[----:B------:R-:W-:-:S02]  /*3a9e0*/  ULDC UR4, c[0x0][0x22c] ;  /* 0x00008b0000047ab9 */ /* 0x000fc40000000800 */
[----:B------:R-:W3:Y:S01]  /*3a9f0*/  LDL.LU R19, [R1+0x98] ;  /* 0x0000980001137983 */ /* 0x000ee20000300800 */
[----:B----4-:R-:W-:Y:S01]  /*3aa00*/  IMAD R3, R3, 0x4, R25 ;  /* 0x0000000403037824 */ /* 0x010fe200078e0219 */
[----:B------:R-:W-:-:S05]  /*3aa10*/  LEA.HI.X.SX32 R25, R25, R0, 0x1, P6 ;  /* 0x0000000019197211 */ /* 0x000fca00030f0eff */
[----:B------:R4:W-:Y:S04]  /*3aa20*/  @P5 STG.E.U8 desc[UR8][R24.64], R26 ;  /* 0x0000001a18005986 */ /* 0x0009e8000c101108 */
[----:B----4-:R-:W4:Y:S01]  /*3aa30*/  LDL.LU R24, [R1+0x8c] ;  /* 0x00008c0001187983 */ /* 0x010f220000300800 */
[----:B------:R-:W-:Y:S01]  /*3aa40*/  IADD3 R2, P6, R3, R28, RZ ;  /* 0x0000001c03027210 */ /* 0x000fe20007fde0ff */
[----:B-1----:R-:W-:Y:S01]  /*3aa50*/  IMAD R25, R27, 0x4, R3 ;  /* 0x000000041b197824 */ /* 0x002fe200078e0203 */
[----:B------:R-:W-:Y:S01]  /*3aa60*/  PRMT R26, R8, 0x7772, RZ ;  /* 0x00007772081a7816 */ /* 0x000fe200000000ff */
[----:B------:R-:W1:Y:S01]  /*3aa70*/  LDC R27, c[0x0][0x248] ;  /* 0x00009200ff1b7b82 */ /* 0x000e620000000800 */
[----:B------:R-:W-:-:S05]  /*3aa80*/  LEA.HI.X.SX32 R3, R3, R0, 0x1, P6 ;  /* 0x0000000003037211 */ /* 0x000fca00030f0eff */
[----:B------:R5:W-:Y:S04]  /*3aa90*/  @P4 STG.E.U8 desc[UR8][R2.64], R26 ;  /* 0x0000001a02004986 */ /* 0x000be8000c101108 */
[----:B-----5:R-:W5:Y:S01]  /*3aaa0*/  LDL.LU R2, [R1+0x90] ;  /* 0x0000900001027983 */ /* 0x020f620000300800 */
[----:B0-----:R-:W-:Y:S01]  /*3aab0*/  IMAD R3, R29, 0x4, R25 ;  /* 0x000000041d037824 */ /* 0x001fe200078e0219 */
[----:B------:R-:W-:Y:S01]  /*3aac0*/  PRMT R26, R4, 0x7772, RZ ;  /* 0x00007772041a7816 */ /* 0x000fe200000000ff */
[----:B------:R-:W0:Y:S01]  /*3aad0*/  LDC R29, c[0x0][0x248] ;  /* 0x00009200ff1d7b82 */ /* 0x000e220000000800 */
[----:B------:R-:W-:Y:S02]  /*3aae0*/  PRMT R20, R20, 0x7773, RZ ;  /* 0x0000777314147816 */ /* 0x000fe400000000ff */
[----:B----4-:R-:W-:Y:S01]  /*3aaf0*/  ISETP.LT.AND P5, PT, R24, UR4, !P0 ;  /* 0x0000000418007c0c */ /* 0x010fe2000c7a1270 */
[----:B------:R-:W-:Y:S01]  /*3ab00*/  ULDC UR4, c[0x0][0x22c] ;  /* 0x00008b0000047ab9 */ /* 0x000fe20000000800 */
[----:B------:R-:W-:-:S04]  /*3ab10*/  IADD3 R24, P6, R25, R28, RZ ;  /* 0x0000001c19187210 */ /* 0x000fc80007fde0ff */
[----:B------:R-:W-:-:S05]  /*3ab20*/  LEA.HI.X.SX32 R25, R25, R0, 0x1, P6 ;  /* 0x0000000019197211 */ /* 0x000fca00030f0eff */
[----:B------:R4:W-:Y:S02]  /*3ab30*/  @P3 STG.E.U8 desc[UR8][R24.64], R26 ;  /* 0x0000001a18003986 */ /* 0x0009e4000c101108 */
[----:B----4-:R-:W4:Y:S01]  /*3ab40*/  LDC R25, c[0x0][0x248] ;  /* 0x00009200ff197b82 */ /* 0x010f220000000800 */
[----:B-----5:R-:W-:Y:S01]  /*3ab50*/  ISETP.LT.AND P4, PT, R2, UR4, !P0 ;  /* 0x0000000402007c0c */ /* 0x020fe2000c781270 */
[----:B------:R-:W-:Y:S01]  /*3ab60*/  ULDC UR4, c[0x0][0x22c] ;  /* 0x00008b0000047ab9 */ /* 0x000fe20000000800 */
[----:B------:R-:W-:Y:S02]  /*3ab70*/  IADD3 R2, P6, R3, R28, RZ ;  /* 0x0000001c03027210 */ /* 0x000fe40007fde0ff */
[----:B------:R-:W-:Y:S02]  /*3ab80*/  PRMT R26, R22, 0x7773, RZ ;  /* 0x00007773161a7816 */ /* 0x000fe400000000ff */
[----:B------:R-:W5:Y:S01]  /*3ab90*/  LDL.LU R22, [R1+0xf44] ;  /* 0x000f440001167983 */ /* 0x000f620000300800 */
[----:B--2---:R-:W-:Y:S01]  /*3aba0*/  ISETP.LT.AND P3, PT, R18, UR4, !P0 ;  /* 0x0000000412007c0c */ /* 0x004fe2000c761270 */
[----:B------:R-:W-:-:S02]  /*3abb0*/  ULDC UR4, c[0x0][0x22c] ;  /* 0x00008b0000047ab9 */ /* 0x000fc40000000800 */
[----:B------:R-:W2:Y:S01]  /*3abc0*/  LDL.LU R18, [R1+0xa4] ;  /* 0x0000a40001127983 */ /* 0x000ea20000300800 */
[----:B----4-:R-:W-:Y:S01]  /*3abd0*/  IMAD R25, R25, 0x4, R3 ;  /* 0x0000000419197824 */ /* 0x010fe200078e0203 */
[----:B------:R-:W-:-:S05]  /*3abe0*/  LEA.HI.X.SX32 R3, R3, R0, 0x1, P6 ;  /* 0x0000000003037211 */ /* 0x000fca00030f0eff */
[----:B------:R4:W-:Y:S04]  /*3abf0*/  @P2 STG.E.U8 desc[UR8][R2.64], R26 ;  /* 0x0000001a02002986 */ /* 0x0009e8000c101108 */
[----:B----4-:R-:W4:Y:S01]  /*3ac00*/  LDL.LU R26, [R1+0x9c] ;  /* 0x00009c00011a7983 */ /* 0x010f220000300800 */
[----:B------:R-:W-:Y:S01]  /*3ac10*/  IADD3 R24, P6, R25, R28, RZ ;  /* 0x0000001c19187210 */ /* 0x000fe20007fde0ff */
[----:B-1----:R-:W-:Y:S01]  /*3ac20*/  IMAD R3, R27, 0x4, R25 ;  /* 0x000000041b037824 */ /* 0x002fe200078e0219 */
[----:B---3--:R-:W-:Y:S01]  /*3ac30*/  ISETP.LT.AND P2, PT, R19, UR4, !P0 ;  /* 0x0000000413007c0c */ /* 0x008fe2000c741270 */
[----:B------:R-:W-:Y:S01]  /*3ac40*/  ULDC UR4, c[0x0][0x22c] ;  /* 0x00008b0000047ab9 */ /* 0x000fe20000000800 */
[----:B------:R-:W-:Y:S01]  /*3ac50*/  LEA.HI.X.SX32 R25, R25, R0, 0x1, P6 ;  /* 0x0000000019197211 */ /* 0x000fe200030f0eff */
[----:B------:R-:W3:Y:S01]  /*3ac60*/  LDL.LU R19, [R1+0xa8] ;  /* 0x0000a80001137983 */ /* 0x000ee20000300800 */
[----:B------:R-:W-:Y:S01]  /*3ac70*/  IADD3 R2, P6, R3, R28, RZ ;  /* 0x0000001c03027210 */ /* 0x000fe20007fde0ff */
[----:B------:R-:W1:Y:S02]  /*3ac80*/  LDC R27, c[0x0][0x248] ;  /* 0x00009200ff1b7b82 */ /* 0x000e640000000800 */
[----:B------:R0:W-:Y:S02]  /*3ac90*/  @P5 STG.E.U8 desc[UR8][R24.64], R20 ;  /* 0x0000001418005986 */ /* 0x0001e4000c101108 */
[----:B0-----:R-:W-:Y:S01]  /*3aca0*/  IMAD R20, R29, 0x4, R3 ;  /* 0x000000041d147824 */ /* 0x001fe200078e0203 */
[----:B------:R-:W-:-:S03]  /*3acb0*/  LEA.HI.X.SX32 R3, R3, R0, 0x1, P6 ;  /* 0x0000000003037211 */ /* 0x000fc600030f0eff */
[----:B------:R-:W0:Y:S01]  /*3acc0*/  LDC R29, c[0x0][0x248] ;  /* 0x00009200ff1d7b82 */ /* 0x000e220000000800 */
[----:B------:R-:W-:Y:S02]  /*3acd0*/  PRMT R25, R17, 0x7773, RZ ;  /* 0x0000777311197816 */ /* 0x000fe400000000ff */
[----:B------:R-:W5:Y:S04]  /*3ace0*/  LDL.LU R17, [R1+0xf40] ;  /* 0x000f400001117983 */ /* 0x000f680000300800 */
[----:B------:R1:W-:Y:S04]  /*3acf0*/  @P4 STG.E.U8 desc[UR8][R2.64], R25 ;  /* 0x0000001902004986 */ /* 0x0003e8000c101108 */
[----:B-1----:R-:W2:Y:S01]  /*3ad00*/  LDL.LU R2, [R1+0xa0] ;  /* 0x0000a00001027983 */ /* 0x002ea20000300800 */
[----:B------:R-:W-:-:S02]  /*3ad10*/  IADD3 R24, P6, R20, R28, RZ ;  /* 0x0000001c14187210 */ /* 0x000fc40007fde0ff */
[----:B------:R-:W-:Y:S02]  /*3ad20*/  PRMT R16, R16, 0x7773, RZ ;  /* 0x0000777310107816 */ /* 0x000fe400000000ff */
[----:B------:R-:W-:-:S05]  /*3ad30*/  LEA.HI.X.SX32 R25, R20, R0, 0x1, P6 ;  /* 0x0000000014197211 */ /* 0x000fca00030f0eff */
[----:B------:R1:W-:Y:S01]  /*3ad40*/  @P3 STG.E.U8 desc[UR8][R24.64], R16 ;  /* 0x0000001018003986 */ /* 0x0003e2000c101108 */
[----:B----4-:R-:W-:Y:S01]  /*3ad50*/  ISETP.LT.AND P5, PT, R26, UR4, !P0 ;  /* 0x000000041a007c0c */ /* 0x010fe2000c7a1270 */
[----:B------:R-:W-:Y:S01]  /*3ad60*/  ULDC UR4, c[0x0][0x22c] ;  /* 0x00008b0000047ab9 */ /* 0x000fe20000000800 */
[----:B------:R-:W4:Y:S02]  /*3ad70*/  LDC R26, c[0x0][0x248] ;  /* 0x00009200ff1a7b82 */ /* 0x000f240000000800 */
[----:B----4-:R-:W-:Y:S01]  /*3ad80*/  IMAD R3, R26, 0x4, R20 ;  /* 0x000000041a037824 */ /* 0x010fe200078e0214 */
[----:B------:R-:W-:-:S05]  /*3ad90*/  PRMT R20, R21, 0x7773, RZ ;  /* 0x0000777315147816 */ /* 0x000fca00000000ff */
[----:B------:R-:W4:Y:S01]  /*3ada0*/  LDC R26, c[0x0][0x248] ;  /* 0x00009200ff1a7b82 */ /* 0x000f220000000800 */
[----:B------:R-:W5:Y:S01]  /*3adb0*/  LDL.LU R21, [R1+0xf3c] ;  /* 0x000f3c0001157983 */ /* 0x000f620000300800 */
[----:B-1----:R-:W-:-:S06]  /*3adc0*/  IMAD R16, R27, 0x4, R3 ;  /* 0x000000041b107824 */ /* 0x002fcc00078e0203 */
[----:B------:R-:W1:Y:S01]  /*3add0*/  LDC R27, c[0x0][0x248] ;  /* 0x00009200ff1b7b82 */ /* 0x000e620000000800 */
[----:B--2---:R-:W-:Y:S01]  /*3ade0*/  ISETP.LT.AND P4, PT, R2, UR4, !P0 ;  /* 0x0000000402007c0c */ /* 0x004fe2000c781270 */
[----:B------:R-:W-:Y:S01]  /*3adf0*/  ULDC UR4, c[0x0][0x22c] ;  /* 0x00008b0000047ab9 */ /* 0x000fe20000000800 */
[----:B------:R-:W-:-:S04]  /*3ae00*/  IADD3 R2, P6, R3, R28, RZ ;  /* 0x0000001c03027210 */ /* 0x000fc80007fde0ff */
[----:B------:R-:W-:Y:S02]  /*3ae10*/  LEA.HI.X.SX32 R3, R3, R0, 0x1, P6 ;  /* 0x0000000003037211 */ /* 0x000fe400030f0eff */
[----:B------:R-:W-:Y:S01]  /*3ae20*/  ISETP.LT.AND P3, PT, R18, UR4, !P0 ;  /* 0x0000000412007c0c */ /* 0x000fe2000c761270 */
[----:B------:R-:W-:Y:S01]  /*3ae30*/  ULDC UR4, c[0x0][0x22c] ;  /* 0x00008b0000047ab9 */ /* 0x000fe20000000800 */
[----:B------:R-:W2:Y:S04]  /*3ae40*/  LDL.LU R18, [R1+0x24] ;  /* 0x0000240001127983 */ /* 0x000ea80000300800 */
[----:B------:R0:W-:Y:S04]  /*3ae50*/  @P2 STG.E.U8 desc[UR8][R2.64], R20 ;  /* 0x0000001402002986 */ /* 0x0001e8000c101108 */
[----:B0-----:R-:W5:Y:S01]  /*3ae60*/  LDL.LU R20, [R1+0xac] ;  /* 0x0000ac0001147983 */ /* 0x001f620000300800 */
[----:B------:R-:W-:-:S03]  /*3ae70*/  IMAD R3, R29, 0x4, R16 ;  /* 0x000000041d037824 */ /* 0x000fc600078e0210 */
[----:B------:R-:W5:Y:S01]  /*3ae80*/  LDL.LU R29, [R1+0xb0] ;  /* 0x0000b000011d7983 */ /* 0x000f620000300800 */
[----:B------:R-:W-:-:S04]  /*3ae90*/  IADD3 R24, P6, R16, R28, RZ ;  /* 0x0000001c10187210 */ /* 0x000fc80007fde0ff */
[----:B------:R-:W-:Y:S02]  /*3aea0*/  LEA.HI.X.SX32 R25, R16, R0, 0x1, P6 ;  /* 0x0000000010197211 */ /* 0x000fe400030f0eff */
[----:B------:R-:W0:Y:S01]  /*3aeb0*/  LDC R16, c[0x0][0x248] ;  /* 0x00009200ff107b82 */ /* 0x000e220000000800 */
[----:B------:R-:W-:Y:S02]  /*3aec0*/  PRMT R12, R12, 0x7773, RZ ;  /* 0x000077730c0c7816 */ /* 0x000fe400000000ff */
[----:B------:R-:W-:-:S03]  /*3aed0*/  IADD3 R2, P6, R3, R28, RZ ;  /* 0x0000001c03027210 */ /* 0x000fc60007fde0ff */
[----:B------:R4:W-:Y:S01]  /*3aee0*/  @P5 STG.E.U8 desc[UR8][R24.64], R12 ;  /* 0x0000000c18005986 */ /* 0x0009e2000c101108 */
[----:B------:R-:W-:Y:S02]  /*3aef0*/  PRMT R8, R8, 0x7773, RZ ;  /* 0x0000777308087816 */ /* 0x000fe400000000ff */
[----:B---3--:R-:W-:Y:S01]  /*3af00*/  ISETP.LT.AND P2, PT, R19, UR4, !P0 ;  /* 0x0000000413007c0c */ /* 0x008fe2000c741270 */
[----:B------:R-:W-:Y:S01]  /*3af10*/  ULDC UR4, c[0x0][0x22c] ;  /* 0x00008b0000047ab9 */ /* 0x000fe20000000800 */
[----:B------:R-:W-:Y:S01]  /*3af20*/  PRMT R4, R4, 0x7773, RZ ;  /* 0x0000777304047816 */ /* 0x000fe200000000ff */
[----:B------:R-:W3:Y:S01]  /*3af30*/  LDL.LU R19, [R1+0x14] ;  /* 0x0000140001137983 */ /* 0x000ee20000300800 */
[----:B----4-:R-:W-:Y:S01]  /*3af40*/  IMAD R12, R26, 0x4, R3 ;  /* 0x000000041a0c7824 */ /* 0x010fe200078e0203 */
[----:B------:R-:W-:Y:S01]  /*3af50*/  LEA.HI.X.SX32 R3, R3, R0, 0x1, P6 ;  /* 0x0000000003037211 */ /* 0x000fe200030f0eff */
[----:B------:R-:W4:Y:S03]  /*3af60*/  LDC R26, c[0x0][0x248] ;  /* 0x00009200ff1a7b82 */ /* 0x000f260000000800 */
[C---:B------:R-:W-:Y:S01]  /*3af70*/  IADD3 R24, P6, R12.reuse, R28, RZ ;  /* 0x0000001c0c187210 */ /* 0x040fe20007fde0ff */
[----:B------:R1:W-:Y:S03]  /*3af80*/  @P4 STG.E.U8 desc[UR8][R2.64], R8 ;  /* 0x0000000802004986 */ /* 0x0003e6000c101108 */
[----:B------:R-:W-:Y:S01]  /*3af90*/  LEA.HI.X.SX32 R25, R12, R0, 0x1, P6 ;  /* 0x000000000c197211 */ /* 0x000fe200030f0eff */
[----:B-1----:R-:W-:-:S04]  /*3afa0*/  IMAD R3, R27, 0x4, R12 ;  /* 0x000000041b037824 */ /* 0x002fc800078e020c */
[----:B------:R0:W-:Y:S01]  /*3afb0*/  @P3 STG.E.U8 desc[UR8][R24.64], R4 ;  /* 0x0000000418003986 */ /* 0x0001e2000c101108 */
[----:B------:R-:W-:-:S03]  /*3afc0*/  IADD3 R2, P6, R3, R28, RZ ;  /* 0x0000001c03027210 */ /* 0x000fc60007fde0ff */
[----:B------:R-:W3:Y:S04]  /*3afd0*/  LDL.LU R27, [R1+0xbc] ;  /* 0x0000bc00011b7983 */ /* 0x000ee80000300800 */
[----:B------:R-:W3:Y:S01]  /*3afe0*/  LDL.LU R12, [R1+0xb4] ;  /* 0x0000b400010c7983 */ /* 0x000ee20000300800 */
[----:B0-----:R-:W-:Y:S01]  /*3aff0*/  IMAD R4, R16, 0x4, R3 ;  /* 0x0000000410047824 */ /* 0x001fe200078e0203 */
[----:B------:R-:W-:Y:S01]  /*3b000*/  LEA.HI.X.SX32 R3, R3, R0, 0x1, P6 ;  /* 0x0000000003037211 */ /* 0x000fe200030f0eff */
[----:B------:R-:W0:Y:S01]  /*3b010*/  LDC R16, c[0x0][0x248] ;  /* 0x00009200ff107b82 */ /* 0x000e220000000800 */
[----:B--2---:R-:W-:-:S05]  /*3b020*/  PRMT R8, R18, 0x7770, RZ ;  /* 0x0000777012087816 */ /* 0x004fca00000000ff */
[----:B------:R1:W-:Y:S01]  /*3b030*/  @P2 STG.E.U8 desc[UR8][R2.64], R8 ;  /* 0x0000000802002986 */ /* 0x0003e2000c101108 */
[----:B-----5:R-:W-:Y:S01]  /*3b040*/  ISETP.LT.AND P5, PT, R20, UR4, !P0 ;  /* 0x0000000414007c0c */ /* 0x020fe2000c7a1270 */
[----:B------:R-:W-:Y:S01]  /*3b050*/  ULDC UR4, c[0x0][0x22c] ;  /* 0x00008b0000047ab9 */ /* 0x000fe20000000800 */
[----:B------:R-:W2:Y:S01]  /*3b060*/  LDC R20, c[0x0][0x248] ;  /* 0x00009200ff147b82 */ /* 0x000ea20000000800 */
[----:B------:R-:W-:Y:S01]  /*3b070*/  ISETP.LT.AND P4, PT, R29, UR4, !P0 ;  /* 0x000000041d007c0c */ /* 0x000fe2000c781270 */
[----:B------:R-:W-:Y:S01]  /*3b080*/  ULDC UR4, c[0x0][0x22c] ;  /* 0x00008b0000047ab9 */ /* 0x000fe20000000800 */
[----:B------:R-:W5:Y:S04]  /*3b090*/  LDL.LU R29, [R1+0xc0] ;  /* 0x0000c000011d7983 */ /* 0x000f680000300800 */
[----:B-1----:R-:W5:Y:S01]  /*3b0a0*/  LDL.LU R2, [R1+0xb8] ;  /* 0x0000b80001027983 */ /* 0x002f620000300800 */
[----:B------:R-:W-:Y:S01]  /*3b0b0*/  IADD3 R24, P6, R4, R28, RZ ;  /* 0x0000001c04187210 */ /* 0x000fe20007fde0ff */
[----:B----4-:R-:W-:-:S02]  /*3b0c0*/  IMAD R3, R26, 0x4, R4 ;  /* 0x000000041a037824 */ /* 0x010fc400078e0204 */
[----:B------:R-:W4:Y:S01]  /*3b0d0*/  LDL.LU R26, [R1+0xc8] ;  /* 0x0000c800011a7983 */ /* 0x000f220000300800 */
[----:B------:R-:W-:Y:S02]  /*3b0e0*/  LEA.HI.X.SX32 R25, R4, R0, 0x1, P6 ;  /* 0x0000000004197211 */ /* 0x000fe400030f0eff */
[----:B------:R-:W-:-:S05]  /*3b0f0*/  PRMT R4, R21, 0x7770, RZ ;  /* 0x0000777015047816 */ /* 0x000fca00000000ff */
[----:B------:R2:W-:Y:S01]  /*3b100*/  @P5 STG.E.U8 desc[UR8][R24.64], R4 ;  /* 0x0000000418005986 */ /* 0x0005e2000c101108 */
[----:B---3--:R-:W-:Y:S01]  /*3b110*/  PRMT R8, R19, 0x7770, RZ ;  /* 0x0000777013087816 */ /* 0x008fe200000000ff */
[----:B--2---:R-:W-:Y:S02]  /*3b120*/  IMAD R4, R20, 0x4, R3 ;  /* 0x0000000414047824 */ /* 0x004fe400078e0203 */
[----:B------:R-:W1:Y:S01]  /*3b130*/  LDC R20, c[0x0][0x248] ;  /* 0x00009200ff147b82 */ /* 0x000e620000000800 */
[----:B------:R-:W-:Y:S01]  /*3b140*/  ISETP.LT.AND P3, PT, R12, UR4, !P0 ;  /* 0x000000040c007c0c */ /* 0x000fe2000c761270 */
[----:B------:R-:W-:-:S06]  /*3b150*/  ULDC UR4, c[0x0][0x22c] ;  /* 0x00008b0000047ab9 */ /* 0x000fcc0000000800 */
[----:B------:R-:W2:Y:S01]  /*3b160*/  LDC R12, c[0x0][0x248] ;  /* 0x00009200ff0c7b82 */ /* 0x000ea20000000800 */
[----:B-----5:R-:W-:Y:S01]  /*3b170*/  ISETP.LT.AND P2, PT, R2, UR4, !P0 ;  /* 0x0000000402007c0c */ /* 0x020fe2000c741270 */
[----:B------:R-:W-:Y:S01]  /*3b180*/  ULDC UR4, c[0x0][0x22c] ;  /* 0x00008b0000047ab9 */ /* 0x000fe20000000800 */
[----:B------:R-:W-:-:S04]  /*3b190*/  IADD3 R2, P6, R3, R28, RZ ;  /* 0x0000001c03027210 */ /* 0x000fc80007fde0ff */
[----:B------:R-:W-:Y:S02]  /*3b1a0*/  LEA.HI.X.SX32 R3, R3, R0, 0x1, P6 ;  /* 0x0000000003037211 */ /* 0x000fe400030f0eff */
[----:B------:R-:W-:-:S03]  /*3b1b0*/  IADD3 R24, P6, R4, R28, RZ ;  /* 0x0000001c04187210 */ /* 0x000fc60007fde0ff */
[----:B------:R0:W-:Y:S01]  /*3b1c0*/  @P4 STG.E.U8 desc[UR8][R2.64], R8 ;  /* 0x0000000802004986 */ /* 0x0001e2000c101108 */
[----:B------:R-:W-:Y:S02]  /*3b1d0*/  LEA.HI.X.SX32 R25, R4, R0, 0x1, P6 ;  /* 0x0000000004197211 */ /* 0x000fe400030f0eff */
[----:B------:R-:W-:Y:S01]  /*3b1e0*/  ISETP.LT.AND P5, PT, R27, UR4, !P0 ;  /* 0x000000041b007c0c */ /* 0x000fe2000c7a1270 */
[----:B------:R-:W-:Y:S01]  /*3b1f0*/  ULDC UR4, c[0x0][0x22c] ;  /* 0x00008b0000047ab9 */ /* 0x000fe20000000800 */
[----:B------:R-:W3:Y:S01]  /*3b200*/  LDL.LU R27, [R1+0xcc] ;  /* 0x0000cc00011b7983 */ /* 0x000ee20000300800 */
[----:B------:R-:W-:Y:S01]  /*3b210*/  ISETP.LT.AND P4, PT, R29, UR4, !P0 ;  /* 0x000000041d007c0c */ /* 0x000fe2000c781270 */
[----:B------:R-:W-:Y:S02]  /*3b220*/  ULDC UR4, c[0x0][0x22c] ;  /* 0x00008b0000047ab9 */ /* 0x000fe40000000800 */
[----:B------:R-:W5:Y:S01]  /*3b230*/  LDL.LU R29, [R1+0xd0] ;  /* 0x0000d000011d7983 */ /* 0x000f620000300800 */
[----:B0-----:R-:W-:Y:S01]  /*3b240*/  IMAD R3, R16, 0x4, R4 ;  /* 0x0000000410037824 */ /* 0x001fe200078e0204 */
[----:B------:R-:W-:Y:S01]  /*3b250*/  PRMT R4, R17, 0x7770, RZ ;  /* 0x0000777011047816 */ /* 0x000fe200000000ff */
[----:B------:R-:W0:Y:S04]  /*3b260*/  LDC R16, c[0x0][0x248] ;  /* 0x00009200ff107b82 */ /* 0x000e280000000800 */
[----:B------:R1:W-:Y:S04]  /*3b270*/  @P3 STG.E.U8 desc[UR8][R24.64], R4 ;  /* 0x0000000418003986 */ /* 0x0003e8000c101108 */
[----:B-1----:R-:W4:Y:S01]  /*3b280*/  LDL.LU R25, [R1+0xc4] ;  /* 0x0000c40001197983 */ /* 0x002f220000300800 */
[----:B------:R-:W-:Y:S01]  /*3b290*/  IADD3 R2, P6, R3, R28, RZ ;  /* 0x0000001c03027210 */ /* 0x000fe20007fde0ff */
[----:B--2---:R-:W-:-:S02]  /*3b2a0*/  IMAD R4, R12, 0x4, R3 ;  /* 0x000000040c047824 */ /* 0x004fc400078e0203 */
[----:B------:R-:W1:Y:S01]  /*3b2b0*/  LDC R12, c[0x0][0x248] ;  /* 0x00009200ff0c7b82 */ /* 0x000e620000000800 */
[----:B------:R-:W-:Y:S02]  /*3b2c0*/  LEA.HI.X.SX32 R3, R3, R0, 0x1, P6 ;  /* 0x0000000003037211 */ /* 0x000fe400030f0eff */
[----:B------:R-:W-:Y:S02]  /*3b2d0*/  PRMT R8, R22, 0x7770, RZ ;  /* 0x0000777016087816 */ /* 0x000fe400000000ff */
[----:B------:R-:W-:-:S03]  /*3b2e0*/  IADD3 R24, P6, R4, R28, RZ ;  /* 0x0000001c04187210 */ /* 0x000fc60007fde0ff */
[----:B------:R2:W-:Y:S02]  /*3b2f0*/  @P2 STG.E.U8 desc[UR8][R2.64], R8 ;  /* 0x0000000802002986 */ /* 0x0005e4000c101108 */
[----:B--2---:R-:W-:Y:S01]  /*3b300*/  IMAD R3, R20, 0x4, R4 ;  /* 0x0000000414037824 */ /* 0x004fe200078e0204 */
[----:B------:R-:W-:Y:S01]  /*3b310*/  PRMT R8, R9, 0x7770, RZ ;  /* 0x0000777009087816 */ /* 0x000fe200000000ff */
[----:B------:R-:W2:Y:S01]  /*3b320*/  LDC R20, c[0x0][0x248] ;  /* 0x00009200ff147b82 */ /* 0x000ea20000000800 */
[----:B----4-:R-:W-:Y:S01]  /*3b330*/  ISETP.LT.AND P3, PT, R25, UR4, !P0 ;  /* 0x0000000419007c0c */ /* 0x010fe2000c761270 */
[----:B------:R-:W-:Y:S01]  /*3b340*/  ULDC UR4, c[0x0][0x22c] ;  /* 0x00008b0000047ab9 */ /* 0x000fe20000000800 */
[----:B------:R-:W-:Y:S02]  /*3b350*/  LEA.HI.X.SX32 R25, R4, R0, 0x1, P6 ;  /* 0x0000000004197211 */ /* 0x000fe400030f0eff */
[----:B------:R-:W-:Y:S02]  /*3b360*/  PRMT R4, R13, 0x7770, RZ ;  /* 0x000077700d047816 */ /* 0x000fe400000000ff */
[----:B------:R-:W-:-:S03]  /*3b370*/  IADD3 R2, P6, R3, R28, RZ ;  /* 0x0000001c03027210 */ /* 0x000fc60007fde0ff */
[----:B------:R0:W-:Y:S01]  /*3b380*/  @P5 STG.E.U8 desc[UR8][R24.64], R4 ;  /* 0x0000000418005986 */ /* 0x0001e2000c101108 */
[----:B------:R-:W-:Y:S01]  /*3b390*/  ISETP.LT.AND P2, PT, R26, UR4, !P0 ;  /* 0x000000041a007c0c */ /* 0x000fe2000c741270 */
[----:B------:R-:W-:Y:S01]  /*3b3a0*/  ULDC UR4, c[0x0][0x22c] ;  /* 0x00008b0000047ab9 */ /* 0x000fe20000000800 */
[----:B0-----:R-:W-:Y:S01]  /*3b3b0*/  IMAD R4, R16, 0x4, R3 ;  /* 0x0000000410047824 */ /* 0x001fe200078e0203 */
[----:B------:R-:W-:Y:S01]  /*3b3c0*/  LEA.HI.X.SX32 R3, R3, R0, 0x1, P6 ;  /* 0x0000000003037211 */ /* 0x000fe200030f0eff */
[----:B------:R-:W4:Y:S01]  /*3b3d0*/  LDL.LU R26, [R1+0xd8] ;  /* 0x0000d800011a7983 */ /* 0x000f220000300800 */
[----:B---3--:R-:W-:Y:S01]  /*3b3e0*/  ISETP.LT.AND P5, PT, R27, UR4, !P0 ;  /* 0x000000041b007c0c */ /* 0x008fe2000c7a1270 */
[----:B------:R-:W-:Y:S01]  /*3b3f0*/  ULDC UR4, c[0x0][0x22c] ;  /* 0x00008b0000047ab9 */ /* 0x000fe20000000800 */
[C---:B------:R-:W-:Y:S01]  /*3b400*/  IADD3 R24, P6, R4.reuse, R28, RZ ;  /* 0x0000001c04187210 */ /* 0x040fe20007fde0ff */
[----:B------:R1:W-:Y:S01]  /*3b410*/  @P4 STG.E.U8 desc[UR8][R2.64], R8 ;  /* 0x0000000802004986 */ /* 0x0003e2000c101108 */
[----:B------:R-:W0:Y:S02]  /*3b420*/  LDC R16, c[0x0][0x248] ;  /* 0x00009200ff107b82 */ /* 0x000e240000000800 */
[----:B------:R-:W-:Y:S01]  /*3b430*/  LEA.HI.X.SX32 R25, R4, R0, 0x1, P6 ;  /* 0x0000000004197211 */ /* 0x000fe200030f0eff */
[----:B------:R-:W3:Y:S01]  /*3b440*/  LDL.LU R27, [R1+0xdc] ;  /* 0x0000dc00011b7983 */ /* 0x000ee20000300800 */
[----:B-----5:R-:W-:Y:S01]  /*3b450*/  ISETP.LT.AND P4, PT, R29, UR4, !P0 ;  /* 0x000000041d007c0c */ /* 0x020fe2000c781270 */
[----:B------:R-:W-:-:S02]  /*3b460*/  ULDC UR4, c[0x0][0x22c] ;  /* 0x00008b0000047ab9 */ /* 0x000fc40000000800 */
[----:B------:R-:W5:Y:S01]  /*3b470*/  LDL.LU R29, [R1+0xe0] ;  /* 0x0000e000011d7983 */ /* 0x000f620000300800 */
[----:B-1----:R-:W-:Y:S01]  /*3b480*/  IMAD R3, R12, 0x4, R4 ;  /* 0x000000040c037824 */ /* 0x002fe200078e0204 */
[----:B------:R-:W-:Y:S01]  /*3b490*/  PRMT R4, R5, 0x7770, RZ ;  /* 0x0000777005047816 */ /* 0x000fe200000000ff */
[----:B------:R-:W1:Y:S04]  /*3b4a0*/  LDC R12, c[0x0][0x248] ;  /* 0x00009200ff0c7b82 */ /* 0x000e680000000800 */
[----:B------:R2:W-:Y:S04]  /*3b4b0*/  @P3 STG.E.U8 desc[UR8][R24.64], R4 ;  /* 0x0000000418003986 */ /* 0x0005e8000c101108 */
[----:B--2---:R-:W2:Y:S01]  /*3b4c0*/  LDL.LU R25, [R1+0xd4] ;  /* 0x0000d40001197983 */ /* 0x004ea20000300800 */
[----:B------:R-:W-:Y:S01]  /*3b4d0*/  IADD3 R2, P6, R3, R28, RZ ;  /* 0x0000001c03027210 */ /* 0x000fe20007fde0ff */
[----:B------:R-:W-:-:S02]  /*3b4e0*/  IMAD R4, R20, 0x4, R3 ;  /* 0x0000000414047824 */ /* 0x000fc400078e0203 */
[----:B------:R-:W5:Y:S01]  /*3b4f0*/  LDC R20, c[0x0][0x248] ;  /* 0x00009200ff147b82 */ /* 0x000f620000000800 */
[----:B------:R-:W-:Y:S02]  /*3b500*/  LEA.HI.X.SX32 R3, R3, R0, 0x1, P6 ;  /* 0x0000000003037211 */ /* 0x000fe400030f0eff */
[----:B------:R-:W-:Y:S02]  /*3b510*/  PRMT R8, R18, 0x7771, RZ ;  /* 0x0000777112087816 */ /* 0x000fe400000000ff */
[----:B------:R-:W-:-:S03]  /*3b520*/  IADD3 R24, P6, R4, R28, RZ ;  /* 0x0000001c04187210 */ /* 0x000fc60007fde0ff */
[----:B------:R0:W-:Y:S02]  /*3b530*/  @P2 STG.E.U8 desc[UR8][R2.64], R8 ;  /* 0x0000000802002986 */ /* 0x0001e4000c101108 */
[----:B0-----:R-:W-:Y:S01]  /*3b540*/  IMAD R3, R16, 0x4, R4 ;  /* 0x0000000410037824 */ /* 0x001fe200078e0204 */
[----:B------:R-:W-:Y:S01]  /*3b550*/  PRMT R8, R19, 0x7771, RZ ;  /* 0x0000777113087816 */ /* 0x000fe200000000ff */
[----:B------:R-:W0:Y:S01]  /*3b560*/  LDC R16, c[0x0][0x248] ;  /* 0x00009200ff107b82 */ /* 0x000e220000000800 */
[----:B--2---:R-:W-:Y:S01]  /*3b570*/  ISETP.LT.AND P3, PT, R25, UR4, !P0 ;  /* 0x0000000419007c0c */ /* 0x004fe2000c761270 */
[----:B------:R-:W-:Y:S01]  /*3b580*/  ULDC UR4, c[0x0][0x22c] ;  /* 0x00008b0000047ab9 */ /* 0x000fe20000000800 */
[----:B------:R-:W-:Y:S02]  /*3b590*/  LEA.HI.X.SX32 R25, R4, R0, 0x1, P6 ;  /* 0x0000000004197211 */ /* 0x000fe400030f0eff */
[----:B------:R-:W-:Y:S02]  /*3b5a0*/  PRMT R4, R21, 0x7771, RZ ;  /* 0x0000777115047816 */ /* 0x000fe400000000ff */
[----:B------:R-:W-:-:S03]  /*3b5b0*/  IADD3 R2, P6, R3, R28, RZ ;  /* 0x0000001c03027210 */ /* 0x000fc60007fde0ff */
[----:B------:R1:W-:Y:S01]  /*3b5c0*/  @P5 STG.E.U8 desc[UR8][R24.64], R4 ;  /* 0x0000000418005986 */ /* 0x0003e2000c101108 */
[----:B----4-:R-:W-:Y:S01]  /*3b5d0*/  ISETP.LT.AND P2, PT, R26, UR4, !P0 ;  /* 0x000000041a007c0c */ /* 0x010fe2000c741270 */
[----:B------:R-:W-:Y:S01]  /*3b5e0*/  ULDC UR4, c[0x0][0x22c] ;  /* 0x00008b0000047ab9 */ /* 0x000fe20000000800 */
[----:B-1----:R-:W-:Y:S01]  /*3b5f0*/  IMAD R4, R12, 0x4, R3 ;  /* 0x000000040c047824 */ /* 0x002fe200078e0203 */
[----:B------:R-:W-:Y:S01]  /*3b600*/  LEA.HI.X.SX32 R3, R3, R0, 0x1, P6 ;  /* 0x0000000003037211 */ /* 0x000fe200030f0eff */
[----:B------:R-:W2:Y:S01]  /*3b610*/  LDL.LU R26, [R1+0xe8] ;  /* 0x0000e800011a7983 */ /* 0x000ea20000300800 */
[----:B---3--:R-:W-:Y:S01]  /*3b620*/  ISETP.LT.AND P5, PT, R27, UR4, !P0 ;  /* 0x000000041b007c0c */ /* 0x008fe2000c7a1270 */
[----:B------:R-:W-:Y:S01]  /*3b630*/  ULDC UR4, c[0x0][0x22c] ;  /* 0x00008b0000047ab9 */ /* 0x000fe20000000800 */
[C---:B------:R-:W-:Y:S01]  /*3b640*/  IADD3 R24, P6, R4.reuse, R28, RZ ;  /* 0x0000001c04187210 */ /* 0x040fe20007fde0ff */
[----:B------:R1:W-:Y:S01]  /*3b650*/  @P4 STG.E.U8 desc[UR8][R2.64], R8 ;  /* 0x0000000802004986 */ /* 0x0003e2000c101108 */
[----:B------:R-:W3:Y:S02]  /*3b660*/  LDC R12, c[0x0][0x248] ;  /* 0x00009200ff0c7b82 */ /* 0x000ee40000000800 */
[----:B------:R-:W-:Y:S01]  /*3b670*/  LEA.HI.X.SX32 R25, R4, R0, 0x1, P6 ;  /* 0x0000000004197211 */ /* 0x000fe200030f0eff */
[----:B------:R-:W4:Y:S01]  /*3b680*/  LDL.LU R27, [R1+0xec] ;  /* 0x0000ec00011b7983 */ /* 0x000f220000300800 */
[----:B-----5:R-:W-:Y:S01]  /*3b690*/  ISETP.LT.AND P4, PT, R29, UR4, !P0 ;  /* 0x000000041d007c0c */ /* 0x020fe2000c781270 */
[----:B------:R-:W-:-:S02]  /*3b6a0*/  ULDC UR4, c[0x0][0x22c] ;  /* 0x00008b0000047ab9 */ /* 0x000fc40000000800 */
[----:B------:R-:W5:Y:S01]  /*3b6b0*/  LDL.LU R29, [R1+0xf0] ;  /* 0x0000f000011d7983 */ /* 0x000f620000300800 */
[----:B-1----:R-:W-:Y:S01]  /*3b6c0*/  IMAD R3, R20, 0x4, R4 ;  /* 0x0000000414037824 */ /* 0x002fe200078e0204 */
[----:B------:R-:W-:Y:S01]  /*3b6d0*/  PRMT R4, R17, 0x7771, RZ ;  /* 0x0000777111047816 */ /* 0x000fe200000000ff */
[----:B------:R-:W1:Y:S04]  /*3b6e0*/  LDC R20, c[0x0][0x248] ;  /* 0x00009200ff147b82 */ /* 0x000e680000000800 */
[----:B------:R0:W-:Y:S04]  /*3b6f0*/  @P3 STG.E.U8 desc[UR8][R24.64], R4 ;  /* 0x0000000418003986 */ /* 0x0001e8000c101108 */
[----:B0-----:R-:W2:Y:S01]  /*3b700*/  LDL.LU R25, [R1+0xe4] ;  /* 0x0000e40001197983 */ /* 0x001ea20000300800 */
[----:B------:R-:W-:Y:S01]  /*3b710*/  IADD3 R2, P6, R3, R28, RZ ;  /* 0x0000001c03027210 */ /* 0x000fe20007fde0ff */
[----:B------:R-:W-:-:S02]  /*3b720*/  IMAD R4, R16, 0x4, R3 ;  /* 0x0000000410047824 */ /* 0x000fc400078e0203 */
[----:B------:R-:W0:Y:S01]  /*3b730*/  LDC R16, c[0x0][0x248] ;  /* 0x00009200ff107b82 */ /* 0x000e220000000800 */
[----:B------:R-:W-:Y:S02]  /*3b740*/  LEA.HI.X.SX32 R3, R3, R0, 0x1, P6 ;  /* 0x0000000003037211 */ /* 0x000fe400030f0eff */
[----:B------:R-:W-:Y:S02]  /*3b750*/  PRMT R8, R22, 0x7771, RZ ;  /* 0x0000777116087816 */ /* 0x000fe400000000ff */
[----:B------:R-:W-:-:S03]  /*3b760*/  IADD3 R24, P6, R4, R28, RZ ;  /* 0x0000001c04187210 */ /* 0x000fc60007fde0ff */
[----:B------:R3:W-:Y:S02]  /*3b770*/  @P2 STG.E.U8 desc[UR8][R2.64], R8 ;  /* 0x0000000802002986 */ /* 0x0007e4000c101108 */
[----:B---3--:R-:W-:Y:S01]  /*3b780*/  IMAD R3, R12, 0x4, R4 ;  /* 0x000000040c037824 */ /* 0x008fe200078e0204 */
[----:B------:R-:W-:Y:S01]  /*3b790*/  PRMT R8, R9, 0x7771, RZ ;  /* 0x0000777109087816 */ /* 0x000fe200000000ff */
[----:B------:R-:W3:Y:S01]  /*3b7a0*/  LDC R12, c[0x0][0x248] ;  /* 0x00009200ff0c7b82 */ /* 0x000ee20000000800 */
[----:B--2---:R-:W-:Y:S01]  /*3b7b0*/  ISETP.LT.AND P3, PT, R25, UR4, !P0 ;  /* 0x0000000419007c0c */ /* 0x004fe2000c761270 */
[----:B------:R-:W-:Y:S01]  /*3b7c0*/  ULDC UR4, c[0x0][0x22c] ;  /* 0x00008b0000047ab9 */ /* 0x000fe20000000800 */
[----:B------:R-:W-:Y:S02]  /*3b7d0*/  LEA.HI.X.SX32 R25, R4, R0, 0x1, P6 ;  /* 0x0000000004197211 */ /* 0x000fe400030f0eff */
[----:B------:R-:W-:Y:S02]  /*3b7e0*/  PRMT R4, R13, 0x7771, RZ ;  /* 0x000077710d047816 */ /* 0x000fe400000000ff */
[----:B------:R-:W-:-:S03]  /*3b7f0*/  IADD3 R2, P6, R3, R28, RZ ;  /* 0x0000001c03027210 */ /* 0x000fc60007fde0ff */
[----:B------:R1:W-:Y:S01]  /*3b800*/  @P5 STG.E.U8 desc[UR8][R24.64], R4 ;  /* 0x0000000418005986 */ /* 0x0003e2000c101108 */
[----:B------:R-:W-:Y:S01]  /*3b810*/  ISETP.LT.AND P2, PT, R26, UR4, !P0 ;  /* 0x000000041a007c0c */ /* 0x000fe2000c741270 */
[----:B------:R-:W-:Y:S01]  /*3b820*/  ULDC UR4, c[0x0][0x22c] ;  /* 0x00008b0000047ab9 */ /* 0x000fe20000000800 */
[----:B-1----:R-:W-:Y:S01]  /*3b830*/  IMAD R4, R20, 0x4, R3 ;  /* 0x0000000414047824 */ /* 0x002fe200078e0203 */
[----:B------:R-:W-:Y:S01]  /*3b840*/  LEA.HI.X.SX32 R3, R3, R0, 0x1, P6 ;  /* 0x0000000003037211 */ /* 0x000fe200030f0eff */
[----:B------:R-:W2:Y:S01]  /*3b850*/  LDL.LU R26, [R1+0xf8] ;  /* 0x0000f800011a7983 */ /* 0x000ea20000300800 */
[----:B----4-:R-:W-:Y:S01]  /*3b860*/  ISETP.LT.AND P5, PT, R27, UR4, !P0 ;  /* 0x000000041b007c0c */ /* 0x010fe2000c7a1270 */
[----:B------:R-:W-:Y:S01]  /*3b870*/  ULDC UR4, c[0x0][0x22c] ;  /* 0x00008b0000047ab9 */ /* 0x000fe20000000800 */
[C---:B------:R-:W-:Y:S01]  /*3b880*/  IADD3 R24, P6, R4.reuse, R28, RZ ;  /* 0x0000001c04187210 */ /* 0x040fe20007fde0ff */
[----:B------:R0:W-:Y:S01]  /*3b890*/  @P4 STG.E.U8 desc[UR8][R2.64], R8 ;  /* 0x0000000802004986 */ /* 0x0001e2000c101108 */
[----:B------:R-:W1:Y:S02]  /*3b8a0*/  LDC R20, c[0x0][0x248] ;  /* 0x00009200ff147b82 */ /* 0x000e640000000800 */
[----:B------:R-:W-:Y:S01]  /*3b8b0*/  LEA.HI.X.SX32 R25, R4, R0, 0x1, P6 ;  /* 0x0000000004197211 */ /* 0x000fe200030f0eff */
[----:B------:R-:W4:Y:S01]  /*3b8c0*/  LDL.LU R27, [R1+0xfc] ;  /* 0x0000fc00011b7983 */ /* 0x000f220000300800 */
[----:B-----5:R-:W-:Y:S01]  /*3b8d0*/  ISETP.LT.AND P4, PT, R29, UR4, !P0 ;  /* 0x000000041d007c0c */ /* 0x020fe2000c781270 */
[----:B------:R-:W-:-:S02]  /*3b8e0*/  ULDC UR4, c[0x0][0x22c] ;  /* 0x00008b0000047ab9 */ /* 0x000fc40000000800 */
[----:B------:R-:W5:Y:S01]  /*3b8f0*/  LDL.LU R29, [R1+0x100] ;  /* 0x00010000011d7983 */ /* 0x000f620000300800 */
[----:B0-----:R-:W-:Y:S01]  /*3b900*/  IMAD R3, R16, 0x4, R4 ;  /* 0x0000000410037824 */ /* 0x001fe200078e0204 */
[----:B------:R-:W-:Y:S01]  /*3b910*/  PRMT R4, R5, 0x7771, RZ ;  /* 0x0000777105047816 */ /* 0x000fe200000000ff */
[----:B------:R-:W0:Y:S04]  /*3b920*/  LDC R16, c[0x0][0x248] ;  /* 0x00009200ff107b82 */ /* 0x000e280000000800 */
[----:B------:R3:W-:Y:S04]  /*3b930*/  @P3 STG.E.U8 desc[UR8][R24.64], R4 ;  /* 0x0000000418003986 */ /* 0x0007e8000c101108 */
[----:B---3--:R-:W3:Y:S01]  /*3b940*/  LDL.LU R25, [R1+0xf4] ;  /* 0x0000f40001197983 */ /* 0x008ee20000300800 */
[----:B------:R-:W-:Y:S01]  /*3b950*/  IADD3 R2, P6, R3, R28, RZ ;  /* 0x0000001c03027210 */ /* 0x000fe20007fde0ff */
[----:B------:R-:W-:-:S02]  /*3b960*/  IMAD R4, R12, 0x4, R3 ;  /* 0x000000040c047824 */ /* 0x000fc400078e0203 */
[----:B------:R-:W5:Y:S01]  /*3b970*/  LDC R12, c[0x0][0x248] ;  /* 0x00009200ff0c7b82 */ /* 0x000f620000000800 */
[----:B------:R-:W-:Y:S02]  /*3b980*/  LEA.HI.X.SX32 R3, R3, R0, 0x1, P6 ;  /* 0x0000000003037211 */ /* 0x000fe400030f0eff */
[----:B------:R-:W-:Y:S02]  /*3b990*/  PRMT R8, R18, 0x7772, RZ ;  /* 0x0000777212087816 */ /* 0x000fe400000000ff */
[----:B------:R-:W-:-:S03]  /*3b9a0*/  IADD3 R24, P6, R4, R28, RZ ;  /* 0x0000001c04187210 */ /* 0x000fc60007fde0ff */
[----:B------:R1:W-:Y:S02]  /*3b9b0*/  @P2 STG.E.U8 desc[UR8][R2.64], R8 ;  /* 0x0000000802002986 */ /* 0x0003e4000c101108 */
[----:B-1----:R-:W-:Y:S01]  /*3b9c0*/  IMAD R3, R20, 0x4, R4 ;  /* 0x0000000414037824 */ /* 0x002fe200078e0204 */
[----:B------:R-:W-:Y:S01]  /*3b9d0*/  PRMT R8, R19, 0x7772, RZ ;  /* 0x0000777213087816 */ /* 0x000fe200000000ff */
[----:B------:R-:W1:Y:S01]  /*3b9e0*/  LDC R20, c[0x0][0x248] ;  /* 0x00009200ff147b82 */ /* 0x000e620000000800 */
[----:B---3--:R-:W-:Y:S01]  /*3b9f0*/  ISETP.LT.AND P3, PT, R25, UR4, !P0 ;  /* 0x0000000419007c0c */ /* 0x008fe2000c761270 */
[----:B------:R-:W-:Y:S01]  /*3ba00*/  ULDC UR4, c[0x0][0x22c] ;  /* 0x00008b0000047ab9 */ /* 0x000fe20000000800 */
[----:B------:R-:W-:Y:S02]  /*3ba10*/  LEA.HI.X.SX32 R25, R4, R0, 0x1, P6 ;  /* 0x0000000004197211 */ /* 0x000fe400030f0eff */
[----:B------:R-:W-:Y:S02]  /*3ba20*/  PRMT R4, R21, 0x7772, RZ ;  /* 0x0000777215047816 */ /* 0x000fe400000000ff */
[----:B------:R-:W-:-:S03]  /*3ba30*/  IADD3 R2, P6, R3, R28, RZ ;  /* 0x0000001c03027210 */ /* 0x000fc60007fde0ff */
[----:B------:R0:W-:Y:S01]  /*3ba40*/  @P5 STG.E.U8 desc[UR8][R24.64], R4 ;  /* 0x0000000418005986 */ /* 0x0001e2000c101108 */
[----:B--2---:R-:W-:Y:S01]  /*3ba50*/  ISETP.LT.AND P2, PT, R26, UR4, !P0 ;  /* 0x000000041a007c0c */ /* 0x004fe2000c741270 */
[----:B------:R-:W-:Y:S01]  /*3ba60*/  ULDC UR4, c[0x0][0x22c] ;  /* 0x00008b0000047ab9 */ /* 0x000fe20000000800 */
[----:B0-----:R-:W-:Y:S01]  /*3ba70*/  IMAD R4, R16, 0x4, R3 ;  /* 0x0000000410047824 */ /* 0x001fe200078e0203 */
[----:B------:R-:W-:Y:S01]  /*3ba80*/  LEA.HI.X.SX32 R3, R3, R0, 0x1, P6 ;  /* 0x0000000003037211 */ /* 0x000fe200030f0eff */
[----:B------:R-:W2:Y:S01]  /*3ba90*/  LDL.LU R26, [R1+0x108] ;  /* 0x00010800011a7983 */ /* 0x000ea20000300800 */
[----:B----4-:R-:W-:Y:S01]  /*3baa0*/  ISETP.LT.AND P5, PT, R27, UR4, !P0 ;  /* 0x000000041b007c0c */ /* 0x010fe2000c7a1270 */
        /* <DEDUP_REMOVED lines=13> */
[----:B-1----:R-:W2:Y:S01]  /*3bb80*/  LDL.LU R25, [R1+0x104] ;  /* 0x0001040001197983 */ /* 0x002ea20000300800 */
[----:B------:R-:W-:Y:S01]  /*3bb90*/  IADD3 R2, P6, R3, R28, RZ ;  /* 0x0000001c03027210 */ /* 0x000fe20007fde0ff */
[----:B------:R-:W-:-:S02]  /*3bba0*/  IMAD R4, R20, 0x4, R3 ;  /* 0x0000000414047824 */ /* 0x000fc400078e0203 */
[----:B------:R-:W1:Y:S01]  /*3bbb0*/  LDC R20, c[0x0][0x248] ;  /* 0x00009200ff147b82 */ /* 0x000e620000000800 */
        /* <DEDUP_REMOVED lines=22> */
[----:B------:R-:W0:Y:S02]  /*3bd20*/  LDC R12, c[0x0][0x248] ;  /* 0x00009200ff0c7b82 */ /* 0x000e240000000800 */
        /* <DEDUP_REMOVED lines=9> */
[----:B---3--:R-:W3:Y:S01]  /*3bdc0*/  LDL.LU R25, [R1+0x114] ;  /* 0x0001140001197983 */ /* 0x008ee20000300800 */
[----:B------:R-:W-:Y:S01]  /*3bdd0*/  IADD3 R2, P6, R3, R28, RZ ;  /* 0x0000001c03027210 */ /* 0x000fe20007fde0ff */
[----:B------:R-:W-:-:S02]  /*3bde0*/  IMAD R4, R16, 0x4, R3 ;  /* 0x0000000410047824 */ /* 0x000fc400078e0203 */
[----:B------:R-:W4:Y:S01]  /*3bdf0*/  LDC R16, c[0x0][0x248] ;  /* 0x00009200ff107b82 */ /* 0x000f220000000800 */
[----:B------:R-:W-:Y:S02]  /*3be00*/  LEA.HI.X.SX32 R3, R3, R0, 0x1, P6 ;  /* 0x0000000003037211 */ /* 0x000fe400030f0eff */
[----:B------:R-:W-:Y:S02]  /*3be10*/  PRMT R8, R18, 0x7773, RZ ;  /* 0x0000777312087816 */ /* 0x000fe400000000ff */
[----:B------:R-:W-:Y:S01]  /*3be20*/  IADD3 R24, P6, R4, R28, RZ ;  /* 0x0000001c04187210 */ /* 0x000fe20007fde0ff */
[----:B------:R-:W5:Y:S04]  /*3be30*/  LDL.LU R18, [R1+0xf38] ;  /* 0x000f380001127983 */ /* 0x000f680000300800 */
[----:B------:R0:W-:Y:S01]  /*3be40*/  @P2 STG.E.U8 desc[UR8][R2.64], R8 ;  /* 0x0000000802002986 */ /* 0x0001e2000c101108 */
[----:B------:R-:W-:Y:S01]  /*3be50*/  PRMT R21, R21, 0x7773, RZ ;  /* 0x0000777315157816 */ /* 0x000fe200000000ff */
[----:B0-----:R-:W-:Y:S01]  /*3be60*/  IMAD R3, R12, 0x4, R4 ;  /* 0x000000040c037824 */ /* 0x001fe200078e0204 */
[----:B------:R-:W-:Y:S01]  /*3be70*/  PRMT R8, R19, 0x7773, RZ ;  /* 0x0000777313087816 */ /* 0x000fe200000000ff */
[----:B------:R-:W0:Y:S01]  /*3be80*/  LDC R12, c[0x0][0x248] ;  /* 0x00009200ff0c7b82 */ /* 0x000e220000000800 */
[----:B---3--:R-:W-:Y:S01]  /*3be90*/  ISETP.LT.AND P3, PT, R25, UR4, !P0 ;  /* 0x0000000419007c0c */ /* 0x008fe2000c761270 */
[----:B------:R-:W-:Y:S01]  /*3bea0*/  ULDC UR4, c[0x0][0x22c] ;  /* 0x00008b0000047ab9 */ /* 0x000fe20000000800 */
[----:B------:R-:W-:-:S02]  /*3beb0*/  LEA.HI.X.SX32 R25, R4, R0, 0x1, P6 ;  /* 0x0000000004197211 */ /* 0x000fc400030f0eff */
[C---:B------:R-:W-:Y:S01]  /*3bec0*/  IADD3 R2, P6, R3.reuse, R28, RZ ;  /* 0x0000001c03027210 */ /* 0x040fe20007fde0ff */
[----:B-1----:R-:W-:Y:S01]  /*3bed0*/  IMAD R4, R20, 0x4, R3 ;  /* 0x0000000414047824 */ /* 0x002fe200078e0203 */
[----:B--2---:R-:W-:Y:S01]  /*3bee0*/  ISETP.LT.AND P2, PT, R26, UR4, !P0 ;  /* 0x000000041a007c0c */ /* 0x004fe2000c741270 */
[----:B------:R-:W-:Y:S01]  /*3bef0*/  ULDC UR4, c[0x0][0x22c] ;  /* 0x00008b0000047ab9 */ /* 0x000fe20000000800 */
[----:B------:R-:W-:Y:S01]  /*3bf00*/  LEA.HI.X.SX32 R3, R3, R0, 0x1, P6 ;  /* 0x0000000003037211 */ /* 0x000fe200030f0eff */
[----:B------:R-:W2:Y:S04]  /*3bf10*/  LDL.LU R26, [R1+0x12c] ;  /* 0x00012c00011a7983 */ /* 0x000ea80000300800 */
[----:B------:R1:W-:Y:S01]  /*3bf20*/  @P5 STG.E.U8 desc[UR8][R24.64], R21 ;  /* 0x0000001518005986 */ /* 0x0003e2000c101108 */
[----:B----4-:R-:W-:Y:S01]  /*3bf30*/  ISETP.LT.AND P5, PT, R27, UR4, !P0 ;  /* 0x000000041b007c0c */ /* 0x010fe2000c7a1270 */
[----:B------:R-:W-:-:S02]  /*3bf40*/  ULDC UR4, c[0x0][0x22c] ;  /* 0x00008b0000047ab9 */ /* 0x000fc40000000800 */
[----:B------:R-:W3:Y:S04]  /*3bf50*/  LDL.LU R19, [R1+0xf34] ;  /* 0x000f340001137983 */ /* 0x000ee80000300800 */
[----:B------:R4:W-:Y:S04]  /*3bf60*/  @P4 STG.E.U8 desc[UR8][R2.64], R8 ;  /* 0x0000000802004986 */ /* 0x0009e8000c101108 */
[----:B------:R-:W3:Y:S01]  /*3bf70*/  LDL.LU R27, [R1+0x130] ;  /* 0x00013000011b7983 */ /* 0x000ee20000300800 */
[----:B-1----:R-:W1:Y:S01]  /*3bf80*/  LDC R25, c[0x0][0x248] ;  /* 0x00009200ff197b82 */ /* 0x002e620000000800 */
[----:B----4-:R-:W-:Y:S01]  /*3bf90*/  IMAD R3, R16, 0x4, R4 ;  /* 0x0000000410037824 */ /* 0x010fe200078e0204 */
[----:B------:R-:W-:Y:S01]  /*3bfa0*/  IADD3 R20, P6, R4, R28, RZ ;  /* 0x0000001c04147210 */ /* 0x000fe20007fde0ff */
[----:B------:R-:W4:Y:S01]  /*3bfb0*/  LDL.LU R16, [R1+0x128] ;  /* 0x0001280001107983 */ /* 0x000f220000300800 */
[----:B------:R-:W-:-:S04]  /*3bfc0*/  PRMT R17, R17, 0x7773, RZ ;  /* 0x0000777311117816 */ /* 0x000fc800000000ff */
[----:B------:R-:W3:Y:S01]  /*3bfd0*/  LDC R24, c[0x0][0x248] ;  /* 0x00009200ff187b82 */ /* 0x000ee20000000800 */
[----:B------:R-:W-:Y:S01]  /*3bfe0*/  LEA.HI.X.SX32 R21, R4, R0, 0x1, P6 ;  /* 0x0000000004157211 */ /* 0x000fe200030f0eff */
[----:B0-----:R-:W-:Y:S01]  /*3bff0*/  IMAD R4, R12, 0x4, R3 ;  /* 0x000000040c047824 */ /* 0x001fe200078e0203 */
[----:B------:R-:W-:Y:S02]  /*3c000*/  IADD3 R2, P6, R3, R28, RZ ;  /* 0x0000001c03027210 */ /* 0x000fe40007fde0ff */
[----:B-----5:R-:W-:Y:S01]  /*3c010*/  ISETP.LT.AND P4, PT, R29, UR4, !P0 ;  /* 0x000000041d007c0c */ /* 0x020fe2000c781270 */
[----:B------:R-:W-:Y:S01]  /*3c020*/  ULDC UR4, c[0x0][0x22c] ;  /* 0x00008b0000047ab9 */ /* 0x000fe20000000800 */
[----:B------:R0:W-:Y:S01]  /*3c030*/  @P3 STG.E.U8 desc[UR8][R20.64], R17 ;  /* 0x0000001114003986 */ /* 0x0001e2000c101108 */
[----:B------:R-:W-:Y:S01]  /*3c040*/  PRMT R8, R22, 0x7773, RZ ;  /* 0x0000777316087816 */ /* 0x000fe200000000ff */
[----:B------:R-:W5:Y:S01]  /*3c050*/  LDC R12, c[0x0][0x248] ;  /* 0x00009200ff0c7b82 */ /* 0x000f620000000800 */
[----:B------:R-:W-:Y:S01]  /*3c060*/  LEA.HI.X.SX32 R3, R3, R0, 0x1, P6 ;  /* 0x0000000003037211 */ /* 0x000fe200030f0eff */
[----:B------:R-:W5:Y:S04]  /*3c070*/  LDL.LU R22, [R1+0xf30] ;  /* 0x000f300001167983 */ /* 0x000f680000300800 */
[----:B------:R-:W5:Y:S01]  /*3c080*/  LDL.LU R29, [R1+0x138] ;  /* 0x00013800011d7983 */ /* 0x000f620000300800 */
[----:B------:R-:W-:-:S03]  /*3c090*/  PRMT R13, R13, 0x7773, RZ ;  /* 0x000077730d0d7816 */ /* 0x000fc600000000ff */
[----:B------:R1:W-:Y:S01]  /*3c0a0*/  @P2 STG.E.U8 desc[UR8][R2.64], R8 ;  /* 0x0000000802002986 */ /* 0x0003e2000c101108 */
[----:B0-----:R-:W0:Y:S03]  /*3c0b0*/  LDC R20, c[0x0][0x248] ;  /* 0x00009200ff147b82 */ /* 0x001e260000000800 */
[----:B------:R-:W5:Y:S01]  /*3c0c0*/  LDL.LU R21, [R1+0x13c] ;  /* 0x00013c0001157983 */ /* 0x000f620000300800 */
[----:B-1----:R-:W-:Y:S01]  /*3c0d0*/  IMAD R3, R25, 0x4, R4 ;  /* 0x0000000419037824 */ /* 0x002fe200078e0204 */
[----:B----4-:R-:W-:Y:S01]  /*3c0e0*/  ISETP.LT.AND P3, PT, R16, UR4, !P0 ;  /* 0x0000000410007c0c */ /* 0x010fe2000c761270 */
[----:B------:R-:W-:Y:S01]  /*3c0f0*/  ULDC UR4, c[0x0][0x22c] ;  /* 0x00008b0000047ab9 */ /* 0x000fe20000000800 */
[----:B------:R-:W-:-:S04]  /*3c100*/  IADD3 R16, P6, R4, R28, RZ ;  /* 0x0000001c04107210 */ /* 0x000fc80007fde0ff */
[----:B------:R-:W-:Y:S02]  /*3c110*/  LEA.HI.X.SX32 R17, R4, R0, 0x1, P6 ;  /* 0x0000000004117211 */ /* 0x000fe400030f0eff */
[----:B--2---:R-:W-:Y:S01]  /*3c120*/  ISETP.LT.AND P2, PT, R26, UR4, !P0 ;  /* 0x000000041a007c0c */ /* 0x004fe2000c741270 */
[----:B------:R-:W-:Y:S01]  /*3c130*/  ULDC UR4, c[0x0][0x22c] ;  /* 0x00008b0000047ab9 */ /* 0x000fe20000000800 */
[----:B------:R-:W2:Y:S04]  /*3c140*/  LDL.LU R26, [R1+0x140] ;  /* 0x00014000011a7983 */ /* 0x000ea80000300800 */
[----:B------:R-:W4:Y:S04]  /*3c150*/  LDL.LU R25, [R1+0x18] ;  /* 0x0000180001197983 */ /* 0x000f280000300800 */
[----:B------:R1:W-:Y:S04]  /*3c160*/  @P5 STG.E.U8 desc[UR8][R16.64], R13 ;  /* 0x0000000d10005986 */ /* 0x0003e8000c101108 */
[----:B-1----:R-:W2:Y:S01]  /*3c170*/  LDL.LU R17, [R1+0x28] ;  /* 0x0000280001117983 */ /* 0x002ea20000300800 */
[----:B---3--:R-:W-:Y:S01]  /*3c180*/  ISETP.LT.AND P5, PT, R27, UR4, !P0 ;  /* 0x000000041b007c0c */ /* 0x008fe2000c7a1270 */
[----:B------:R-:W1:Y:S01]  /*3c190*/  LDC R16, c[0x0][0x248] ;  /* 0x00009200ff107b82 */ /* 0x000e620000000800 */
[----:B------:R-:W-:Y:S01]  /*3c1a0*/  IADD3 R2, P6, R3, R28, RZ ;  /* 0x0000001c03027210 */ /* 0x000fe20007fde0ff */
[----:B------:R-:W3:Y:S01]  /*3c1b0*/  LDL.LU R27, [R1+0x144] ;  /* 0x00014400011b7983 */ /* 0x000ee20000300800 */
[----:B------:R-:W-:Y:S01]  /*3c1c0*/  IMAD R4, R24, 0x4, R3 ;  /* 0x0000000418047824 */ /* 0x000fe200078e0203 */
[----:B------:R-:W-:Y:S01]  /*3c1d0*/  PRMT R9, R9, 0x7773, RZ ;  /* 0x0000777309097816 */ /* 0x000fe200000000ff */
[----:B------:R-:W-:Y:S01]  /*3c1e0*/  ULDC UR4, c[0x0][0x22c] ;  /* 0x00008b0000047ab9 */ /* 0x000fe20000000800 */
[----:B------:R-:W-:-:S02]  /*3c1f0*/  LEA.HI.X.SX32 R3, R3, R0, 0x1, P6 ;  /* 0x0000000003037211 */ /* 0x000fc400030f0eff */
[----:B------:R-:W-:Y:S01]  /*3c200*/  IADD3 R8, P6, R4, R28, RZ ;  /* 0x0000001c04087210 */ /* 0x000fe20007fde0ff */
[----:B------:R-:W4:Y:S02]  /*3c210*/  LDC R13, c[0x0][0x248] ;  /* 0x00009200ff0d7b82 */ /* 0x000f240000000800 */
[----:B------:R0:W-:Y:S01]  /*3c220*/  @P4 STG.E.U8 desc[UR8][R2.64], R9 ;  /* 0x0000000902004986 */ /* 0x0001e2000c101108 */
[----:B-----5:R-:W-:Y:S01]  /*3c230*/  ISETP.LT.AND P4, PT, R29, UR4, !P0 ;  /* 0x000000041d007c0c */ /* 0x020fe2000c781270 */
[----:B------:R-:W-:Y:S01]  /*3c240*/  ULDC UR4, c[0x0][0x22c] ;  /* 0x00008b0000047ab9 */ /* 0x000fe20000000800 */
[----:B------:R-:W-:Y:S01]  /*3c250*/  PRMT R5, R5, 0x7773, RZ ;  /* 0x0000777305057816 */ /* 0x000fe200000000ff */
[----:B------:R-:W5:Y:S01]  /*3c260*/  LDL.LU R29, [R1+0x148] ;  /* 0x00014800011d7983 */ /* 0x000f620000300800 */
[----:B0-----:R-:W-:Y:S01]  /*3c270*/  IMAD R3, R12, 0x4, R4 ;  /* 0x000000040c037824 */ /* 0x001fe200078e0204 */
[----:B------:R-:W-:Y:S01]  /*3c280*/  LEA.HI.X.SX32 R9, R4, R0, 0x1, P6 ;  /* 0x0000000004097211 */ /* 0x000fe200030f0eff */
[----:B------:R-:W0:Y:S03]  /*3c290*/  LDC R12, c[0x0][0x248] ;  /* 0x00009200ff0c7b82 */ /* 0x000e260000000800 */
[----:B------:R-:W-:Y:S01]  /*3c2a0*/  IADD3 R2, P6, R3, R28, RZ ;  /* 0x0000001c03027210 */ /* 0x000fe20007fde0ff */
[----:B------:R1:W-:Y:S01]  /*3c2b0*/  @P3 STG.E.U8 desc[UR8][R8.64], R5 ;  /* 0x0000000508003986 */ /* 0x0003e2000c101108 */
[----:B------:R-:W-:Y:S01]  /*3c2c0*/  ISETP.LT.AND P3, PT, R21, UR4, !P0 ;  /* 0x0000000415007c0c */ /* 0x000fe2000c761270 */
[----:B------:R-:W-:-:S02]  /*3c2d0*/  ULDC UR4, c[0x0][0x22c] ;  /* 0x00008b0000047ab9 */ /* 0x000fc40000000800 */
[----:B------:R-:W5:Y:S01]  /*3c2e0*/  LDL.LU R21, [R1+0x14c] ;  /* 0x00014c0001157983 */ /* 0x000f620000300800 */
[----:B-1----:R-:W-:Y:S01]  /*3c2f0*/  IMAD R5, R20, 0x4, R3 ;  /* 0x0000000414057824 */ /* 0x002fe200078e0203 */
[----:B------:R-:W-:Y:S01]  /*3c300*/  LEA.HI.X.SX32 R3, R3, R0, 0x1, P6 ;  /* 0x0000000003037211 */ /* 0x000fe200030f0eff */
[----:B------:R-:W1:Y:S03]  /*3c310*/  LDC R9, c[0x0][0x248] ;  /* 0x00009200ff097b82 */ /* 0x000e660000000800 */
[----:B------:R-:W-:Y:S02]  /*3c320*/  IADD3 R4, P6, R5, R28, RZ ;  /* 0x0000001c05047210 */ /* 0x000fe40007fde0ff */
[----:B--2---:R-:W-:-:S05]  /*3c330*/  PRMT R8, R17, 0x7770, RZ ;  /* 0x0000777011087816 */ /* 0x004fca00000000ff */
[----:B------:R2:W-:Y:S01]  /*3c340*/  @P2 STG.E.U8 desc[UR8][R2.64], R8 ;  /* 0x0000000802002986 */ /* 0x0005e2000c101108 */
[----:B------:R-:W-:Y:S01]  /*3c350*/  ISETP.LT.AND P2, PT, R26, UR4, !P0 ;  /* 0x000000041a007c0c */ /* 0x000fe2000c741270 */
[----:B------:R-:W-:Y:S02]  /*3c360*/  ULDC UR4, c[0x0][0x22c] ;  /* 0x00008b0000047ab9 */ /* 0x000fe40000000800 */
[----:B------:R-:W5:Y:S01]  /*3c370*/  LDL.LU R26, [R1+0x150] ;  /* 0x00015000011a7983 */ /* 0x000f620000300800 */
[----:B--2---:R-:W-:Y:S01]  /*3c380*/  IMAD R3, R16, 0x4, R5 ;  /* 0x0000000410037824 */ /* 0x004fe200078e0205 */
[----:B------:R-:W-:Y:S02]  /*3c390*/  LEA.HI.X.SX32 R5, R5, R0, 0x1, P6 ;  /* 0x0000000005057211 */ /* 0x000fe400030f0eff */
[----:B------:R-:W-:-:S05]  /*3c3a0*/  PRMT R8, R22, 0x7770, RZ ;  /* 0x0000777016087816 */ /* 0x000fca00000000ff */
[----:B------:R0:W-:Y:S01]  /*3c3b0*/  @P5 STG.E.U8 desc[UR8][R4.64], R8 ;  /* 0x0000000804005986 */ /* 0x0001e2000c101108 */
[----:B---3--:R-:W-:Y:S01]  /*3c3c0*/  ISETP.LT.AND P5, PT, R27, UR4, !P0 ;  /* 0x000000041b007c0c */ /* 0x008fe2000c7a1270 */
[----:B------:R-:W-:Y:S02]  /*3c3d0*/  ULDC UR4, c[0x0][0x22c] ;  /* 0x00008b0000047ab9 */ /* 0x000fe40000000800 */
[----:B------:R-:W2:Y:S01]  /*3c3e0*/  LDL.LU R27, [R1+0x154] ;  /* 0x00015400011b7983 */ /* 0x000ea20000300800 */
[C---:B------:R-:W-:Y:S01]  /*3c3f0*/  IADD3 R2, P6, R3.reuse, R28, RZ ;  /* 0x0000001c03027210 */ /* 0x040fe20007fde0ff */
[----:B0-----:R-:W-:Y:S02]  /*3c400*/  IMAD R5, R12, 0x4, R3 ;  /* 0x000000040c057824 */ /* 0x001fe400078e0203 */
[----:B------:R-:W0:Y:S01]  /*3c410*/  LDC R12, c[0x0][0x248] ;  /* 0x00009200ff0c7b82 */ /* 0x000e220000000800 */
[----:B------:R-:W-:Y:S02]  /*3c420*/  LEA.HI.X.SX32 R3, R3, R0, 0x1, P6 ;  /* 0x0000000003037211 */ /* 0x000fe400030f0eff */
[----:B----4-:R-:W-:-:S02]  /*3c430*/  PRMT R8, R25, 0x7770, RZ ;  /* 0x0000777019087816 */ /* 0x010fc400000000ff */
[----:B------:R-:W-:-:S03]  /*3c440*/  IADD3 R4, P6, R5, R28, RZ ;  /* 0x0000001c05047210 */ /* 0x000fc60007fde0ff */
[----:B------:R3:W-:Y:S01]  /*3c450*/  @P4 STG.E.U8 desc[UR8][R2.64], R8 ;  /* 0x0000000802004986 */ /* 0x0007e2000c101108 */
[----:B-----5:R-:W-:Y:S01]  /*3c460*/  ISETP.LT.AND P4, PT, R29, UR4, !P0 ;  /* 0x000000041d007c0c */ /* 0x020fe2000c781270 */
[----:B------:R-:W-:Y:S02]  /*3c470*/  ULDC UR4, c[0x0][0x22c] ;  /* 0x00008b0000047ab9 */ /* 0x000fe40000000800 */
[----:B------:R-:W4:Y:S01]  /*3c480*/  LDL.LU R29, [R1+0x158] ;  /* 0x00015800011d7983 */ /* 0x000f220000300800 */
[----:B---3--:R-:W-:Y:S01]  /*3c490*/  IMAD R3, R13, 0x4, R5 ;  /* 0x000000040d037824 */ /* 0x008fe200078e0205 */
[----:B------:R-:W-:Y:S01]  /*3c4a0*/  LEA.HI.X.SX32 R5, R5, R0, 0x1, P6 ;  /* 0x0000000005057211 */ /* 0x000fe200030f0eff */
[----:B------:R-:W3:Y:S01]  /*3c4b0*/  LDC R13, c[0x0][0x248] ;  /* 0x00009200ff0d7b82 */ /* 0x000ee20000000800 */
[----:B------:R-:W-:Y:S02]  /*3c4c0*/  PRMT R8, R18, 0x7770, RZ ;  /* 0x0000777012087816 */ /* 0x000fe400000000ff */
[----:B------:R-:W-:-:S03]  /*3c4d0*/  IADD3 R2, P6, R3, R28, RZ ;  /* 0x0000001c03027210 */ /* 0x000fc60007fde0ff */
[----:B------:R1:W-:Y:S01]  /*3c4e0*/  @P3 STG.E.U8 desc[UR8][R4.64], R8 ;  /* 0x0000000804003986 */ /* 0x0003e2000c101108 */
[----:B------:R-:W-:Y:S01]  /*3c4f0*/  ISETP.LT.AND P3, PT, R21, UR4, !P0 ;  /* 0x0000000415007c0c */ /* 0x000fe2000c761270 */
[----:B------:R-:W-:Y:S02]  /*3c500*/  ULDC UR4, c[0x0][0x22c] ;  /* 0x00008b0000047ab9 */ /* 0x000fe40000000800 */
[----:B------:R-:W5:Y:S01]  /*3c510*/  LDL.LU R21, [R1+0x15c] ;  /* 0x00015c0001157983 */ /* 0x000f620000300800 */
[----:B-1----:R-:W-:Y:S01]  /*3c520*/  IMAD R5, R9, 0x4, R3 ;  /* 0x0000000409057824 */ /* 0x002fe200078e0203 */
[----:B------:R-:W-:Y:S01]  /*3c530*/  LEA.HI.X.SX32 R3, R3, R0, 0x1, P6 ;  /* 0x0000000003037211 */ /* 0x000fe200030f0eff */
[----:B------:R-:W1:Y:S01]  /*3c540*/  LDC R9, c[0x0][0x248] ;  /* 0x00009200ff097b82 */ /* 0x000e620000000800 */
[----:B------:R-:W-:Y:S02]  /*3c550*/  PRMT R8, R23, 0x7770, RZ ;  /* 0x0000777017087816 */ /* 0x000fe400000000ff */
[----:B------:R-:W-:-:S03]  /*3c560*/  IADD3 R4, P6, R5, R28, RZ ;  /* 0x0000001c05047210 */ /* 0x000fc60007fde0ff */
[----:B------:R0:W-:Y:S02]  /*3c570*/  @P2 STG.E.U8 desc[UR8][R2.64], R8 ;  /* 0x0000000802002986 */ /* 0x0001e4000c101108 */
[----:B0-----:R-:W-:Y:S01]  /*3c580*/  IMAD R3, R12, 0x4, R5 ;  /* 0x000000040c037824 */ /* 0x001fe200078e0205 */
[----:B------:R-:W-:Y:S01]  /*3c590*/  LEA.HI.X.SX32 R5, R5, R0, 0x1, P6 ;  /* 0x0000000005057211 */ /* 0x000fe200030f0eff */
[----:B------:R-:W0:Y:S01]  /*3c5a0*/  LDC R12, c[0x0][0x248] ;  /* 0x00009200ff0c7b82 */ /* 0x000e220000000800 */
[----:B------:R-:W-:-:S05]  /*3c5b0*/  PRMT R8, R14, 0x7770, RZ ;  /* 0x000077700e087816 */ /* 0x000fca00000000ff */
[----:B------:R3:W-:Y:S01]  /*3c5c0*/  @P5 STG.E.U8 desc[UR8][R4.64], R8 ;  /* 0x0000000804005986 */ /* 0x0007e2000c101108 */
[----:B------:R-:W-:Y:S01]  /*3c5d0*/  ISETP.LT.AND P2, PT, R26, UR4, !P0 ;  /* 0x000000041a007c0c */ /* 0x000fe2000c741270 */
[----:B------:R-:W-:Y:S02]  /*3c5e0*/  ULDC UR4, c[0x0][0x22c] ;  /* 0x00008b0000047ab9 */ /* 0x000fe40000000800 */
[----:B------:R-:W5:Y:S01]  /*3c5f0*/  LDL.LU R26, [R1+0x160] ;  /* 0x00016000011a7983 */ /* 0x000f620000300800 */
[----:B--2---:R-:W-:Y:S01]  /*3c600*/  ISETP.LT.AND P5, PT, R27, UR4, !P0 ;  /* 0x000000041b007c0c */ /* 0x004fe2000c7a1270 */
[----:B---3--:R-:W-:Y:S02]  /*3c610*/  IMAD R5, R13, 0x4, R3 ;  /* 0x000000040d057824 */ /* 0x008fe400078e0203 */
[----:B------:R-:W2:Y:S01]  /*3c620*/  LDL.LU R27, [R1+0x164] ;  /* 0x00016400011b7983 */ /* 0x000ea20000300800 */
[C---:B------:R-:W-:Y:S01]  /*3c630*/  IADD3 R2, P6, R3.reuse, R28, RZ ;  /* 0x0000001c03027210 */ /* 0x040fe20007fde0ff */
[----:B------:R-:W3:Y:S01]  /*3c640*/  LDC R13, c[0x0][0x248] ;  /* 0x00009200ff0d7b82 */ /* 0x000ee20000000800 */
[----:B------:R-:W-:Y:S01]  /*3c650*/  PRMT R8, R10, 0x7770, RZ ;  /* 0x000077700a087816 */ /* 0x000fe200000000ff */
[----:B------:R-:W-:Y:S01]  /*3c660*/  ULDC UR4, c[0x0][0x22c] ;  /* 0x00008b0000047ab9 */ /* 0x000fe20000000800 */
[----:B------:R-:W-:-:S02]  /*3c670*/  LEA.HI.X.SX32 R3, R3, R0, 0x1, P6 ;  /* 0x0000000003037211 */ /* 0x000fc400030f0eff */
[----:B------:R-:W-:-:S03]  /*3c680*/  IADD3 R4, P6, R5, R28, RZ ;  /* 0x0000001c05047210 */ /* 0x000fc60007fde0ff */
[----:B------:R1:W-:Y:S01]  /*3c690*/  @P4 STG.E.U8 desc[UR8][R2.64], R8 ;  /* 0x0000000802004986 */ /* 0x0003e2000c101108 */
[----:B----4-:R-:W-:Y:S01]  /*3c6a0*/  ISETP.LT.AND P4, PT, R29, UR4, !P0 ;  /* 0x000000041d007c0c */ /* 0x010fe2000c781270 */
[----:B------:R-:W-:Y:S01]  /*3c6b0*/  ULDC UR4, c[0x0][0x22c] ;  /* 0x00008b0000047ab9 */ /* 0x000fe20000000800 */
[----:B-1----:R-:W-:Y:S01]  /*3c6c0*/  IMAD R3, R9, 0x4, R5 ;  /* 0x0000000409037824 */ /* 0x002fe200078e0205 */
[----:B------:R-:W4:Y:S01]  /*3c6d0*/  LDL.LU R29, [R1+0x168] ;  /* 0x00016800011d7983 */ /* 0x000f220000300800 */
        /* <DEDUP_REMOVED lines=8> */
[----:B------:R-:W-:Y:S02]  /*3c760*/  PRMT R8, R17, 0x7771, RZ ;  /* 0x0000777111087816 */ /* 0x000fe400000000ff */
[----:B------:R-:W-:Y:S02]  /*3c770*/  IADD3 R4, P6, R5, R28, RZ ;  /* 0x0000001c05047210 */ /* 0x000fe40007fde0ff */
[----:B-----5:R-:W-:Y:S01]  /*3c780*/  ISETP.LT.AND P3, PT, R21, UR4, !P0 ;  /* 0x0000000415007c0c */ /* 0x020fe2000c761270 */
[----:B------:R3:W-:Y:S01]  /*3c790*/  @P2 STG.E.U8 desc[UR8][R2.64], R8 ;  /* 0x0000000802002986 */ /* 0x0007e2000c101108 */
[----:B------:R-:W-:-:S03]  /*3c7a0*/  ULDC UR4, c[0x0][0x22c] ;  /* 0x00008b0000047ab9 */ /* 0x000fc60000000800 */
[----:B------:R-:W5:Y:S01]  /*3c7b0*/  LDL.LU R21, [R1+0x16c] ;  /* 0x00016c0001157983 */ /* 0x000f620000300800 */
[----:B---3--:R-:W-:Y:S01]  /*3c7c0*/  IMAD R3, R13, 0x4, R5 ;  /* 0x000000040d037824 */ /* 0x008fe200078e0205 */
[----:B------:R-:W-:Y:S01]  /*3c7d0*/  LEA.HI.X.SX32 R5, R5, R0, 0x1, P6 ;  /* 0x0000000005057211 */ /* 0x000fe200030f0eff */
[----:B------:R-:W3:Y:S01]  /*3c7e0*/  LDC R13, c[0x0][0x248] ;  /* 0x00009200ff0d7b82 */ /* 0x000ee20000000800 */
[----:B------:R-:W-:-:S05]  /*3c7f0*/  PRMT R8, R22, 0x7771, RZ ;  /* 0x0000777116087816 */ /* 0x000fca00000000ff */
[----:B------:R1:W-:Y:S01]  /*3c800*/  @P5 STG.E.U8 desc[UR8][R4.64], R8 ;  /* 0x0000000804005986 */ /* 0x0003e2000c101108 */
[----:B------:R-:W-:Y:S01]  /*3c810*/  ISETP.LT.AND P2, PT, R26, UR4, !P0 ;  /* 0x000000041a007c0c */ /* 0x000fe2000c741270 */
[----:B------:R-:W-:Y:S02]  /*3c820*/  ULDC UR4, c[0x0][0x22c] ;  /* 0x00008b0000047ab9 */ /* 0x000fe40000000800 */
[----:B------:R-:W5:Y:S01]  /*3c830*/  LDL.LU R26, [R1+0x170] ;  /* 0x00017000011a7983 */ /* 0x000f620000300800 */
[----:B--2---:R-:W-:Y:S01]  /*3c840*/  ISETP.LT.AND P5, PT, R27, UR4, !P0 ;  /* 0x000000041b007c0c */ /* 0x004fe2000c7a1270 */
[----:B-1----:R-:W-:Y:S02]  /*3c850*/  IMAD R5, R9, 0x4, R3 ;  /* 0x0000000409057824 */ /* 0x002fe400078e0203 */
[----:B------:R-:W2:Y:S01]  /*3c860*/  LDL.LU R27, [R1+0x174] ;  /* 0x00017400011b7983 */ /* 0x000ea20000300800 */
[----:B------:R-:W-:Y:S01]  /*3c870*/  IADD3 R2, P6, R3, R28, RZ ;  /* 0x0000001c03027210 */ /* 0x000fe20007fde0ff */
[----:B------:R-:W1:Y:S01]  /*3c880*/  LDC R9, c[0x0][0x248] ;  /* 0x00009200ff097b82 */ /* 0x000e620000000800 */
[----:B------:R-:W-:Y:S01]  /*3c890*/  PRMT R8, R25, 0x7771, RZ ;  /* 0x0000777119087816 */ /* 0x000fe200000000ff */
[----:B------:R-:W-:Y:S01]  /*3c8a0*/  ULDC UR4, c[0x0][0x22c] ;  /* 0x00008b0000047ab9 */ /* 0x000fe20000000800 */
[----:B------:R-:W-:-:S02]  /*3c8b0*/  LEA.HI.X.SX32 R3, R3, R0, 0x1, P6 ;  /* 0x0000000003037211 */ /* 0x000fc400030f0eff */
[----:B------:R-:W-:-:S03]  /*3c8c0*/  IADD3 R4, P6, R5, R28, RZ ;  /* 0x0000001c05047210 */ /* 0x000fc60007fde0ff */
[----:B------:R0:W-:Y:S01]  /*3c8d0*/  @P4 STG.E.U8 desc[UR8][R2.64], R8 ;  /* 0x0000000802004986 */ /* 0x0001e2000c101108 */
[----:B----4-:R-:W-:Y:S01]  /*3c8e0*/  ISETP.LT.AND P4, PT, R29, UR4, !P0 ;  /* 0x000000041d007c0c */ /* 0x010fe2000c781270 */
[----:B0-----:R-:W-:Y:S02]  /*3c8f0*/  IMAD R3, R12, 0x4, R5 ;  /* 0x000000040c037824 */ /* 0x001fe400078e0205 */
[----:B------:R-:W4:Y:S01]  /*3c900*/  LDL.LU R29, [R1+0x178] ;  /* 0x00017800011d7983 */ /* 0x000f220000300800 */
[----:B------:R-:W-:Y:S01]  /*3c910*/  LEA.HI.X.SX32 R5, R5, R0, 0x1, P6 ;  /* 0x0000000005057211 */ /* 0x000fe200030f0eff */
[----:B------:R-:W-:Y:S01]  /*3c920*/  ULDC UR4, c[0x0][0x22c] ;  /* 0x00008b0000047ab9 */ /* 0x000fe20000000800 */
[----:B------:R-:W-:Y:S01]  /*3c930*/  PRMT R8, R18, 0x7771, RZ ;  /* 0x0000777112087816 */ /* 0x000fe200000000ff */
[----:B------:R-:W0:Y:S01]  /*3c940*/  LDC R12, c[0x0][0x248] ;  /* 0x00009200ff0c7b82 */ /* 0x000e220000000800 */
[----:B------:R-:W-:-:S03]  /*3c950*/  IADD3 R2, P6, R3, R28, RZ ;  /* 0x0000001c03027210 */ /* 0x000fc60007fde0ff */
[----:B------:R3:W-:Y:S02]  /*3c960*/  @P3 STG.E.U8 desc[UR8][R4.64], R8 ;  /* 0x0000000804003986 */ /* 0x0007e4000c101108 */
[----:B---3--:R-:W-:Y:S01]  /*3c970*/  IMAD R5, R13, 0x4, R3 ;  /* 0x000000040d057824 */ /* 0x008fe200078e0203 */
[----:B------:R-:W-:Y:S01]  /*3c980*/  LEA.HI.X.SX32 R3, R3, R0, 0x1, P6 ;  /* 0x0000000003037211 */ /* 0x000fe200030f0eff */
[----:B------:R-:W3:Y:S01]  /*3c990*/  LDC R13, c[0x0][0x248] ;  /* 0x00009200ff0d7b82 */ /* 0x000ee20000000800 */
[----:B------:R-:W-:Y:S02]  /*3c9a0*/  PRMT R8, R23, 0x7771, RZ ;  /* 0x0000777117087816 */ /* 0x000fe400000000ff */
[----:B------:R-:W-:-:S03]  /*3c9b0*/  IADD3 R4, P6, R5, R28, RZ ;  /* 0x0000001c05047210 */ /* 0x000fc60007fde0ff */
[----:B------:R1:W-:Y:S01]  /*3c9c0*/  @P2 STG.E.U8 desc[UR8][R2.64], R8 ;  /* 0x0000000802002986 */ /* 0x0003e2000c101108 */
[----:B-----5:R-:W-:Y:S01]  /*3c9d0*/  ISETP.LT.AND P3, PT, R21, UR4, !P0 ;  /* 0x0000000415007c0c */ /* 0x020fe2000c761270 */
[----:B------:R-:W-:Y:S02]  /*3c9e0*/  ULDC UR4, c[0x0][0x22c] ;  /* 0x00008b0000047ab9 */ /* 0x000fe40000000800 */
[----:B------:R-:W5:Y:S01]  /*3c9f0*/  LDL.LU R21, [R1+0x17c] ;  /* 0x00017c0001157983 */ /* 0x000f620000300800 */
[----:B-1----:R-:W-:Y:S01]  /*3ca00*/  IMAD R3, R9, 0x4, R5 ;  /* 0x0000000409037824 */ /* 0x002fe200078e0205 */
[----:B------:R-:W-:Y:S01]  /*3ca10*/  LEA.HI.X.SX32 R5, R5, R0, 0x1, P6 ;  /* 0x0000000005057211 */ /* 0x000fe200030f0eff */
[----:B------:R-:W1:Y:S01]  /*3ca20*/  LDC R9, c[0x0][0x248] ;  /* 0x00009200ff097b82 */ /* 0x000e620000000800 */
[----:B------:R-:W-:-:S05]  /*3ca30*/  PRMT R8, R14, 0x7771, RZ ;  /* 0x000077710e087816 */ /* 0x000fca00000000ff */
[----:B------:R0:W-:Y:S01]  /*3ca40*/  @P5 STG.E.U8 desc[UR8][R4.64], R8 ;  /* 0x0000000804005986 */ /* 0x0001e2000c101108 */
[----:B------:R-:W-:Y:S01]  /*3ca50*/  ISETP.LT.AND P2, PT, R26, UR4, !P0 ;  /* 0x000000041a007c0c */ /* 0x000fe2000c741270 */
[----:B------:R-:W-:Y:S02]  /*3ca60*/  ULDC UR4, c[0x0][0x22c] ;  /* 0x00008b0000047ab9 */ /* 0x000fe40000000800 */
[----:B------:R-:W5:Y:S01]  /*3ca70*/  LDL.LU R26, [R1+0x180] ;  /* 0x00018000011a7983 */ /* 0x000f620000300800 */
[----:B--2---:R-:W-:Y:S01]  /*3ca80*/  ISETP.LT.AND P5, PT, R27, UR4, !P0 ;  /* 0x000000041b007c0c */ /* 0x004fe2000c7a1270 */
[----:B0-----:R-:W-:Y:S02]  /*3ca90*/  IMAD R5, R12, 0x4, R3 ;  /* 0x000000040c057824 */ /* 0x001fe400078e0203 */
[----:B------:R-:W2:Y:S01]  /*3caa0*/  LDL.LU R27, [R1+0x184] ;  /* 0x00018400011b7983 */ /* 0x000ea20000300800 */
[C---:B------:R-:W-:Y:S01]  /*3cab0*/  IADD3 R2, P6, R3.reuse, R28, RZ ;  /* 0x0000001c03027210 */ /* 0x040fe20007fde0ff */
[----:B------:R-:W0:Y:S01]  /*3cac0*/  LDC R12, c[0x0][0x248] ;  /* 0x00009200ff0c7b82 */ /* 0x000e220000000800 */
[----:B------:R-:W-:Y:S01]  /*3cad0*/  PRMT R8, R10, 0x7771, RZ ;  /* 0x000077710a087816 */ /* 0x000fe200000000ff */
[----:B------:R-:W-:Y:S01]  /*3cae0*/  ULDC UR4, c[0x0][0x22c] ;  /* 0x00008b0000047ab9 */ /* 0x000fe20000000800 */
[----:B------:R-:W-:-:S02]  /*3caf0*/  LEA.HI.X.SX32 R3, R3, R0, 0x1, P6 ;  /* 0x0000000003037211 */ /* 0x000fc400030f0eff */
[----:B------:R-:W-:-:S03]  /*3cb00*/  IADD3 R4, P6, R5, R28, RZ ;  /* 0x0000001c05047210 */ /* 0x000fc60007fde0ff */
[----:B------:R3:W-:Y:S01]  /*3cb10*/  @P4 STG.E.U8 desc[UR8][R2.64], R8 ;  /* 0x0000000802004986 */ /* 0x0007e2000c101108 */
[----:B----4-:R-:W-:Y:S01]  /*3cb20*/  ISETP.LT.AND P4, PT, R29, UR4, !P0 ;  /* 0x000000041d007c0c */ /* 0x010fe2000c781270 */
[----:B---3--:R-:W-:Y:S02]  /*3cb30*/  IMAD R3, R13, 0x4, R5 ;  /* 0x000000040d037824 */ /* 0x008fe400078e0205 */
[----:B------:R-:W3:Y:S01]  /*3cb40*/  LDL.LU R29, [R1+0x188] ;  /* 0x00018800011d7983 */ /* 0x000ee20000300800 */
[----:B------:R-:W-:Y:S01]  /*3cb50*/  LEA.HI.X.SX32 R5, R5, R0, 0x1, P6 ;  /* 0x0000000005057211 */ /* 0x000fe200030f0eff */
[----:B------:R-:W-:Y:S01]  /*3cb60*/  ULDC UR4, c[0x0][0x22c] ;  /* 0x00008b0000047ab9 */ /* 0x000fe20000000800 */
[----:B------:R-:W-:Y:S01]  /*3cb70*/  PRMT R8, R6, 0x7771, RZ ;  /* 0x0000777106087816 */ /* 0x000fe200000000ff */
[----:B------:R-:W4:Y:S01]  /*3cb80*/  LDC R13, c[0x0][0x248] ;  /* 0x00009200ff0d7b82 */ /* 0x000f220000000800 */
[----:B------:R-:W-:-:S03]  /*3cb90*/  IADD3 R2, P6, R3, R28, RZ ;  /* 0x0000001c03027210 */ /* 0x000fc60007fde0ff */
[----:B------:R1:W-:Y:S02]  /*3cba0*/  @P3 STG.E.U8 desc[UR8][R4.64], R8 ;  /* 0x0000000804003986 */ /* 0x0003e4000c101108 */
[----:B-1----:R-:W-:Y:S01]  /*3cbb0*/  IMAD R5, R9, 0x4, R3 ;  /* 0x0000000409057824 */ /* 0x002fe200078e0203 */
[----:B------:R-:W-:Y:S01]  /*3cbc0*/  LEA.HI.X.SX32 R3, R3, R0, 0x1, P6 ;  /* 0x0000000003037211 */ /* 0x000fe200030f0eff */
[----:B------:R-:W1:Y:S01]  /*3cbd0*/  LDC R9, c[0x0][0x248] ;  /* 0x00009200ff097b82 */ /* 0x000e620000000800 */
[----:B------:R-:W-:Y:S02]  /*3cbe0*/  PRMT R8, R17, 0x7772, RZ ;  /* 0x0000777211087816 */ /* 0x000fe400000000ff */
[----:B------:R-:W-:-:S03]  /*3cbf0*/  IADD3 R4, P6, R5, R28, RZ ;  /* 0x0000001c05047210 */ /* 0x000fc60007fde0ff */
[----:B------:R0:W-:Y:S01]  /*3cc00*/  @P2 STG.E.U8 desc[UR8][R2.64], R8 ;  /* 0x0000000802002986 */ /* 0x0001e2000c101108 */
[----:B-----5:R-:W-:Y:S01]  /*3cc10*/  ISETP.LT.AND P3, PT, R21, UR4, !P0 ;  /* 0x0000000415007c0c */ /* 0x020fe2000c761270 */
[----:B------:R-:W-:Y:S02]  /*3cc20*/  ULDC UR4, c[0x0][0x22c] ;  /* 0x00008b0000047ab9 */ /* 0x000fe40000000800 */
[----:B------:R-:W5:Y:S01]  /*3cc30*/  LDL.LU R21, [R1+0x18c] ;  /* 0x00018c0001157983 */ /* 0x000f620000300800 */
        /* <DEDUP_REMOVED lines=9> */
[----:B----4-:R-:W-:Y:S02]  /*3ccd0*/  IMAD R5, R13, 0x4, R3 ;  /* 0x000000040d057824 */ /* 0x010fe400078e0203 */
[----:B------:R-:W2:Y:S01]  /*3cce0*/  LDL.LU R27, [R1+0x194] ;  /* 0x00019400011b7983 */ /* 0x000ea20000300800 */
[----:B------:R-:W-:Y:S01]  /*3ccf0*/  IADD3 R2, P6, R3, R28, RZ ;  /* 0x0000001c03027210 */ /* 0x000fe20007fde0ff */
[----:B------:R-:W4:Y:S01]  /*3cd00*/  LDC R13, c[0x0][0x248] ;  /* 0x00009200ff0d7b82 */ /* 0x000f220000000800 */
[----:B------:R-:W-:Y:S01]  /*3cd10*/  PRMT R8, R25, 0x7772, RZ ;  /* 0x0000777219087816 */ /* 0x000fe200000000ff */
[----:B------:R-:W-:Y:S01]  /*3cd20*/  ULDC UR4, c[0x0][0x22c] ;  /* 0x00008b0000047ab9 */ /* 0x000fe20000000800 */
[----:B------:R-:W-:-:S02]  /*3cd30*/  LEA.HI.X.SX32 R3, R3, R0, 0x1, P6 ;  /* 0x0000000003037211 */ /* 0x000fc400030f0eff */
[----:B------:R-:W-:-:S03]  /*3cd40*/  IADD3 R4, P6, R5, R28, RZ ;  /* 0x0000001c05047210 */ /* 0x000fc60007fde0ff */
[----:B------:R1:W-:Y:S01]  /*3cd50*/  @P4 STG.E.U8 desc[UR8][R2.64], R8 ;  /* 0x0000000802004986 */ /* 0x0003e2000c101108 */
[----:B---3--:R-:W-:Y:S01]  /*3cd60*/  ISETP.LT.AND P4, PT, R29, UR4, !P0 ;  /* 0x000000041d007c0c */ /* 0x008fe2000c781270 */
[----:B-1----:R-:W-:Y:S02]  /*3cd70*/  IMAD R3, R9, 0x4, R5 ;  /* 0x0000000409037824 */ /* 0x002fe400078e0205 */
[----:B------:R-:W3:Y:S01]  /*3cd80*/  LDL.LU R29, [R1+0x198] ;  /* 0x00019800011d7983 */ /* 0x000ee20000300800 */
[----:B------:R-:W-:Y:S01]  /*3cd90*/  LEA.HI.X.SX32 R5, R5, R0, 0x1, P6 ;  /* 0x0000000005057211 */ /* 0x000fe200030f0eff */
[----:B------:R-:W-:Y:S01]  /*3cda0*/  ULDC UR4, c[0x0][0x22c] ;  /* 0x00008b0000047ab9 */ /* 0x000fe20000000800 */
[----:B------:R-:W-:Y:S01]  /*3cdb0*/  PRMT R8, R18, 0x7772, RZ ;  /* 0x0000777212087816 */ /* 0x000fe200000000ff */
[----:B------:R-:W1:Y:S01]  /*3cdc0*/  LDC R9, c[0x0][0x248] ;  /* 0x00009200ff097b82 */ /* 0x000e620000000800 */
[----:B------:R-:W-:-:S03]  /*3cdd0*/  IADD3 R2, P6, R3, R28, RZ ;  /* 0x0000001c03027210 */ /* 0x000fc60007fde0ff */
[----:B------:R0:W-:Y:S02]  /*3cde0*/  @P3 STG.E.U8 desc[UR8][R4.64], R8 ;  /* 0x0000000804003986 */ /* 0x0001e4000c101108 */
[----:B0-----:R-:W-:Y:S01]  /*3cdf0*/  IMAD R5, R12, 0x4, R3 ;  /* 0x000000040c057824 */ /* 0x001fe200078e0203 */
[----:B------:R-:W-:Y:S01]  /*3ce00*/  LEA.HI.X.SX32 R3, R3, R0, 0x1, P6 ;  /* 0x0000000003037211 */ /* 0x000fe200030f0eff */
[----:B------:R-:W0:Y:S01]  /*3ce10*/  LDC R12, c[0x0][0x248] ;  /* 0x00009200ff0c7b82 */ /* 0x000e220000000800 */
[----:B------:R-:W-:Y:S02]  /*3ce20*/  PRMT R8, R23, 0x7772, RZ ;  /* 0x0000777217087816 */ /* 0x000fe400000000ff */
[----:B------:R-:W-:-:S03]  /*3ce30*/  IADD3 R4, P6, R5, R28, RZ ;  /* 0x0000001c05047210 */ /* 0x000fc60007fde0ff */
[----:B------:R4:W-:Y:S01]  /*3ce40*/  @P2 STG.E.U8 desc[UR8][R2.64], R8 ;  /* 0x0000000802002986 */ /* 0x0009e2000c101108 */
[----:B-----5:R-:W-:Y:S01]  /*3ce50*/  ISETP.LT.AND P3, PT, R21, UR4, !P0 ;  /* 0x0000000415007c0c */ /* 0x020fe2000c761270 */
[----:B------:R-:W-:Y:S02]  /*3ce60*/  ULDC UR4, c[0x0][0x22c] ;  /* 0x00008b0000047ab9 */ /* 0x000fe40000000800 */
[----:B------:R-:W5:Y:S01]  /*3ce70*/  LDL.LU R21, [R1+0x19c] ;  /* 0x00019c0001157983 */ /* 0x000f620000300800 */
[----:B----4-:R-:W-:Y:S01]  /*3ce80*/  IMAD R3, R13, 0x4, R5 ;  /* 0x000000040d037824 */ /* 0x010fe200078e0205 */
[----:B------:R-:W-:Y:S01]  /*3ce90*/  LEA.HI.X.SX32 R5, R5, R0, 0x1, P6 ;  /* 0x0000000005057211 */ /* 0x000fe200030f0eff */
[----:B------:R-:W4:Y:S01]  /*3cea0*/  LDC R13, c[0x0][0x248] ;  /* 0x00009200ff0d7b82 */ /* 0x000f220000000800 */
        /* <DEDUP_REMOVED lines=8> */
[C---:B------:R-:W-:Y:S01]  /*3cf30*/  IADD3 R2, P6, R3.reuse, R28, RZ ;  /* 0x0000001c03027210 */ /* 0x040fe20007fde0ff */
[----:B------:R-:W1:Y:S01]  /*3cf40*/  LDC R9, c[0x0][0x248] ;  /* 0x00009200ff097b82 */ /* 0x000e620000000800 */
[----:B------:R-:W-:Y:S01]  /*3cf50*/  PRMT R8, R10, 0x7772, RZ ;  /* 0x000077720a087816 */ /* 0x000fe200000000ff */
[----:B------:R-:W-:Y:S01]  /*3cf60*/  ULDC UR4, c[0x0][0x22c] ;  /* 0x00008b0000047ab9 */ /* 0x000fe20000000800 */
[----:B------:R-:W-:-:S02]  /*3cf70*/  LEA.HI.X.SX32 R3, R3, R0, 0x1, P6 ;  /* 0x0000000003037211 */ /* 0x000fc400030f0eff */
[----:B------:R-:W-:-:S03]  /*3cf80*/  IADD3 R4, P6, R5, R28, RZ ;  /* 0x0000001c05047210 */ /* 0x000fc60007fde0ff */
[----:B------:R0:W-:Y:S01]  /*3cf90*/  @P4 STG.E.U8 desc[UR8][R2.64], R8 ;  /* 0x0000000802004986 */ /* 0x0001e2000c101108 */
[----:B---3--:R-:W-:Y:S01]  /*3cfa0*/  ISETP.LT.AND P4, PT, R29, UR4, !P0 ;  /* 0x000000041d007c0c */ /* 0x008fe2000c781270 */
[----:B0-----:R-:W-:Y:S02]  /*3cfb0*/  IMAD R3, R12, 0x4, R5 ;  /* 0x000000040c037824 */ /* 0x001fe400078e0205 */
[----:B------:R-:W3:Y:S01]  /*3cfc0*/  LDL.LU R29, [R1+0x1a8] ;  /* 0x0001a800011d7983 */ /* 0x000ee20000300800 */
[----:B------:R-:W-:Y:S01]  /*3cfd0*/  LEA.HI.X.SX32 R5, R5, R0, 0x1, P6 ;  /* 0x0000000005057211 */ /* 0x000fe200030f0eff */
[----:B------:R-:W-:Y:S01]  /*3cfe0*/  ULDC UR4, c[0x0][0x22c] ;  /* 0x00008b0000047ab9 */ /* 0x000fe20000000800 */
[----:B------:R-:W-:Y:S01]  /*3cff0*/  PRMT R8, R6, 0x7772, RZ ;  /* 0x0000777206087816 */ /* 0x000fe200000000ff */
[----:B------:R-:W0:Y:S01]  /*3d000*/  LDC R12, c[0x0][0x248] ;  /* 0x00009200ff0c7b82 */ /* 0x000e220000000800 */
[----:B------:R-:W-:-:S03]  /*3d010*/  IADD3 R2, P6, R3, R28, RZ ;  /* 0x0000001c03027210 */ /* 0x000fc60007fde0ff */
[----:B------:R4:W-:Y:S01]  /*3d020*/  @P3 STG.E.U8 desc[UR8][R4.64], R8 ;  /* 0x0000000804003986 */ /* 0x0009e2000c101108 */
[----:B------:R-:W-:Y:S01]  /*3d030*/  PRMT R22, R22, 0x7773, RZ ;  /* 0x0000777316167816 */ /* 0x000fe200000000ff */
[----:B----4-:R-:W-:Y:S01]  /*3d040*/  IMAD R5, R13, 0x4, R3 ;  /* 0x000000040d057824 */ /* 0x010fe200078e0203 */
[----:B------:R-:W-:Y:S01]  /*3d050*/  LEA.HI.X.SX32 R3, R3, R0, 0x1, P6 ;  /* 0x0000000003037211 */ /* 0x000fe200030f0eff */
[----:B------:R-:W4:Y:S01]  /*3d060*/  LDC R13, c[0x0][0x248] ;  /* 0x00009200ff0d7b82 */ /* 0x000f220000000800 */
        /* <DEDUP_REMOVED lines=8> */
[----:B------:R-:W1:Y:S04]  /*3d0f0*/  LDC R9, c[0x0][0x248] ;  /* 0x00009200ff097b82 */ /* 0x000e680000000800 */
[----:B------:R0:W-:Y:S01]  /*3d100*/  @P5 STG.E.U8 desc[UR8][R4.64], R22 ;  /* 0x0000001604005986 */ /* 0x0001e2000c101108 */
[----:B------:R-:W-:Y:S01]  /*3d110*/  ISETP.LT.AND P2, PT, R26, UR4, !P0 ;  /* 0x000000041a007c0c */ /* 0x000fe2000c741270 */
[----:B------:R-:W-:-:S02]  /*3d120*/  ULDC UR4, c[0x0][0x22c] ;  /* 0x00008b0000047ab9 */ /* 0x000fc40000000800 */
[----:B------:R-:W5:Y:S01]  /*3d130*/  LDL.LU R26, [R1+0x1b0] ;  /* 0x0001b000011a7983 */ /* 0x000f620000300800 */
[----:B--2---:R-:W-:Y:S02]  /*3d140*/  ISETP.LT.AND P5, PT, R27, UR4, !P0 ;  /* 0x000000041b007c0c */ /* 0x004fe4000c7a1270 */
[----:B------:R-:W-:Y:S01]  /*3d150*/  IADD3 R2, P6, R3, R28, RZ ;  /* 0x0000001c03027210 */ /* 0x000fe20007fde0ff */
[----:B------:R-:W2:Y:S01]  /*3d160*/  LDL.LU R27, [R1+0x1b4] ;  /* 0x0001b400011b7983 */ /* 0x000ea20000300800 */
[----:B0-----:R-:W-:Y:S01]  /*3d170*/  IMAD R5, R12, 0x4, R3 ;  /* 0x000000040c057824 */ /* 0x001fe200078e0203 */
[----:B------:R-:W-:Y:S01]  /*3d180*/  PRMT R8, R25, 0x7773, RZ ;  /* 0x0000777319087816 */ /* 0x000fe200000000ff */
[----:B------:R-:W0:Y:S01]  /*3d190*/  LDC R12, c[0x0][0x248] ;  /* 0x00009200ff0c7b82 */ /* 0x000e220000000800 */
[----:B------:R-:W-:Y:S01]  /*3d1a0*/  LEA.HI.X.SX32 R3, R3, R0, 0x1, P6 ;  /* 0x0000000003037211 */ /* 0x000fe200030f0eff */
[----:B------:R-:W-:Y:S01]  /*3d1b0*/  ULDC UR4, c[0x0][0x22c] ;  /* 0x00008b0000047ab9 */ /* 0x000fe20000000800 */
[----:B------:R-:W-:-:S03]  /*3d1c0*/  IADD3 R4, P6, R5, R28, RZ ;  /* 0x0000001c05047210 */ /* 0x000fc60007fde0ff */
[----:B------:R4:W-:Y:S01]  /*3d1d0*/  @P4 STG.E.U8 desc[UR8][R2.64], R8 ;  /* 0x0000000802004986 */ /* 0x0009e2000c101108 */
[----:B------:R-:W-:Y:S01]  /*3d1e0*/  PRMT R18, R18, 0x7773, RZ ;  /* 0x0000777312127816 */ /* 0x000fe200000000ff */
[----:B----4-:R-:W-:Y:S01]  /*3d1f0*/  IMAD R3, R13, 0x4, R5 ;  /* 0x000000040d037824 */ /* 0x010fe200078e0205 */
[----:B------:R-:W-:Y:S01]  /*3d200*/  LEA.HI.X.SX32 R5, R5, R0, 0x1, P6 ;  /* 0x0000000005057211 */ /* 0x000fe200030f0eff */
[----:B------:R-:W4:Y:S01]  /*3d210*/  LDC R13, c[0x0][0x248] ;  /* 0x00009200ff0d7b82 */ /* 0x000f220000000800 */
[----:B------:R-:W-:Y:S02]  /*3d220*/  PRMT R8, R23, 0x7773, RZ ;  /* 0x0000777317087816 */ /* 0x000fe400000000ff */
[----:B---3--:R-:W-:Y:S01]  /*3d230*/  ISETP.LT.AND P4, PT, R29, UR4, !P0 ;  /* 0x000000041d007c0c */ /* 0x008fe2000c781270 */
[----:B------:R-:W3:Y:S01]  /*3d240*/  LDL.LU R23, [R1+0xf2c] ;  /* 0x000f2c0001177983 */ /* 0x000ee20000300800 */
[----:B------:R-:W-:Y:S01]  /*3d250*/  IADD3 R2, P6, R3, R28, RZ ;  /* 0x0000001c03027210 */ /* 0x000fe20007fde0ff */
[----:B------:R-:W-:-:S02]  /*3d260*/  ULDC UR4, c[0x0][0x22c] ;  /* 0x00008b0000047ab9 */ /* 0x000fc40000000800 */
[----:B------:R-:W3:Y:S04]  /*3d270*/  LDL.LU R29, [R1+0x1b8] ;  /* 0x0001b800011d7983 */ /* 0x000ee80000300800 */
[----:B------:R1:W-:Y:S04]  /*3d280*/  @P3 STG.E.U8 desc[UR8][R4.64], R18 ;  /* 0x0000001204003986 */ /* 0x0003e8000c101108 */
[----:B------:R-:W3:Y:S04]  /*3d290*/  LDL.LU R25, [R1+0x1bc] ;  /* 0x0001bc0001197983 */ /* 0x000ee80000300800 */
[----:B-1----:R-:W3:Y:S01]  /*3d2a0*/  LDL.LU R18, [R1+0x2c] ;  /* 0x00002c0001127983 */ /* 0x002ee20000300800 */
[----:B------:R-:W-:Y:S01]  /*3d2b0*/  IMAD R5, R9, 0x4, R3 ;  /* 0x0000000409057824 */ /* 0x000fe200078e0203 */
[----:B------:R-:W-:Y:S01]  /*3d2c0*/  LEA.HI.X.SX32 R3, R3, R0, 0x1, P6 ;  /* 0x0000000003037211 */ /* 0x000fe200030f0eff */
[----:B------:R-:W1:Y:S01]  /*3d2d0*/  LDC R9, c[0x0][0x248] ;  /* 0x00009200ff097b82 */ /* 0x000e620000000800 */
[----:B-----5:R-:W-:Y:S01]  /*3d2e0*/  ISETP.LT.AND P3, PT, R21, UR4, !P0 ;  /* 0x0000000415007c0c */ /* 0x020fe2000c761270 */
[----:B------:R-:W-:Y:S01]  /*3d2f0*/  ULDC UR4, c[0x0][0x22c] ;  /* 0x00008b0000047ab9 */ /* 0x000fe20000000800 */
[----:B------:R-:W-:Y:S01]  /*3d300*/  IADD3 R4, P6, R5, R28, RZ ;  /* 0x0000001c05047210 */ /* 0x000fe20007fde0ff */
[----:B------:R0:W-:Y:S01]  /*3d310*/  @P2 STG.E.U8 desc[UR8][R2.64], R8 ;  /* 0x0000000802002986 */ /* 0x0001e2000c101108 */
[----:B------:R-:W-:-:S03]  /*3d320*/  PRMT R14, R14, 0x7773, RZ ;  /* 0x000077730e0e7816 */ /* 0x000fc600000000ff */
[----:B------:R-:W5:Y:S04]  /*3d330*/  LDL.LU R21, [R1+0x1c0] ;  /* 0x0001c00001157983 */ /* 0x000f680000300800 */
[----:B------:R-:W5:Y:S01]  /*3d340*/  LDL.LU R17, [R1+0x1c4] ;  /* 0x0001c40001117983 */ /* 0x000f620000300800 */
[----:B0-----:R-:W-:Y:S01]  /*3d350*/  IMAD R3, R12, 0x4, R5 ;  /* 0x000000040c037824 */ /* 0x001fe200078e0205 */
[----:B------:R-:W-:Y:S01]  /*3d360*/  LEA.HI.X.SX32 R5, R5, R0, 0x1, P6 ;  /* 0x0000000005057211 */ /* 0x000fe200030f0eff */
[----:B------:R-:W0:Y:S04]  /*3d370*/  LDC R12, c[0x0][0x248] ;  /* 0x00009200ff0c7b82 */ /* 0x000e280000000800 */
[----:B------:R4:W-:Y:S01]  /*3d380*/  @P5 STG.E.U8 desc[UR8][R4.64], R14 ;  /* 0x0000000e04005986 */ /* 0x0009e2000c101108 */
[----:B------:R-:W-:-:S03]  /*3d390*/  PRMT R10, R10, 0x7773, RZ ;  /* 0x000077730a0a7816 */ /* 0x000fc600000000ff */
[----:B------:R-:W5:Y:S01]  /*3d3a0*/  LDC R8, c[0x0][0x248] ;  /* 0x00009200ff087b82 */ /* 0x000f620000000800 */
[----:B------:R-:W-:Y:S01]  /*3d3b0*/  ISETP.LT.AND P2, PT, R26, UR4, !P0 ;  /* 0x000000041a007c0c */ /* 0x000fe2000c741270 */
[----:B------:R-:W-:Y:S01]  /*3d3c0*/  ULDC UR4, c[0x0][0x22c] ;  /* 0x00008b0000047ab9 */ /* 0x000fe20000000800 */
[----:B------:R-:W5:Y:S01]  /*3d3d0*/  LDL.LU R26, [R1+0x1c] ;  /* 0x00001c00011a7983 */ /* 0x000f620000300800 */
[----:B--2---:R-:W-:Y:S02]  /*3d3e0*/  ISETP.LT.AND P5, PT, R27, UR4, !P0 ;  /* 0x000000041b007c0c */ /* 0x004fe4000c7a1270 */
[----:B------:R-:W-:Y:S01]  /*3d3f0*/  IADD3 R2, P6, R3, R28, RZ ;  /* 0x0000001c03027210 */ /* 0x000fe20007fde0ff */
[----:B------:R-:W2:Y:S01]  /*3d400*/  LDL.LU R27, [R1+0x1c8] ;  /* 0x0001c800011b7983 */ /* 0x000ea20000300800 */
[----:B----4-:R-:W-:Y:S01]  /*3d410*/  IMAD R5, R13, 0x4, R3 ;  /* 0x000000040d057824 */ /* 0x010fe200078e0203 */
[----:B------:R-:W-:Y:S01]  /*3d420*/  PRMT R6, R6, 0x7773, RZ ;  /* 0x0000777306067816 */ /* 0x000fe200000000ff */
[----:B------:R-:W-:Y:S01]  /*3d430*/  ULDC UR4, c[0x0][0x22c] ;  /* 0x00008b0000047ab9 */ /* 0x000fe20000000800 */
[----:B------:R-:W-:-:S02]  /*3d440*/  LEA.HI.X.SX32 R3, R3, R0, 0x1, P6 ;  /* 0x0000000003037211 */ /* 0x000fc400030f0eff */
[----:B------:R-:W-:-:S03]  /*3d450*/  IADD3 R4, P6, R5, R28, RZ ;  /* 0x0000001c05047210 */ /* 0x000fc60007fde0ff */
[----:B------:R1:W-:Y:S02]  /*3d460*/  @P4 STG.E.U8 desc[UR8][R2.64], R10 ;  /* 0x0000000a02004986 */ /* 0x0003e4000c101108 */
[----:B-1----:R-:W-:Y:S01]  /*3d470*/  IMAD R3, R9, 0x4, R5 ;  /* 0x0000000409037824 */ /* 0x002fe200078e0205 */
[----:B------:R-:W1:Y:S01]  /*3d480*/  LDC R10, c[0x0][0x248] ;  /* 0x00009200ff0a7b82 */ /* 0x000e620000000800 */
[----:B------:R-:W-:-:S07]  /*3d490*/  LEA.HI.X.SX32 R5, R5, R0, 0x1, P6 ;  /* 0x0000000005057211 */ /* 0x000fce00030f0eff */
[----:B------:R-:W4:Y:S01]  /*3d4a0*/  LDC R9, c[0x0][0x248] ;  /* 0x00009200ff097b82 */ /* 0x000f220000000800 */
[----:B------:R-:W-:Y:S01]  /*3d4b0*/  IADD3 R2, P6, R3, R28, RZ ;  /* 0x0000001c03027210 */ /* 0x000fe20007fde0ff */
[----:B------:R0:W-:Y:S01]  /*3d4c0*/  @P3 STG.E.U8 desc[UR8][R4.64], R6 ;  /* 0x0000000604003986 */ /* 0x0001e2000c101108 */
[----:B---3--:R-:W-:Y:S01]  /*3d4d0*/  ISETP.LT.AND P4, PT, R29, UR4, !P0 ;  /* 0x000000041d007c0c */ /* 0x008fe2000c781270 */
[----:B------:R-:W-:Y:S02]  /*3d4e0*/  ULDC UR4, c[0x0][0x22c] ;  /* 0x00008b0000047ab9 */ /* 0x000fe40000000800 */
[----:B------:R-:W3:Y:S01]  /*3d4f0*/  LDL.LU R29, [R1+0xc] ;  /* 0x00000c00011d7983 */ /* 0x000ee20000300800 */
[----:B------:R-:W-:Y:S01]  /*3d500*/  ISETP.LT.AND P3, PT, R25, UR4, !P0 ;  /* 0x0000000419007c0c */ /* 0x000fe2000c761270 */
[----:B------:R-:W-:Y:S02]  /*3d510*/  ULDC UR4, c[0x0][0x22c] ;  /* 0x00008b0000047ab9 */ /* 0x000fe40000000800 */
[----:B------:R-:W3:Y:S01]  /*3d520*/  LDL.LU R25, [R1+0x1cc] ;  /* 0x0001cc0001197983 */ /* 0x000ee20000300800 */
[----:B0-----:R-:W-:Y:S01]  /*3d530*/  IMAD R5, R12, 0x4, R3 ;  /* 0x000000040c057824 */ /* 0x001fe200078e0203 */
[----:B------:R-:W-:Y:S01]  /*3d540*/  LEA.HI.X.SX32 R3, R3, R0, 0x1, P6 ;  /* 0x0000000003037211 */ /* 0x000fe200030f0eff */
[----:B------:R-:W0:Y:S01]  /*3d550*/  LDC R12, c[0x0][0x248] ;  /* 0x00009200ff0c7b82 */ /* 0x000e220000000800 */
[----:B------:R-:W-:-:S02]  /*3d560*/  PRMT R6, R18, 0x7770, RZ ;  /* 0x0000777012067816 */ /* 0x000fc400000000ff */
        /* <DEDUP_REMOVED lines=8> */
[----:B------:R-:W-:Y:S02]  /*3d5f0*/  PRMT R6, R23, 0x7770, RZ ;  /* 0x0000777017067816 */ /* 0x000fe400000000ff */
[----:B------:R-:W-:-:S03]  /*3d600*/  IADD3 R2, P6, R3, R28, RZ ;  /* 0x0000001c03027210 */ /* 0x000fc60007fde0ff */
[----:B------:R4:W-:Y:S01]  /*3d610*/  @P5 STG.E.U8 desc[UR8][R4.64], R6 ;  /* 0x0000000604005986 */ /* 0x0009e2000c101108 */
[----:B------:R-:W-:Y:S01]  /*3d620*/  ISETP.LT.AND P5, PT, R17, UR4, !P0 ;  /* 0x0000000411007c0c */ /* 0x000fe2000c7a1270 */
[----:B------:R-:W-:Y:S02]  /*3d630*/  ULDC UR4, c[0x0][0x22c] ;  /* 0x00008b0000047ab9 */ /* 0x000fe40000000800 */
[----:B------:R-:W5:Y:S01]  /*3d640*/  LDL.LU R17, [R1+0x1d4] ;  /* 0x0001d40001117983 */ /* 0x000f620000300800 */
[----:B----4-:R-:W-:Y:S01]  /*3d650*/  IMAD R5, R9, 0x4, R3 ;  /* 0x0000000409057824 */ /* 0x010fe200078e0203 */
[----:B------:R-:W-:Y:S01]  /*3d660*/  LEA.HI.X.SX32 R3, R3, R0, 0x1, P6 ;  /* 0x0000000003037211 */ /* 0x000fe200030f0eff */
[----:B------:R-:W4:Y:S01]  /*3d670*/  LDC R9, c[0x0][0x248] ;  /* 0x00009200ff097b82 */ /* 0x000f220000000800 */
[----:B------:R-:W-:-:S05]  /*3d680*/  PRMT R6, R26, 0x7770, RZ ;  /* 0x000077701a067816 */ /* 0x000fca00000000ff */
[----:B------:R0:W-:Y:S01]  /*3d690*/  @P4 STG.E.U8 desc[UR8][R2.64], R6 ;  /* 0x0000000602004986 */ /* 0x0001e2000c101108 */
[----:B--2---:R-:W-:Y:S01]  /*3d6a0*/  ISETP.LT.AND P4, PT, R27, UR4, !P0 ;  /* 0x000000041b007c0c */ /* 0x004fe2000c781270 */
[----:B0-----:R-:W-:Y:S02]  /*3d6b0*/  IMAD R3, R10, 0x4, R5 ;  /* 0x000000040a037824 */ /* 0x001fe400078e0205 */
[----:B------:R-:W2:Y:S01]  /*3d6c0*/  LDL.LU R27, [R1+0x1d8] ;  /* 0x0001d800011b7983 */ /* 0x000ea20000300800 */
[----:B------:R-:W-:Y:S01]  /*3d6d0*/  IADD3 R4, P6, R5, R28, RZ ;  /* 0x0000001c05047210 */ /* 0x000fe20007fde0ff */
[----:B------:R-:W0:Y:S01]  /*3d6e0*/  LDC R10, c[0x0][0x248] ;  /* 0x00009200ff0a7b82 */ /* 0x000e220000000800 */
[----:B------:R-:W-:Y:S01]  /*3d6f0*/  PRMT R6, R19, 0x7770, RZ ;  /* 0x0000777013067816 */ /* 0x000fe200000000ff */
[----:B------:R-:W-:Y:S01]  /*3d700*/  ULDC UR4, c[0x0][0x22c] ;  /* 0x00008b0000047ab9 */ /* 0x000fe20000000800 */
[----:B------:R-:W-:Y:S02]  /*3d710*/  LEA.HI.X.SX32 R5, R5, R0, 0x1, P6 ;  /* 0x0000000005057211 */ /* 0x000fe400030f0eff */
[----:B------:R-:W-:-:S03]  /*3d720*/  IADD3 R2, P6, R3, R28, RZ ;  /* 0x0000001c03027210 */ /* 0x000fc60007fde0ff */
[----:B------:R1:W-:Y:S02]  /*3d730*/  @P3 STG.E.U8 desc[UR8][R4.64], R6 ;  /* 0x0000000604003986 */ /* 0x0003e4000c101108 */
[----:B-1----:R-:W-:Y:S01]  /*3d740*/  IMAD R5, R8, 0x4, R3 ;  /* 0x0000000408057824 */ /* 0x002fe200078e0203 */
[----:B------:R-:W-:Y:S01]  /*3d750*/  LEA.HI.X.SX32 R3, R3, R0, 0x1, P6 ;  /* 0x0000000003037211 */ /* 0x000fe200030f0eff */
[----:B------:R-:W1:Y:S03]  /*3d760*/  LDC R8, c[0x0][0x248] ;  /* 0x00009200ff087b82 */ /* 0x000e660000000800 */
[----:B------:R-:W-:Y:S02]  /*3d770*/  IADD3 R4, P6, R5, R28, RZ ;  /* 0x0000001c05047210 */ /* 0x000fe40007fde0ff */
[----:B---3--:R-:W-:Y:S02]  /*3d780*/  PRMT R6, R29, 0x7770, RZ ;  /* 0x000077701d067816 */ /* 0x008fe400000000ff */
[----:B------:R-:W-:-:S03]  /*3d790*/  ISETP.LT.AND P3, PT, R25, UR4, !P0 ;  /* 0x0000000419007c0c */ /* 0x000fc6000c761270 */
[----:B------:R4:W-:Y:S01]  /*3d7a0*/  @P2 STG.E.U8 desc[UR8][R2.64], R6 ;  /* 0x0000000602002986 */ /* 0x0009e2000c101108 */
[----:B------:R-:W-:-:S03]  /*3d7b0*/  ULDC UR4, c[0x0][0x22c] ;  /* 0x00008b0000047ab9 */ /* 0x000fc60000000800 */
[----:B------:R-:W3:Y:S01]  /*3d7c0*/  LDL.LU R25, [R1+0x1dc] ;  /* 0x0001dc0001197983 */ /* 0x000ee20000300800 */
[----:B----4-:R-:W-:Y:S01]  /*3d7d0*/  IMAD R3, R9, 0x4, R5 ;  /* 0x0000000409037824 */ /* 0x010fe200078e0205 */
[----:B------:R-:W-:Y:S01]  /*3d7e0*/  LEA.HI.X.SX32 R5, R5, R0, 0x1, P6 ;  /* 0x0000000005057211 */ /* 0x000fe200030f0eff */
[----:B------:R-:W4:Y:S01]  /*3d7f0*/  LDC R9, c[0x0][0x248] ;  /* 0x00009200ff097b82 */ /* 0x000f220000000800 */
[----:B------:R-:W-:Y:S02]  /*3d800*/  PRMT R6, R15, 0x7770, RZ ;  /* 0x000077700f067816 */ /* 0x000fe400000000ff */
[----:B------:R-:W-:Y:S02]  /*3d810*/  IADD3 R2, P6, R3, R28, RZ ;  /* 0x0000001c03027210 */ /* 0x000fe40007fde0ff */
[----:B-----5:R-:W-:Y:S01]  /*3d820*/  ISETP.LT.AND P2, PT, R21, UR4, !P0 ;  /* 0x0000000415007c0c */ /* 0x020fe2000c741270 */
[----:B------:R0:W-:Y:S01]  /*3d830*/  @P5 STG.E.U8 desc[UR8][R4.64], R6 ;  /* 0x0000000604005986 */ /* 0x0001e2000c101108 */
[----:B------:R-:W-:-:S03]  /*3d840*/  ULDC UR4, c[0x0][0x22c] ;  /* 0x00008b0000047ab9 */ /* 0x000fc60000000800 */
[----:B------:R-:W5:Y:S01]  /*3d850*/  LDL.LU R21, [R1+0x1e0] ;  /* 0x0001e00001157983 */ /* 0x000f620000300800 */
[----:B0-----:R-:W-:Y:S01]  /*3d860*/  IMAD R5, R10, 0x4, R3 ;  /* 0x000000040a057824 */ /* 0x001fe200078e0203 */
[----:B------:R-:W-:Y:S01]  /*3d870*/  LEA.HI.X.SX32 R3, R3, R0, 0x1, P6 ;  /* 0x0000000003037211 */ /* 0x000fe200030f0eff */
[----:B------:R-:W0:Y:S01]  /*3d880*/  LDC R10, c[0x0][0x248] ;  /* 0x00009200ff0a7b82 */ /* 0x000e220000000800 */
[----:B------:R-:W-:Y:S02]  /*3d890*/  PRMT R6, R11, 0x7770, RZ ;  /* 0x000077700b067816 */ /* 0x000fe400000000ff */
[----:B------:R-:W-:Y:S01]  /*3d8a0*/  ISETP.LT.AND P5, PT, R17, UR4, !P0 ;  /* 0x0000000411007c0c */ /* 0x000fe2000c7a1270 */
[----:B------:R-:W-:Y:S01]  /*3d8b0*/  ULDC UR4, c[0x0][0x22c] ;  /* 0x00008b0000047ab9 */ /* 0x000fe20000000800 */
[----:B------:R-:W5:Y:S04]  /*3d8c0*/  LDL.LU R17, [R1+0x1e4] ;  /* 0x0001e40001117983 */ /* 0x000f680000300800 */
[----:B------:R1:W-:Y:S01]  /*3d8d0*/  @P4 STG.E.U8 desc[UR8][R2.64], R6 ;  /* 0x0000000602004986 */ /* 0x0003e2000c101108 */
[----:B--2---:R-:W-:Y:S01]  /*3d8e0*/  ISETP.LT.AND P4, PT, R27, UR4, !P0 ;  /* 0x000000041b007c0c */ /* 0x004fe2000c781270 */
[----:B-1----:R-:W-:-:S02]  /*3d8f0*/  IMAD R3, R8, 0x4, R5 ;  /* 0x0000000408037824 */ /* 0x002fc400078e0205 */
[----:B------:R-:W2:Y:S01]  /*3d900*/  LDL.LU R27, [R1+0x1e8] ;  /* 0x0001e800011b7983 */ /* 0x000ea20000300800 */
[----:B------:R-:W-:Y:S01]  /*3d910*/  IADD3 R4, P6, R5, R28, RZ ;  /* 0x0000001c05047210 */ /* 0x000fe20007fde0ff */
[----:B------:R-:W1:Y:S01]  /*3d920*/  LDC R8, c[0x0][0x248] ;  /* 0x00009200ff087b82 */ /* 0x000e620000000800 */
[----:B------:R-:W-:Y:S01]  /*3d930*/  PRMT R6, R7, 0x7770, RZ ;  /* 0x0000777007067816 */ /* 0x000fe200000000ff */
[----:B------:R-:W-:Y:S01]  /*3d940*/  ULDC UR4, c[0x0][0x22c] ;  /* 0x00008b0000047ab9 */ /* 0x000fe20000000800 */
[----:B------:R-:W-:Y:S02]  /*3d950*/  LEA.HI.X.SX32 R5, R5, R0, 0x1, P6 ;  /* 0x0000000005057211 */ /* 0x000fe400030f0eff */
[----:B------:R-:W-:-:S03]  /*3d960*/  IADD3 R2, P6, R3, R28, RZ ;  /* 0x0000001c03027210 */ /* 0x000fc60007fde0ff */
[----:B------:R4:W-:Y:S02]  /*3d970*/  @P3 STG.E.U8 desc[UR8][R4.64], R6 ;  /* 0x0000000604003986 */ /* 0x0009e4000c101108 */
[----:B----4-:R-:W-:Y:S01]  /*3d980*/  IMAD R5, R9, 0x4, R3 ;  /* 0x0000000409057824 */ /* 0x010fe200078e0203 */
[----:B------:R-:W-:Y:S01]  /*3d990*/  LEA.HI.X.SX32 R3, R3, R0, 0x1, P6 ;  /* 0x0000000003037211 */ /* 0x000fe200030f0eff */
[----:B------:R-:W4:Y:S01]  /*3d9a0*/  LDC R9, c[0x0][0x248] ;  /* 0x00009200ff097b82 */ /* 0x000f220000000800 */
[----:B------:R-:W-:Y:S02]  /*3d9b0*/  PRMT R6, R18, 0x7771, RZ ;  /* 0x0000777112067816 */ /* 0x000fe400000000ff */
        /* <DEDUP_REMOVED lines=11> */
[----:B-----5:R-:W-:Y:S01]  /*3da70*/  ISETP.LT.AND P2, PT, R21, UR4, !P0 ;  /* 0x0000000415007c0c */ /* 0x020fe2000c741270 */
[----:B------:R-:W-:Y:S01]  /*3da80*/  ULDC UR4, c[0x0][0x22c] ;  /* 0x00008b0000047ab9 */ /* 0x000fe20000000800 */
[----:B-1----:R-:W-:Y:S01]  /*3da90*/  IMAD R5, R8, 0x4, R3 ;  /* 0x0000000408057824 */ /* 0x002fe200078e0203 */
[----:B------:R-:W5:Y:S01]  /*3daa0*/  LDL.LU R21, [R1+0x1f0] ;  /* 0x0001f00001157983 */ /* 0x000f620000300800 */
        /* <DEDUP_REMOVED lines=31> */
[----:B------:R4:W-:Y:S01]  /*3dca0*/  @P5 STG.E.U8 desc[UR8][R4.64], R6 ;  /* 0x0000000604005986 */ /* 0x0009e2000c101108 */
[----:B-----5:R-:W-:Y:S01]  /*3dcb0*/  ISETP.LT.AND P2, PT, R21, UR4, !P0 ;  /* 0x0000000415007c0c */ /* 0x020fe2000c741270 */
[----:B----4-:R-:W-:Y:S02]  /*3dcc0*/  IMAD R5, R9, 0x4, R3 ;  /* 0x0000000409057824 */ /* 0x010fe400078e0203 */
[----:B------:R-:W4:Y:S01]  /*3dcd0*/  LDL.LU R21, [R1+0x200] ;  /* 0x0002000001157983 */ /* 0x000f220000300800 */
[----:B------:R-:W-:Y:S01]  /*3dce0*/  LEA.HI.X.SX32 R3, R3, R0, 0x1, P6 ;  /* 0x0000000003037211 */ /* 0x000fe200030f0eff */
[----:B------:R-:W-:Y:S01]  /*3dcf0*/  ULDC UR4, c[0x0][0x22c] ;  /* 0x00008b0000047ab9 */ /* 0x000fe20000000800 */
[----:B------:R-:W-:Y:S01]  /*3dd00*/  PRMT R6, R11, 0x7771, RZ ;  /* 0x000077710b067816 */ /* 0x000fe200000000ff */
[----:B------:R-:W5:Y:S01]  /*3dd10*/  LDL.LU R16, [R1+0x204] ;  /* 0x0002040001107983 */ /* 0x000f620000300800 */
[----:B------:R-:W1:Y:S03]  /*3dd20*/  LDC R9, c[0x0][0x248] ;  /* 0x00009200ff097b82 */ /* 0x000e660000000800 */
[----:B------:R0:W-:Y:S01]  /*3dd30*/  @P4 STG.E.U8 desc[UR8][R2.64], R6 ;  /* 0x0000000602004986 */ /* 0x0001e2000c101108 */
[----:B------:R-:W-:Y:S01]  /*3dd40*/  ISETP.LT.AND P5, PT, R17, UR4, !P0 ;  /* 0x0000000411007c0c */ /* 0x000fe2000c7a1270 */
[----:B------:R-:W-:-:S02]  /*3dd50*/  ULDC UR4, c[0x0][0x22c] ;  /* 0x00008b0000047ab9 */ /* 0x000fc40000000800 */
[----:B--2---:R-:W-:Y:S02]  /*3dd60*/  ISETP.LT.AND P4, PT, R27, UR4, !P0 ;  /* 0x000000041b007c0c */ /* 0x004fe4000c781270 */
[----:B------:R-:W-:Y:S01]  /*3dd70*/  IADD3 R4, P6, R5, R28, RZ ;  /* 0x0000001c05047210 */ /* 0x000fe20007fde0ff */
[----:B------:R-:W2:Y:S01]  /*3dd80*/  LDL.LU R27, [R1+0x208] ;  /* 0x00020800011b7983 */ /* 0x000ea20000300800 */
[----:B0-----:R-:W-:Y:S01]  /*3dd90*/  IMAD R3, R10, 0x4, R5 ;  /* 0x000000040a037824 */ /* 0x001fe200078e0205 */
[----:B------:R-:W-:Y:S01]  /*3dda0*/  PRMT R6, R7, 0x7771, RZ ;  /* 0x0000777107067816 */ /* 0x000fe200000000ff */
[----:B------:R-:W-:Y:S01]  /*3ddb0*/  ULDC UR4, c[0x0][0x22c] ;  /* 0x00008b0000047ab9 */ /* 0x000fe20000000800 */
[----:B------:R-:W2:Y:S01]  /*3ddc0*/  LDL.LU R20, [R1+0x20c] ;  /* 0x00020c0001147983 */ /* 0x000ea20000300800 */
[----:B------:R-:W0:Y:S03]  /*3ddd0*/  LDC R10, c[0x0][0x248] ;  /* 0x00009200ff0a7b82 */ /* 0x000e260000000800 */
[----:B------:R-:W2:Y:S01]  /*3dde0*/  LDL.LU R24, [R1+0x210] ;  /* 0x0002100001187983 */ /* 0x000ea20000300800 */
[----:B------:R-:W-:-:S02]  /*3ddf0*/  LEA.HI.X.SX32 R5, R5, R0, 0x1, P6 ;  /* 0x0000000005057211 */ /* 0x000fc400030f0eff */
[C---:B------:R-:W-:Y:S01]  /*3de00*/  IADD3 R2, P6, R3.reuse, R28, RZ ;  /* 0x0000001c03027210 */ /* 0x040fe20007fde0ff */
[----:B------:R-:W2:Y:S04]  /*3de10*/  LDL.LU R14, [R1+0x214] ;  /* 0x00021400010e7983 */ /* 0x000ea80000300800 */
[----:B------:R1:W-:Y:S02]  /*3de20*/  @P3 STG.E.U8 desc[UR8][R4.64], R6 ;  /* 0x0000000604003986 */ /* 0x0003e4000c101108 */
[----:B-1----:R-:W-:Y:S01]  /*3de30*/  IMAD R6, R8, 0x4, R3 ;  /* 0x0000000408067824 */ /* 0x002fe200078e0203 */
[----:B------:R-:W-:Y:S01]  /*3de40*/  LEA.HI.X.SX32 R3, R3, R0, 0x1, P6 ;  /* 0x0000000003037211 */ /* 0x000fe200030f0eff */
[----:B------:R-:W1:Y:S01]  /*3de50*/  LDC R8, c[0x0][0x248] ;  /* 0x00009200ff087b82 */ /* 0x000e620000000800 */
[----:B------:R-:W-:-:S02]  /*3de60*/  PRMT R5, R18, 0x7772, RZ ;  /* 0x0000777212057816 */ /* 0x000fc400000000ff */
[C---:B------:R-:W-:Y:S01]  /*3de70*/  IADD3 R4, P6, R6.reuse, R28, RZ ;  /* 0x0000001c06047210 */ /* 0x040fe20007fde0ff */
[----:B------:R-:W-:Y:S02]  /*3de80*/  IMAD R13, R9, 0x4, R6 ;  /* 0x00000004090d7824 */ /* 0x000fe400078e0206 */
[----:B------:R0:W-:Y:S02]  /*3de90*/  @P2 STG.E.U8 desc[UR8][R2.64], R5 ;  /* 0x0000000502002986 */ /* 0x0001e4000c101108 */
[----:B------:R-:W2:Y:S01]  /*3dea0*/  LDC R9, c[0x0][0x248] ;  /* 0x00009200ff097b82 */ /* 0x000ea20000000800 */
[----:B---3--:R-:W-:Y:S01]  /*3deb0*/  ISETP.LT.AND P3, PT, R25, UR4, !P0 ;  /* 0x0000000419007c0c */ /* 0x008fe2000c761270 */
[----:B------:R-:W-:Y:S01]  /*3dec0*/  ULDC UR4, c[0x0][0x22c] ;  /* 0x00008b0000047ab9 */ /* 0x000fe20000000800 */
[----:B------:R-:W-:Y:S02]  /*3ded0*/  PRMT R25, R23, 0x7772, RZ ;  /* 0x0000777217197816 */ /* 0x000fe400000000ff */
[----:B0-----:R-:W-:Y:S01]  /*3dee0*/  LEA.HI.X.SX32 R5, R6, R0, 0x1, P6 ;  /* 0x0000000006057211 */ /* 0x001fe200030f0eff */
[----:B------:R-:W-:-:S02]  /*3def0*/  IMAD R17, R10, 0x4, R13 ;  /* 0x000000040a117824 */ /* 0x000fc400078e020d */
[----:B------:R-:W0:Y:S02]  /*3df00*/  LDC R6, c[0x0][0x248] ;  /* 0x00009200ff067b82 */ /* 0x000e240000000800 */
[----:B------:R3:W-:Y:S01]  /*3df10*/  @P5 STG.E.U8 desc[UR8][R4.64], R25 ;  /* 0x0000001904005986 */ /* 0x0007e2000c101108 */
[----:B------:R-:W-:-:S04]  /*3df20*/  IADD3 R2, P5, R13, R28, RZ ;  /* 0x0000001c0d027210 */ /* 0x000fc80007fbe0ff */
[----:B------:R-:W-:Y:S02]  /*3df30*/  LEA.HI.X.SX32 R3, R13, R0, 0x1, P5 ;  /* 0x000000000d037211 */ /* 0x000fe400028f0eff */
[----:B----4-:R-:W-:Y:S01]  /*3df40*/  ISETP.LT.AND P2, PT, R21, UR4, !P0 ;  /* 0x0000000415007c0c */ /* 0x010fe2000c741270 */
[----:B------:R-:W-:Y:S01]  /*3df50*/  ULDC UR4, c[0x0][0x22c] ;  /* 0x00008b0000047ab9 */ /* 0x000fe20000000800 */
[----:B------:R-:W-:Y:S01]  /*3df60*/  PRMT R21, R26, 0x7772, RZ ;  /* 0x000077721a157816 */ /* 0x000fe200000000ff */
[----:B------:R-:W4:Y:S01]  /*3df70*/  LDC R10, c[0x0][0x248] ;  /* 0x00009200ff0a7b82 */ /* 0x000f220000000800 */
[----:B-----5:R-:W-:Y:S01]  /*3df80*/  ISETP.LT.AND P5, PT, R16, UR4, !P0 ;  /* 0x0000000410007c0c */ /* 0x020fe2000c7a1270 */
[----:B------:R-:W-:Y:S02]  /*3df90*/  ULDC UR4, c[0x0][0x22c] ;  /* 0x00008b0000047ab9 */ /* 0x000fe40000000800 */
[----:B------:R5:W-:Y:S01]  /*3dfa0*/  @P4 STG.E.U8 desc[UR8][R2.64], R21 ;  /* 0x0000001502004986 */ /* 0x000be2000c101108 */
[----:B---3--:R-:W-:Y:S01]  /*3dfb0*/  IADD3 R4, P6, R17, R28, RZ ;  /* 0x0000001c11047210 */ /* 0x008fe20007fde0ff */
[----:B-1----:R-:W-:Y:S01]  /*3dfc0*/  IMAD R13, R8, 0x4, R17 ;  /* 0x00000004080d7824 */ /* 0x002fe200078e0211 */
[----:B------:R-:W-:Y:S01]  /*3dfd0*/  PRMT R25, R19, 0x7772, RZ ;  /* 0x0000777213197816 */ /* 0x000fe200000000ff */
[----:B------:R-:W1:Y:S01]  /*3dfe0*/  LDC R8, c[0x0][0x248] ;  /* 0x00009200ff087b82 */ /* 0x000e620000000800 */
[----:B------:R-:W-:-:S02]  /*3dff0*/  LEA.HI.X.SX32 R5, R17, R0, 0x1, P6 ;  /* 0x0000000011057211 */ /* 0x000fc400030f0eff */
[----:B------:R-:W-:Y:S02]  /*3e000*/  PRMT R17, R29, 0x7772, RZ ;  /* 0x000077721d117816 */ /* 0x000fe400000000ff */
[C---:B-----5:R-:W-:Y:S01]  /*3e010*/  IADD3 R2, P6, R13.reuse, R28, RZ ;  /* 0x0000001c0d027210 */ /* 0x060fe20007fde0ff */
[----:B------:R3:W-:Y:S03]  /*3e020*/  @P3 STG.E.U8 desc[UR8][R4.64], R25 ;  /* 0x0000001904003986 */ /* 0x0007e6000c101108 */
[----:B------:R-:W-:-:S05]  /*3e030*/  LEA.HI.X.SX32 R3, R13, R0, 0x1, P6 ;  /* 0x000000000d037211 */ /* 0x000fca00030f0eff */
[----:B------:R5:W-:Y:S01]  /*3e040*/  @P2 STG.E.U8 desc[UR8][R2.64], R17 ;  /* 0x0000001102002986 */ /* 0x000be2000c101108 */
[----:B--2---:R-:W-:Y:S01]  /*3e050*/  ISETP.LT.AND P4, PT, R27, UR4, !P0 ;  /* 0x000000041b007c0c */ /* 0x004fe2000c781270 */
[----:B------:R-:W-:Y:S02]  /*3e060*/  ULDC UR4, c[0x0][0x22c] ;  /* 0x00008b0000047ab9 */ /* 0x000fe40000000800 */
[----:B------:R-:W2:Y:S04]  /*3e070*/  LDL.LU R27, [R1+0x218] ;  /* 0x00021800011b7983 */ /* 0x000ea80000300800 */
[----:B------:R-:W2:Y:S01]  /*3e080*/  LDL.LU R16, [R1+0x134] ;  /* 0x0001340001107983 */ /* 0x000ea20000300800 */
[----:B------:R-:W-:Y:S01]  /*3e090*/  ISETP.LT.AND P3, PT, R20, UR4, !P0 ;  /* 0x0000000414007c0c */ /* 0x000fe2000c761270 */
[----:B------:R-:W-:-:S02]  /*3e0a0*/  ULDC UR4, c[0x0][0x22c] ;  /* 0x00008b0000047ab9 */ /* 0x000fc40000000800 */
[----:B------:R-:W2:Y:S01]  /*3e0b0*/  LDL.LU R22, [R1+0x21c] ;  /* 0x00021c0001167983 */ /* 0x000ea20000300800 */
[----:B------:R-:W-:Y:S01]  /*3e0c0*/  ISETP.LT.AND P2, PT, R24, UR4, !P0 ;  /* 0x0000000418007c0c */ /* 0x000fe2000c741270 */
[----:B------:R-:W-:Y:S01]  /*3e0d0*/  IMAD R9, R9, 0x4, R13 ;  /* 0x0000000409097824 */ /* 0x000fe200078e020d */
[----:B---3--:R-:W-:Y:S01]  /*3e0e0*/  PRMT R25, R15, 0x7772, RZ ;  /* 0x000077720f197816 */ /* 0x008fe200000000ff */
[----:B------:R-:W3:Y:S01]  /*3e0f0*/  LDL.LU R20, [R1+0x220] ;  /* 0x0002200001147983 */ /* 0x000ee20000300800 */
[----:B------:R-:W-:Y:S01]  /*3e100*/  PRMT R21, R11, 0x7772, RZ ;  /* 0x000077720b157816 */ /* 0x000fe200000000ff */
[----:B------:R-:W-:Y:S02]  /*3e110*/  ULDC UR4, c[0x0][0x22c] ;  /* 0x00008b0000047ab9 */ /* 0x000fe40000000800 */
[----:B------:R-:W3:Y:S01]  /*3e120*/  LDL.LU R24, [R1+0x124] ;  /* 0x0001240001187983 */ /* 0x000ee20000300800 */
[----:B-----5:R-:W-:Y:S01]  /*3e130*/  IADD3 R2, P6, R9, R28, RZ ;  /* 0x0000001c09027210 */ /* 0x020fe20007fde0ff */
[----:B0-----:R-:W-:-:S02]  /*3e140*/  IMAD R13, R6, 0x4, R9 ;  /* 0x00000004060d7824 */ /* 0x001fc400078e0209 */
[----:B------:R-:W0:Y:S01]  /*3e150*/  LDC R6, c[0x0][0x248] ;  /* 0x00009200ff067b82 */ /* 0x000e220000000800 */
[----:B------:R-:W-:Y:S02]  /*3e160*/  LEA.HI.X.SX32 R3, R9, R0, 0x1, P6 ;  /* 0x0000000009037211 */ /* 0x000fe400030f0eff */
[----:B------:R-:W-:-:S04]  /*3e170*/  IADD3 R4, P6, R13, R28, RZ ;  /* 0x0000001c0d047210 */ /* 0x000fc80007fde0ff */
[----:B------:R-:W-:Y:S01]  /*3e180*/  LEA.HI.X.SX32 R5, R13, R0, 0x1, P6 ;  /* 0x000000000d057211 */ /* 0x000fe200030f0eff */
[----:B-1----:R-:W-:Y:S01]  /*3e190*/  IMAD R13, R8, 0x4, R13 ;  /* 0x00000004080d7824 */ /* 0x002fe200078e020d */
[----:B------:R1:W-:Y:S03]  /*3e1a0*/  @P5 STG.E.U8 desc[UR8][R2.64], R25 ;  /* 0x0000001902005986 */ /* 0x0003e6000c101108 */
[----:B----4-:R-:W-:Y:S01]  /*3e1b0*/  IMAD R9, R10, 0x4, R13 ;  /* 0x000000040a097824 */ /* 0x010fe200078e020d */
[----:B------:R4:W-:Y:S01]  /*3e1c0*/  @P4 STG.E.U8 desc[UR8][R4.64], R21 ;  /* 0x0000001504004986 */ /* 0x0009e2000c101108 */
[----:B------:R-:W-:Y:S01]  /*3e1d0*/  ISETP.LT.AND P6, PT, R14, UR4, !P0 ;  /* 0x000000040e007c0c */ /* 0x000fe2000c7c1270 */
[----:B------:R-:W-:Y:S01]  /*3e1e0*/  ULDC UR4, c[0x0][0x22c] ;  /* 0x00008b0000047ab9 */ /* 0x000fe20000000800 */
[----:B------:R-:W5:Y:S01]  /*3e1f0*/  LDC R14, c[0x0][0x248] ;  /* 0x00009200ff0e7b82 */ /* 0x000f620000000800 */
[----:B-1----:R-:W-:-:S02]  /*3e200*/  IADD3 R2, P4, R13, R28, RZ ;  /* 0x0000001c0d027210 */ /* 0x002fc40007f9e0ff */
[----:B------:R-:W-:-:S05]  /*3e210*/  PRMT R17, R18, 0x7773, RZ ;  /* 0x0000777312117816 */ /* 0x000fca00000000ff */
[----:B------:R-:W1:Y:S01]  /*3e220*/  LDC R10, c[0x0][0x248] ;  /* 0x00009200ff0a7b82 */ /* 0x000e620000000800 */
[----:B------:R-:W-:Y:S02]  /*3e230*/  LEA.HI.X.SX32 R3, R13, R0, 0x1, P4 ;  /* 0x000000000d037211 */ /* 0x000fe400020f0eff */
[----:B----4-:R-:W-:-:S04]  /*3e240*/  IADD3 R4, P4, R9, R28, RZ ;  /* 0x0000001c09047210 */ /* 0x010fc80007f9e0ff */
[----:B------:R-:W-:Y:S01]  /*3e250*/  LEA.HI.X.SX32 R5, R9, R0, 0x1, P4 ;  /* 0x0000000009057211 */ /* 0x000fe200020f0eff */
[----:B0-----:R-:W-:Y:S02]  /*3e260*/  IMAD R13, R6, 0x4, R9 ;  /* 0x00000004060d7824 */ /* 0x001fe400078e0209 */
[----:B------:R-:W0:Y:S01]  /*3e270*/  LDC R6, c[0x0][0x248] ;  /* 0x00009200ff067b82 */ /* 0x000e220000000800 */
[----:B------:R-:W-:Y:S02]  /*3e280*/  PRMT R23, R23, 0x7773, RZ ;  /* 0x0000777317177816 */ /* 0x000fe400000000ff */
[----:B------:R-:W-:Y:S02]  /*3e290*/  PRMT R21, R26, 0x7773, RZ ;  /* 0x000077731a157816 */ /* 0x000fe400000000ff */
[----:B------:R-:W-:Y:S02]  /*3e2a0*/  PRMT R25, R19, 0x7773, RZ ;  /* 0x0000777313197816 */ /* 0x000fe400000000ff */
[----:B------:R-:W-:-:S02]  /*3e2b0*/  PRMT R15, R15, 0x7773, RZ ;  /* 0x000077730f0f7816 */ /* 0x000fc400000000ff */
[----:B------:R-:W-:Y:S02]  /*3e2c0*/  PRMT R11, R11, 0x7773, RZ ;  /* 0x000077730b0b7816 */ /* 0x000fe400000000ff */
[----:B--2---:R-:W-:Y:S01]  /*3e2d0*/  ISETP.LT.AND P5, PT, R27, UR4, !P0 ;  /* 0x000000041b007c0c */ /* 0x004fe2000c7a1270 */
[----:B------:R-:W-:Y:S02]  /*3e2e0*/  ULDC UR4, c[0x0][0x22c] ;  /* 0x00008b0000047ab9 */ /* 0x000fe40000000800 */
[----:B------:R-:W-:Y:S01]  /*3e2f0*/  ISETP.LT.AND P4, PT, R16, UR4, !P0 ;  /* 0x0000000410007c0c */ /* 0x000fe2000c781270 */
[----:B------:R-:W-:Y:S01]  /*3e300*/  ULDC UR4, c[0x0][0x22c] ;  /* 0x00008b0000047ab9 */ /* 0x000fe20000000800 */
[----:B------:R-:W2:Y:S01]  /*3e310*/  LDC R16, c[0x0][0x248] ;  /* 0x00009200ff107b82 */ /* 0x000ea20000000800 */
[----:B------:R-:W-:-:S05]  /*3e320*/  PRMT R27, R7, 0x7772, RZ ;  /* 0x00007772071b7816 */ /* 0x000fca00000000ff */
[----:B------:R4:W-:Y:S04]  /*3e330*/  @P3 STG.E.U8 desc[UR8][R2.64], R27 ;  /* 0x0000001b02003986 */ /* 0x0009e8000c101108 */
[----:B------:R5:W-:Y:S01]  /*3e340*/  @P2 STG.E.U8 desc[UR8][R4.64], R17 ;  /* 0x0000001104002986 */ /* 0x000be2000c101108 */
[----:B------:R-:W-:-:S04]  /*3e350*/  IADD3 R8, P2, R13, R28, RZ ;  /* 0x0000001c0d087210 */ /* 0x000fc80007f5e0ff */
[----:B------:R-:W-:Y:S01]  /*3e360*/  LEA.HI.X.SX32 R9, R13, R0, 0x1, P2 ;  /* 0x000000000d097211 */ /* 0x000fe200010f0eff */
[----:B----4-:R-:W-:-:S04]  /*3e370*/  IMAD R3, R12, 0x4, R13 ;  /* 0x000000040c037824 */ /* 0x010fc800078e020d */
[----:B------:R4:W-:Y:S01]  /*3e380*/  @P6 STG.E.U8 desc[UR8][R8.64], R23 ;  /* 0x0000001708006986 */ /* 0x0009e2000c101108 */
[----:B------:R-:W1:Y:S01]  /*3e390*/  LDC R12, c[0x0][0x248] ;  /* 0x00009200ff0c7b82 */ /* 0x000e620000000800 */
[----:B-----5:R-:W-:Y:S01]  /*3e3a0*/  IMAD R5, R14, 0x4, R3 ;  /* 0x000000040e057824 */ /* 0x020fe200078e0203 */
[----:B------:R-:W-:-:S03]  /*3e3b0*/  IADD3 R2, P6, R3, R28, RZ ;  /* 0x0000001c03027210 */ /* 0x000fc60007fde0ff */
[----:B--2---:R-:W-:Y:S01]  /*3e3c0*/  IMAD R17, R16, 0x4, R5 ;  /* 0x0000000410117824 */ /* 0x004fe200078e0205 */
[----:B------:R-:W-:Y:S02]  /*3e3d0*/  LEA.HI.X.SX32 R3, R3, R0, 0x1, P6 ;  /* 0x0000000003037211 */ /* 0x000fe400030f0eff */
[----:B------:R-:W-:Y:S01]  /*3e3e0*/  ISETP.LT.AND P3, PT, R22, UR4, !P0 ;  /* 0x0000000416007c0c */ /* 0x000fe2000c761270 */
[----:B------:R-:W-:Y:S01]  /*3e3f0*/  ULDC UR4, c[0x0][0x22c] ;  /* 0x00008b0000047ab9 */ /* 0x000fe20000000800 */
[-C--:B------:R-:W-:Y:S01]  /*3e400*/  IADD3 R4, P6, R5, R28.reuse, RZ ;  /* 0x0000001c05047210 */ /* 0x080fe20007fde0ff */
[----:B------:R2:W-:Y:S01]  /*3e410*/  @P5 STG.E.U8 desc[UR8][R2.64], R21 ;  /* 0x0000001502005986 */ /* 0x0005e2000c101108 */
[----:B----4-:R-:W-:Y:S01]  /*3e420*/  IADD3 R8, P5, R17, R28, RZ ;  /* 0x0000001c11087210 */ /* 0x010fe20007fbe0ff */
[----:B0-----:R-:W-:Y:S01]  /*3e430*/  IMAD R19, R6, 0x4, R17 ;  /* 0x0000000406137824 */ /* 0x001fe200078e0211 */
[----:B---3--:R-:W-:Y:S01]  /*3e440*/  ISETP.LT.AND P2, PT, R20, UR4, !P0 ;  /* 0x0000000414007c0c */ /* 0x008fe2000c741270 */
[----:B------:R-:W-:Y:S01]  /*3e450*/  ULDC UR4, c[0x0][0x22c] ;  /* 0x00008b0000047ab9 */ /* 0x000fe20000000800 */
[----:B------:R-:W-:-:S02]  /*3e460*/  LEA.HI.X.SX32 R5, R5, R0, 0x1, P6 ;  /* 0x0000000005057211 */ /* 0x000fc400030f0eff */
[----:B------:R-:W-:Y:S01]  /*3e470*/  LEA.HI.X.SX32 R9, R17, R0, 0x1, P5 ;  /* 0x0000000011097211 */ /* 0x000fe200028f0eff */
[----:B-1----:R-:W-:Y:S01]  /*3e480*/  IMAD R17, R10, 0x4, R19 ;  /* 0x000000040a117824 */ /* 0x002fe200078e0213 */
[----:B------:R-:W-:Y:S01]  /*3e490*/  ISETP.LT.AND P0, PT, R24, UR4, !P0 ;  /* 0x0000000418007c0c */ /* 0x000fe2000c701270 */
[----:B------:R0:W-:Y:S01]  /*3e4a0*/  @P4 STG.E.U8 desc[UR8][R4.64], R25 ;  /* 0x0000001904004986 */ /* 0x0001e2000c101108 */
[-C--:B------:R-:W-:Y:S02]  /*3e4b0*/  IADD3 R6, P5, R19, R28.reuse, RZ ;  /* 0x0000001c13067210 */ /* 0x080fe40007fbe0ff */
[----:B------:R-:W-:Y:S01]  /*3e4c0*/  IADD3 R16, P4, R17, R28, RZ ;  /* 0x0000001c11107210 */ /* 0x000fe20007f9e0ff */
[----:B--2---:R-:W-:Y:S01]  /*3e4d0*/  IMAD R3, R12, 0x4, R17 ;  /* 0x000000040c037824 */ /* 0x004fe200078e0211 */
[----:B------:R-:W-:Y:S02]  /*3e4e0*/  PRMT R13, R29, 0x7773, RZ ;  /* 0x000077731d0d7816 */ /* 0x000fe400000000ff */
[----:B------:R-:W-:-:S02]  /*3e4f0*/  PRMT R23, R7, 0x7773, RZ ;  /* 0x0000777307177816 */ /* 0x000fc400000000ff */
[-C--:B------:R-:W-:Y:S02]  /*3e500*/  LEA.HI.X.SX32 R7, R19, R0.reuse, 0x1, P5 ;  /* 0x0000000013077211 */ /* 0x080fe400028f0eff */
[----:B------:R-:W-:Y:S01]  /*3e510*/  LEA.HI.X.SX32 R17, R17, R0, 0x1, P4 ;  /* 0x0000000011117211 */ /* 0x000fe200020f0eff */
[----:B------:R0:W-:Y:S01]  /*3e520*/  @P3 STG.E.U8 desc[UR8][R8.64], R13 ;  /* 0x0000000d08003986 */ /* 0x0001e2000c101108 */
[----:B------:R-:W-:-:S03]  /*3e530*/  IADD3 R28, P3, R3, R28, RZ ;  /* 0x0000001c031c7210 */ /* 0x000fc60007f7e0ff */
[----:B------:R0:W-:Y:S01]  /*3e540*/  @P2 STG.E.U8 desc[UR8][R6.64], R15 ;  /* 0x0000000f06002986 */ /* 0x0001e2000c101108 */
[----:B------:R-:W-:-:S03]  /*3e550*/  LEA.HI.X.SX32 R29, R3, R0, 0x1, P3 ;  /* 0x00000000031d7211 */ /* 0x000fc600018f0eff */
[----:B------:R0:W-:Y:S01]  /*3e560*/  @P0 STG.E.U8 desc[UR8][R16.64], R11 ;  /* 0x0000000b10000986 */ /* 0x0001e2000c101108 */
[----:B------:R-:W-:Y:S05]  /*3e570*/  @!P1 EXIT ;  /* 0x000000000000994d */ /* 0x000fea0003800000 */
[----:B------:R-:W-:Y:S01]  /*3e580*/  STG.E.U8 desc[UR8][R28.64], R23 ;  /* 0x000000171c007986 */ /* 0x000fe2000c101108 */
[----:B------:R-:W-:Y:S05]  /*3e590*/  EXIT ;  /* 0x000000000000794d */ /* 0x000fea0003800000 */
.L_x_2:
[----:B------:R-:W-:-:S00]  /*3e5a0*/  BRA `(.L_x_2) ;  /* 0xfffffffc00fc7947 */ /* 0x000fc0000383ffff */
[----:B------:R-:W-:-:S00]  /*3e5b0*/  NOP ;  /* 0x0000000000007918 */ /* 0x000fc00000000000 */
        /* <DEDUP_REMOVED lines=12> */
.L_x_3:


//--------------------- .nv.shared.matmul_kernel  --------------------------
	.section	.nv.shared.matmul_kernel,"aw",@nobits
	.sectionflags	@""
	.align	16
	.zero		1024


//--------------------- .nv.shared.reserved.0     --------------------------
	.section	.nv.shared.reserved.0,"aw",@nobits
	.weak		__nv_reservedSMEM_offset_0_alias
	.size		__nv_reservedSMEM_offset_0_alias, 0, 0
	.other		__nv_reservedSMEM_offset_0_alias,@"STO_CUDA_RESERVED_SHARED STV_DEFAULT"
__nv_reservedSMEM_offset_0_alias:
	.zero		0


//--------------------- .nv.constant0.matmul_kernel --------------------------
	.section	.nv.constant0.matmul_kernel,"a",@progbits
	.sectionflags	@""
	.align	4
.nv.constant0.matmul_kernel:
	.zero		608


//--------------------- SYMBOLS --------------------------

	.type		.nv.reservedSmem.offset0,@object
	.size		.nv.reservedSmem.offset0,0x4
